//
// Generated by NVIDIA NVVM Compiler
//
// Compiler Build ID: CL-36424714
// Cuda compilation tools, release 13.0, V13.0.88
// Based on NVVM 20.0.0
//

.version 9.0
.target sm_100
.address_size 64

	// .globl	_Z10kernelSwapiPdS_ii
.global .align 1 .b8 _ZN34_INTERNAL_10fd7b14_4_k_cu_a10b4c224cuda3std3__45__cpo5beginE[1];
.global .align 1 .b8 _ZN34_INTERNAL_10fd7b14_4_k_cu_a10b4c224cuda3std3__45__cpo3endE[1];
.global .align 1 .b8 _ZN34_INTERNAL_10fd7b14_4_k_cu_a10b4c224cuda3std3__45__cpo6cbeginE[1];
.global .align 1 .b8 _ZN34_INTERNAL_10fd7b14_4_k_cu_a10b4c224cuda3std3__45__cpo4cendE[1];
.global .align 1 .b8 _ZN34_INTERNAL_10fd7b14_4_k_cu_a10b4c224cuda3std3__45__cpo6rbeginE[1];
.global .align 1 .b8 _ZN34_INTERNAL_10fd7b14_4_k_cu_a10b4c224cuda3std3__45__cpo4rendE[1];
.global .align 1 .b8 _ZN34_INTERNAL_10fd7b14_4_k_cu_a10b4c224cuda3std3__45__cpo7crbeginE[1];
.global .align 1 .b8 _ZN34_INTERNAL_10fd7b14_4_k_cu_a10b4c224cuda3std3__45__cpo5crendE[1];
.global .align 1 .b8 _ZN34_INTERNAL_10fd7b14_4_k_cu_a10b4c224cuda3std3__436_GLOBAL__N__10fd7b14_4_k_cu_a10b4c226ignoreE[1];
.global .align 1 .b8 _ZN34_INTERNAL_10fd7b14_4_k_cu_a10b4c224cuda3std3__419piecewise_constructE[1];
.global .align 1 .b8 _ZN34_INTERNAL_10fd7b14_4_k_cu_a10b4c224cuda3std3__48in_placeE[1];
.global .align 1 .b8 _ZN34_INTERNAL_10fd7b14_4_k_cu_a10b4c224cuda3std3__420unreachable_sentinelE[1];
.global .align 1 .b8 _ZN34_INTERNAL_10fd7b14_4_k_cu_a10b4c224cuda3std3__47nulloptE[1];
.global .align 1 .b8 _ZN34_INTERNAL_10fd7b14_4_k_cu_a10b4c224cuda3std3__48unexpectE[1];
.global .align 1 .b8 _ZN34_INTERNAL_10fd7b14_4_k_cu_a10b4c224cuda3std6ranges3__45__cpo4swapE[1];
.global .align 1 .b8 _ZN34_INTERNAL_10fd7b14_4_k_cu_a10b4c224cuda3std6ranges3__45__cpo9iter_moveE[1];
.global .align 1 .b8 _ZN34_INTERNAL_10fd7b14_4_k_cu_a10b4c224cuda3std6ranges3__45__cpo5beginE[1];
.global .align 1 .b8 _ZN34_INTERNAL_10fd7b14_4_k_cu_a10b4c224cuda3std6ranges3__45__cpo3endE[1];
.global .align 1 .b8 _ZN34_INTERNAL_10fd7b14_4_k_cu_a10b4c224cuda3std6ranges3__45__cpo6cbeginE[1];
.global .align 1 .b8 _ZN34_INTERNAL_10fd7b14_4_k_cu_a10b4c224cuda3std6ranges3__45__cpo4cendE[1];
.global .align 1 .b8 _ZN34_INTERNAL_10fd7b14_4_k_cu_a10b4c224cuda3std6ranges3__45__cpo7advanceE[1];
.global .align 1 .b8 _ZN34_INTERNAL_10fd7b14_4_k_cu_a10b4c224cuda3std6ranges3__45__cpo9iter_swapE[1];
.global .align 1 .b8 _ZN34_INTERNAL_10fd7b14_4_k_cu_a10b4c224cuda3std6ranges3__45__cpo4nextE[1];
.global .align 1 .b8 _ZN34_INTERNAL_10fd7b14_4_k_cu_a10b4c224cuda3std6ranges3__45__cpo4prevE[1];
.global .align 1 .b8 _ZN34_INTERNAL_10fd7b14_4_k_cu_a10b4c224cuda3std6ranges3__45__cpo4dataE[1];
.global .align 1 .b8 _ZN34_INTERNAL_10fd7b14_4_k_cu_a10b4c224cuda3std6ranges3__45__cpo5cdataE[1];
.global .align 1 .b8 _ZN34_INTERNAL_10fd7b14_4_k_cu_a10b4c224cuda3std6ranges3__45__cpo4sizeE[1];
.global .align 1 .b8 _ZN34_INTERNAL_10fd7b14_4_k_cu_a10b4c224cuda3std6ranges3__45__cpo5ssizeE[1];
.global .align 1 .b8 _ZN34_INTERNAL_10fd7b14_4_k_cu_a10b4c224cuda3std6ranges3__45__cpo8distanceE[1];
.global .align 1 .b8 _ZN34_INTERNAL_10fd7b14_4_k_cu_a10b4c226thrust24THRUST_300001_SM_1000_NS8cuda_cub3parE[1];
.global .align 1 .b8 _ZN34_INTERNAL_10fd7b14_4_k_cu_a10b4c226thrust24THRUST_300001_SM_1000_NS8cuda_cub10par_nosyncE[1];
.global .align 1 .b8 _ZN34_INTERNAL_10fd7b14_4_k_cu_a10b4c226thrust24THRUST_300001_SM_1000_NS6system6detail10sequential3seqE[1];
.global .align 1 .b8 _ZN34_INTERNAL_10fd7b14_4_k_cu_a10b4c226thrust24THRUST_300001_SM_1000_NS6system3cpp3parE[1];
.global .align 1 .b8 _ZN34_INTERNAL_10fd7b14_4_k_cu_a10b4c226thrust24THRUST_300001_SM_1000_NS12placeholders2_1E[1];
.global .align 1 .b8 _ZN34_INTERNAL_10fd7b14_4_k_cu_a10b4c226thrust24THRUST_300001_SM_1000_NS12placeholders2_2E[1];
.global .align 1 .b8 _ZN34_INTERNAL_10fd7b14_4_k_cu_a10b4c226thrust24THRUST_300001_SM_1000_NS12placeholders2_3E[1];
.global .align 1 .b8 _ZN34_INTERNAL_10fd7b14_4_k_cu_a10b4c226thrust24THRUST_300001_SM_1000_NS12placeholders2_4E[1];
.global .align 1 .b8 _ZN34_INTERNAL_10fd7b14_4_k_cu_a10b4c226thrust24THRUST_300001_SM_1000_NS12placeholders2_5E[1];
.global .align 1 .b8 _ZN34_INTERNAL_10fd7b14_4_k_cu_a10b4c226thrust24THRUST_300001_SM_1000_NS12placeholders2_6E[1];
.global .align 1 .b8 _ZN34_INTERNAL_10fd7b14_4_k_cu_a10b4c226thrust24THRUST_300001_SM_1000_NS12placeholders2_7E[1];
.global .align 1 .b8 _ZN34_INTERNAL_10fd7b14_4_k_cu_a10b4c226thrust24THRUST_300001_SM_1000_NS12placeholders2_8E[1];
.global .align 1 .b8 _ZN34_INTERNAL_10fd7b14_4_k_cu_a10b4c226thrust24THRUST_300001_SM_1000_NS12placeholders2_9E[1];
.global .align 1 .b8 _ZN34_INTERNAL_10fd7b14_4_k_cu_a10b4c226thrust24THRUST_300001_SM_1000_NS12placeholders3_10E[1];
.global .align 1 .b8 _ZN34_INTERNAL_10fd7b14_4_k_cu_a10b4c226thrust24THRUST_300001_SM_1000_NS3seqE[1];
.global .align 1 .b8 _ZN34_INTERNAL_10fd7b14_4_k_cu_a10b4c226thrust24THRUST_300001_SM_1000_NS6deviceE[1];
.extern .shared .align 16 .b8 _ZN6thrust24THRUST_300001_SM_1000_NS8cuda_cub4core6detail5shmemE[];

.visible .entry _Z10kernelSwapiPdS_ii(
	.param .u32 _Z10kernelSwapiPdS_ii_param_0,
	.param .u64 .ptr .align 1 _Z10kernelSwapiPdS_ii_param_1,
	.param .u64 .ptr .align 1 _Z10kernelSwapiPdS_ii_param_2,
	.param .u32 _Z10kernelSwapiPdS_ii_param_3,
	.param .u32 _Z10kernelSwapiPdS_ii_param_4
)
{
	.reg .pred 	%p<5>;
	.reg .b32 	%r<16>;
	.reg .b64 	%rd<13>;
	.reg .b64 	%fd<5>;

	ld.param.u32 	%r6, [_Z10kernelSwapiPdS_ii_param_0];
	ld.param.u64 	%rd4, [_Z10kernelSwapiPdS_ii_param_1];
	ld.param.u64 	%rd5, [_Z10kernelSwapiPdS_ii_param_2];
	ld.param.u32 	%r7, [_Z10kernelSwapiPdS_ii_param_3];
	ld.param.u32 	%r8, [_Z10kernelSwapiPdS_ii_param_4];
	mov.u32 	%r1, %ntid.x;
	mov.u32 	%r9, %ctaid.x;
	mov.u32 	%r10, %tid.x;
	mad.lo.s32 	%r15, %r1, %r9, %r10;
	setp.gt.s32 	%p1, %r15, %r6;
	@%p1 bra 	$L__BB0_7;
	cvta.to.global.u64 	%rd1, %rd4;
	cvta.to.global.u64 	%rd6, %rd5;
	mul.wide.s32 	%rd7, %r7, 8;
	add.s64 	%rd2, %rd6, %rd7;
	mul.wide.s32 	%rd8, %r8, 8;
	add.s64 	%rd3, %rd6, %rd8;
	mov.u32 	%r11, %nctaid.x;
	mul.lo.s32 	%r3, %r1, %r11;
$L__BB0_2:
	setp.lt.s32 	%p2, %r15, %r7;
	@%p2 bra 	$L__BB0_6;
	setp.ne.s32 	%p3, %r15, %r6;
	@%p3 bra 	$L__BB0_5;
	ld.global.f64 	%fd3, [%rd2];
	ld.global.f64 	%fd4, [%rd3];
	st.global.f64 	[%rd2], %fd4;
	st.global.f64 	[%rd3], %fd3;
	bra.uni 	$L__BB0_6;
$L__BB0_5:
	mul.lo.s32 	%r12, %r15, %r6;
	add.s32 	%r13, %r12, %r7;
	mul.wide.s32 	%rd9, %r13, 8;
	add.s64 	%rd10, %rd1, %rd9;
	ld.global.f64 	%fd1, [%rd10];
	add.s32 	%r14, %r12, %r8;
	mul.wide.s32 	%rd11, %r14, 8;
	add.s64 	%rd12, %rd1, %rd11;
	ld.global.f64 	%fd2, [%rd12];
	st.global.f64 	[%rd10], %fd2;
	st.global.f64 	[%rd12], %fd1;
$L__BB0_6:
	add.s32 	%r15, %r15, %r3;
	setp.le.s32 	%p4, %r15, %r6;
	@%p4 bra 	$L__BB0_2;
$L__BB0_7:
	ret;

}
	// .globl	_Z12kernelModifyiPdS_i
.visible .entry _Z12kernelModifyiPdS_i(
	.param .u32 _Z12kernelModifyiPdS_i_param_0,
	.param .u64 .ptr .align 1 _Z12kernelModifyiPdS_i_param_1,
	.param .u64 .ptr .align 1 _Z12kernelModifyiPdS_i_param_2,
	.param .u32 _Z12kernelModifyiPdS_i_param_3
)
{
	.reg .pred 	%p<24>;
	.reg .b32 	%r<74>;
	.reg .b64 	%rd<41>;
	.reg .b64 	%fd<78>;

	ld.param.u32 	%r24, [_Z12kernelModifyiPdS_i_param_0];
	ld.param.u64 	%rd9, [_Z12kernelModifyiPdS_i_param_1];
	ld.param.u64 	%rd10, [_Z12kernelModifyiPdS_i_param_2];
	ld.param.u32 	%r25, [_Z12kernelModifyiPdS_i_param_3];
	cvta.to.global.u64 	%rd1, %rd10;
	cvta.to.global.u64 	%rd2, %rd9;
	mov.u32 	%r1, %ntid.x;
	mov.u32 	%r26, %ctaid.x;
	mov.u32 	%r27, %tid.x;
	mad.lo.s32 	%r71, %r1, %r26, %r27;
	mov.u32 	%r28, %ntid.y;
	mov.u32 	%r29, %ctaid.y;
	mov.u32 	%r30, %tid.y;
	mad.lo.s32 	%r3, %r28, %r29, %r30;
	mov.u32 	%r31, %nctaid.y;
	mul.lo.s32 	%r4, %r28, %r31;
	setp.ge.s32 	%p1, %r71, %r24;
	@%p1 bra 	$L__BB1_37;
	mul.lo.s32 	%r5, %r25, %r24;
	add.s32 	%r32, %r5, %r25;
	mul.wide.s32 	%rd11, %r32, 8;
	add.s64 	%rd3, %rd2, %rd11;
	mul.wide.s32 	%rd12, %r25, 8;
	add.s64 	%rd4, %rd1, %rd12;
	add.s32 	%r6, %r3, %r4;
	add.s32 	%r33, %r6, -1;
	max.s32 	%r34, %r24, %r33;
	sub.s32 	%r35, %r34, %r6;
	add.s32 	%r36, %r35, 1;
	setp.ne.s32 	%p2, %r36, 0;
	selp.u32 	%r37, 1, 0, %p2;
	selp.s32 	%r38, -1, 0, %p2;
	add.s32 	%r39, %r36, %r38;
	div.u32 	%r40, %r39, %r4;
	add.s32 	%r7, %r40, %r37;
	mul.lo.s32 	%r8, %r3, %r24;
	mul.lo.s32 	%r9, %r6, %r24;
	add.s32 	%r41, %r9, %r25;
	mul.wide.s32 	%rd13, %r41, 8;
	add.s64 	%rd5, %rd2, %rd13;
	add.s32 	%r10, %r6, %r4;
	mul.lo.s32 	%r11, %r10, %r24;
	add.s32 	%r42, %r11, %r25;
	mul.wide.s32 	%rd14, %r42, 8;
	add.s64 	%rd6, %rd2, %rd14;
	mov.u32 	%r43, %nctaid.x;
	mul.lo.s32 	%r12, %r1, %r43;
$L__BB1_2:
	setp.gt.s32 	%p3, %r3, %r24;
	@%p3 bra 	$L__BB1_36;
	and.b32  	%r44, %r7, 3;
	setp.eq.s32 	%p4, %r44, 3;
	add.s32 	%r45, %r71, %r5;
	mul.wide.s32 	%rd15, %r45, 8;
	add.s64 	%rd7, %rd2, %rd15;
	mul.wide.s32 	%rd16, %r71, 8;
	add.s64 	%rd8, %rd1, %rd16;
	mov.u32 	%r72, %r3;
	@%p4 bra 	$L__BB1_18;
	min.s32 	%r46, %r71, %r3;
	setp.le.s32 	%p5, %r46, %r25;
	@%p5 bra 	$L__BB1_8;
	setp.eq.s32 	%p6, %r3, %r24;
	ld.global.f64 	%fd8, [%rd7];
	ld.global.f64 	%fd9, [%rd3];
	div.rn.f64 	%fd1, %fd8, %fd9;
	@%p6 bra 	$L__BB1_7;
	add.s32 	%r47, %r8, %r71;
	mul.wide.s32 	%rd17, %r47, 8;
	add.s64 	%rd18, %rd2, %rd17;
	ld.global.f64 	%fd10, [%rd18];
	add.s32 	%r48, %r8, %r25;
	mul.wide.s32 	%rd19, %r48, 8;
	add.s64 	%rd20, %rd2, %rd19;
	ld.global.f64 	%fd11, [%rd20];
	mul.f64 	%fd12, %fd1, %fd11;
	sub.f64 	%fd13, %fd10, %fd12;
	st.global.f64 	[%rd18], %fd13;
	bra.uni 	$L__BB1_8;
$L__BB1_7:
	ld.global.f64 	%fd14, [%rd8];
	ld.global.f64 	%fd15, [%rd4];
	mul.f64 	%fd16, %fd1, %fd15;
	sub.f64 	%fd17, %fd14, %fd16;
	st.global.f64 	[%rd8], %fd17;
$L__BB1_8:
	and.b32  	%r49, %r7, 3;
	setp.eq.s32 	%p7, %r49, 0;
	mov.u32 	%r72, %r6;
	@%p7 bra 	$L__BB1_18;
	min.s32 	%r50, %r71, %r6;
	setp.le.s32 	%p8, %r50, %r25;
	@%p8 bra 	$L__BB1_13;
	setp.eq.s32 	%p9, %r6, %r24;
	ld.global.f64 	%fd18, [%rd7];
	ld.global.f64 	%fd19, [%rd3];
	div.rn.f64 	%fd2, %fd18, %fd19;
	@%p9 bra 	$L__BB1_12;
	add.s32 	%r51, %r9, %r71;
	mul.wide.s32 	%rd21, %r51, 8;
	add.s64 	%rd22, %rd2, %rd21;
	ld.global.f64 	%fd20, [%rd22];
	ld.global.f64 	%fd21, [%rd5];
	mul.f64 	%fd22, %fd2, %fd21;
	sub.f64 	%fd23, %fd20, %fd22;
	st.global.f64 	[%rd22], %fd23;
	bra.uni 	$L__BB1_13;
$L__BB1_12:
	ld.global.f64 	%fd24, [%rd8];
	ld.global.f64 	%fd25, [%rd4];
	mul.f64 	%fd26, %fd2, %fd25;
	sub.f64 	%fd27, %fd24, %fd26;
	st.global.f64 	[%rd8], %fd27;
$L__BB1_13:
	and.b32  	%r52, %r7, 3;
	setp.eq.s32 	%p10, %r52, 1;
	mov.u32 	%r72, %r10;
	@%p10 bra 	$L__BB1_18;
	add.s32 	%r72, %r10, %r4;
	min.s32 	%r53, %r71, %r10;
	setp.le.s32 	%p11, %r53, %r25;
	@%p11 bra 	$L__BB1_18;
	setp.eq.s32 	%p12, %r10, %r24;
	ld.global.f64 	%fd28, [%rd7];
	ld.global.f64 	%fd29, [%rd3];
	div.rn.f64 	%fd3, %fd28, %fd29;
	@%p12 bra 	$L__BB1_17;
	add.s32 	%r54, %r11, %r71;
	mul.wide.s32 	%rd23, %r54, 8;
	add.s64 	%rd24, %rd2, %rd23;
	ld.global.f64 	%fd30, [%rd24];
	ld.global.f64 	%fd31, [%rd6];
	mul.f64 	%fd32, %fd3, %fd31;
	sub.f64 	%fd33, %fd30, %fd32;
	st.global.f64 	[%rd24], %fd33;
	bra.uni 	$L__BB1_18;
$L__BB1_17:
	ld.global.f64 	%fd34, [%rd8];
	ld.global.f64 	%fd35, [%rd4];
	mul.f64 	%fd36, %fd3, %fd35;
	sub.f64 	%fd37, %fd34, %fd36;
	st.global.f64 	[%rd8], %fd37;
$L__BB1_18:
	setp.lt.u32 	%p13, %r7, 3;
	@%p13 bra 	$L__BB1_36;
$L__BB1_19:
	min.s32 	%r55, %r71, %r72;
	setp.le.s32 	%p14, %r55, %r25;
	@%p14 bra 	$L__BB1_23;
	ld.global.f64 	%fd38, [%rd7];
	ld.global.f64 	%fd39, [%rd3];
	div.rn.f64 	%fd4, %fd38, %fd39;
	setp.ne.s32 	%p15, %r72, %r24;
	@%p15 bra 	$L__BB1_22;
	ld.global.f64 	%fd44, [%rd8];
	ld.global.f64 	%fd45, [%rd4];
	mul.f64 	%fd46, %fd4, %fd45;
	sub.f64 	%fd47, %fd44, %fd46;
	st.global.f64 	[%rd8], %fd47;
	bra.uni 	$L__BB1_23;
$L__BB1_22:
	mul.lo.s32 	%r56, %r72, %r24;
	add.s32 	%r57, %r56, %r71;
	mul.wide.s32 	%rd25, %r57, 8;
	add.s64 	%rd26, %rd2, %rd25;
	ld.global.f64 	%fd40, [%rd26];
	add.s32 	%r58, %r56, %r25;
	mul.wide.s32 	%rd27, %r58, 8;
	add.s64 	%rd28, %rd2, %rd27;
	ld.global.f64 	%fd41, [%rd28];
	mul.f64 	%fd42, %fd4, %fd41;
	sub.f64 	%fd43, %fd40, %fd42;
	st.global.f64 	[%rd26], %fd43;
$L__BB1_23:
	add.s32 	%r19, %r72, %r4;
	min.s32 	%r59, %r71, %r19;
	setp.le.s32 	%p16, %r59, %r25;
	@%p16 bra 	$L__BB1_27;
	ld.global.f64 	%fd48, [%rd7];
	ld.global.f64 	%fd49, [%rd3];
	div.rn.f64 	%fd5, %fd48, %fd49;
	setp.eq.s32 	%p17, %r19, %r24;
	@%p17 bra 	$L__BB1_26;
	mul.lo.s32 	%r60, %r19, %r24;
	add.s32 	%r61, %r60, %r71;
	mul.wide.s32 	%rd29, %r61, 8;
	add.s64 	%rd30, %rd2, %rd29;
	ld.global.f64 	%fd50, [%rd30];
	add.s32 	%r62, %r60, %r25;
	mul.wide.s32 	%rd31, %r62, 8;
	add.s64 	%rd32, %rd2, %rd31;
	ld.global.f64 	%fd51, [%rd32];
	mul.f64 	%fd52, %fd5, %fd51;
	sub.f64 	%fd53, %fd50, %fd52;
	st.global.f64 	[%rd30], %fd53;
	bra.uni 	$L__BB1_27;
$L__BB1_26:
	ld.global.f64 	%fd54, [%rd8];
	ld.global.f64 	%fd55, [%rd4];
	mul.f64 	%fd56, %fd5, %fd55;
	sub.f64 	%fd57, %fd54, %fd56;
	st.global.f64 	[%rd8], %fd57;
$L__BB1_27:
	add.s32 	%r20, %r19, %r4;
	min.s32 	%r63, %r71, %r20;
	setp.le.s32 	%p18, %r63, %r25;
	@%p18 bra 	$L__BB1_31;
	ld.global.f64 	%fd58, [%rd7];
	ld.global.f64 	%fd59, [%rd3];
	div.rn.f64 	%fd6, %fd58, %fd59;
	setp.eq.s32 	%p19, %r20, %r24;
	@%p19 bra 	$L__BB1_30;
	mul.lo.s32 	%r64, %r20, %r24;
	add.s32 	%r65, %r64, %r71;
	mul.wide.s32 	%rd33, %r65, 8;
	add.s64 	%rd34, %rd2, %rd33;
	ld.global.f64 	%fd60, [%rd34];
	add.s32 	%r66, %r64, %r25;
	mul.wide.s32 	%rd35, %r66, 8;
	add.s64 	%rd36, %rd2, %rd35;
	ld.global.f64 	%fd61, [%rd36];
	mul.f64 	%fd62, %fd6, %fd61;
	sub.f64 	%fd63, %fd60, %fd62;
	st.global.f64 	[%rd34], %fd63;
	bra.uni 	$L__BB1_31;
$L__BB1_30:
	ld.global.f64 	%fd64, [%rd8];
	ld.global.f64 	%fd65, [%rd4];
	mul.f64 	%fd66, %fd6, %fd65;
	sub.f64 	%fd67, %fd64, %fd66;
	st.global.f64 	[%rd8], %fd67;
$L__BB1_31:
	add.s32 	%r21, %r20, %r4;
	min.s32 	%r67, %r71, %r21;
	setp.le.s32 	%p20, %r67, %r25;
	@%p20 bra 	$L__BB1_35;
	ld.global.f64 	%fd68, [%rd7];
	ld.global.f64 	%fd69, [%rd3];
	div.rn.f64 	%fd7, %fd68, %fd69;
	setp.eq.s32 	%p21, %r21, %r24;
	@%p21 bra 	$L__BB1_34;
	mul.lo.s32 	%r68, %r21, %r24;
	add.s32 	%r69, %r68, %r71;
	mul.wide.s32 	%rd37, %r69, 8;
	add.s64 	%rd38, %rd2, %rd37;
	ld.global.f64 	%fd70, [%rd38];
	add.s32 	%r70, %r68, %r25;
	mul.wide.s32 	%rd39, %r70, 8;
	add.s64 	%rd40, %rd2, %rd39;
	ld.global.f64 	%fd71, [%rd40];
	mul.f64 	%fd72, %fd7, %fd71;
	sub.f64 	%fd73, %fd70, %fd72;
	st.global.f64 	[%rd38], %fd73;
	bra.uni 	$L__BB1_35;
$L__BB1_34:
	ld.global.f64 	%fd74, [%rd8];
	ld.global.f64 	%fd75, [%rd4];
	mul.f64 	%fd76, %fd7, %fd75;
	sub.f64 	%fd77, %fd74, %fd76;
	st.global.f64 	[%rd8], %fd77;
$L__BB1_35:
	add.s32 	%r72, %r21, %r4;
	setp.le.s32 	%p22, %r72, %r24;
	@%p22 bra 	$L__BB1_19;
$L__BB1_36:
	add.s32 	%r71, %r71, %r12;
	setp.lt.s32 	%p23, %r71, %r24;
	@%p23 bra 	$L__BB1_2;
$L__BB1_37:
	ret;

}
	// .globl	_ZN6thrust24THRUST_300001_SM_1000_NS8cuda_cub4core6detail13_kernel_agentINS1_8__reduce11ReduceAgentINS0_12zip_iteratorIN4cuda3std3__45tupleIJNS0_10device_ptrIdEENS0_17counting_iteratorIlNS0_11use_defaultESF_SF_EEEEEEEPNSB_IJdlEEESJ_iNS1_9__extrema9arg_max_fIdl15compareKeyValueEEEEJSI_SK_iSO_EEEvDpT0_
.visible .entry _ZN6thrust24THRUST_300001_SM_1000_NS8cuda_cub4core6detail13_kernel_agentINS1_8__reduce11ReduceAgentINS0_12zip_iteratorIN4cuda3std3__45tupleIJNS0_10device_ptrIdEENS0_17counting_iteratorIlNS0_11use_defaultESF_SF_EEEEEEEPNSB_IJdlEEESJ_iNS1_9__extrema9arg_max_fIdl15compareKeyValueEEEEJSI_SK_iSO_EEEvDpT0_(
	.param .align 8 .b8 _ZN6thrust24THRUST_300001_SM_1000_NS8cuda_cub4core6detail13_kernel_agentINS1_8__reduce11ReduceAgentINS0_12zip_iteratorIN4cuda3std3__45tupleIJNS0_10device_ptrIdEENS0_17counting_iteratorIlNS0_11use_defaultESF_SF_EEEEEEEPNSB_IJdlEEESJ_iNS1_9__extrema9arg_max_fIdl15compareKeyValueEEEEJSI_SK_iSO_EEEvDpT0__param_0[16],
	.param .u64 .ptr .align 1 _ZN6thrust24THRUST_300001_SM_1000_NS8cuda_cub4core6detail13_kernel_agentINS1_8__reduce11ReduceAgentINS0_12zip_iteratorIN4cuda3std3__45tupleIJNS0_10device_ptrIdEENS0_17counting_iteratorIlNS0_11use_defaultESF_SF_EEEEEEEPNSB_IJdlEEESJ_iNS1_9__extrema9arg_max_fIdl15compareKeyValueEEEEJSI_SK_iSO_EEEvDpT0__param_1,
	.param .u32 _ZN6thrust24THRUST_300001_SM_1000_NS8cuda_cub4core6detail13_kernel_agentINS1_8__reduce11ReduceAgentINS0_12zip_iteratorIN4cuda3std3__45tupleIJNS0_10device_ptrIdEENS0_17counting_iteratorIlNS0_11use_defaultESF_SF_EEEEEEEPNSB_IJdlEEESJ_iNS1_9__extrema9arg_max_fIdl15compareKeyValueEEEEJSI_SK_iSO_EEEvDpT0__param_2,
	.param .align 1 .b8 _ZN6thrust24THRUST_300001_SM_1000_NS8cuda_cub4core6detail13_kernel_agentINS1_8__reduce11ReduceAgentINS0_12zip_iteratorIN4cuda3std3__45tupleIJNS0_10device_ptrIdEENS0_17counting_iteratorIlNS0_11use_defaultESF_SF_EEEEEEEPNSB_IJdlEEESJ_iNS1_9__extrema9arg_max_fIdl15compareKeyValueEEEEJSI_SK_iSO_EEEvDpT0__param_3[1]
)
.maxntid 256
{
	.reg .pred 	%p<213>;
	.reg .b32 	%r<400>;
	.reg .b64 	%rd<368>;
	.reg .b64 	%fd<352>;

	ld.param.u64 	%rd198, [_ZN6thrust24THRUST_300001_SM_1000_NS8cuda_cub4core6detail13_kernel_agentINS1_8__reduce11ReduceAgentINS0_12zip_iteratorIN4cuda3std3__45tupleIJNS0_10device_ptrIdEENS0_17counting_iteratorIlNS0_11use_defaultESF_SF_EEEEEEEPNSB_IJdlEEESJ_iNS1_9__extrema9arg_max_fIdl15compareKeyValueEEEEJSI_SK_iSO_EEEvDpT0__param_0+8];
	ld.param.u64 	%rd197, [_ZN6thrust24THRUST_300001_SM_1000_NS8cuda_cub4core6detail13_kernel_agentINS1_8__reduce11ReduceAgentINS0_12zip_iteratorIN4cuda3std3__45tupleIJNS0_10device_ptrIdEENS0_17counting_iteratorIlNS0_11use_defaultESF_SF_EEEEEEEPNSB_IJdlEEESJ_iNS1_9__extrema9arg_max_fIdl15compareKeyValueEEEEJSI_SK_iSO_EEEvDpT0__param_0];
	ld.param.u32 	%r36, [_ZN6thrust24THRUST_300001_SM_1000_NS8cuda_cub4core6detail13_kernel_agentINS1_8__reduce11ReduceAgentINS0_12zip_iteratorIN4cuda3std3__45tupleIJNS0_10device_ptrIdEENS0_17counting_iteratorIlNS0_11use_defaultESF_SF_EEEEEEEPNSB_IJdlEEESJ_iNS1_9__extrema9arg_max_fIdl15compareKeyValueEEEEJSI_SK_iSO_EEEvDpT0__param_2];
	setp.eq.s32 	%p1, %r36, 0;
	@%p1 bra 	$L__BB2_206;
	cvta.to.global.u64 	%rd1, %rd197;
	setp.gt.s32 	%p2, %r36, 1279;
	@%p2 bra 	$L__BB2_122;
	mov.u32 	%r1, %tid.x;
	setp.ge.s32 	%p96, %r1, %r36;
	mov.f64 	%fd298, 0d0000000000000000;
	mov.b64 	%rd309, 0;
	mov.u32 	%r391, %r1;
	@%p96 bra 	$L__BB2_4;
	cvt.u64.u32 	%rd265, %r1;
	mul.wide.u32 	%rd266, %r1, 8;
	add.s64 	%rd267, %rd1, %rd266;
	add.s64 	%rd309, %rd198, %rd265;
	ld.global.f64 	%fd298, [%rd267];
	add.s32 	%r391, %r1, 256;
$L__BB2_4:
	setp.ge.s32 	%p97, %r391, %r36;
	@%p97 bra 	$L__BB2_26;
	not.b32 	%r160, %r391;
	add.s32 	%r4, %r36, %r160;
	and.b32  	%r161, %r4, 768;
	setp.eq.s32 	%p98, %r161, 768;
	@%p98 bra 	$L__BB2_11;
	cvt.u64.u32 	%rd269, %r391;
	add.s64 	%rd300, %rd198, %rd269;
	mul.wide.u32 	%rd270, %r391, 8;
	add.s64 	%rd299, %rd1, %rd270;
	shr.u32 	%r162, %r4, 8;
	add.s32 	%r163, %r162, 1;
	and.b32  	%r164, %r163, 3;
	neg.s32 	%r389, %r164;
$L__BB2_7:
	.pragma "nounroll";
	mov.u64 	%rd9, %rd309;
	mov.f64 	%fd3, %fd298;
	ld.global.f64 	%fd4, [%rd299];
	abs.f64 	%fd5, %fd3;
	abs.f64 	%fd6, %fd4;
	setp.lt.f64 	%p99, %fd5, %fd6;
	mov.u64 	%rd309, %rd300;
	mov.f64 	%fd298, %fd4;
	@%p99 bra 	$L__BB2_10;
	setp.lt.f64 	%p100, %fd6, %fd5;
	mov.u64 	%rd309, %rd9;
	mov.f64 	%fd298, %fd3;
	@%p100 bra 	$L__BB2_10;
	setp.lt.s64 	%p101, %rd9, %rd300;
	min.s64 	%rd309, %rd9, %rd300;
	selp.f64 	%fd298, %fd3, %fd4, %p101;
$L__BB2_10:
	add.s32 	%r391, %r391, 256;
	add.s64 	%rd300, %rd300, 256;
	add.s64 	%rd299, %rd299, 2048;
	add.s32 	%r389, %r389, 1;
	setp.ne.s32 	%p102, %r389, 0;
	@%p102 bra 	$L__BB2_7;
$L__BB2_11:
	setp.lt.u32 	%p103, %r4, 768;
	@%p103 bra 	$L__BB2_26;
	add.s32 	%r392, %r391, 512;
$L__BB2_13:
	mov.u32 	%r12, %r392;
	add.s32 	%r165, %r12, -512;
	cvt.s64.s32 	%rd271, %r165;
	mul.wide.s32 	%rd272, %r165, 8;
	add.s64 	%rd17, %rd1, %rd272;
	add.s64 	%rd18, %rd198, %rd271;
	ld.global.f64 	%fd12, [%rd17];
	abs.f64 	%fd13, %fd298;
	abs.f64 	%fd14, %fd12;
	setp.lt.f64 	%p104, %fd13, %fd14;
	mov.u64 	%rd306, %rd18;
	mov.f64 	%fd295, %fd12;
	@%p104 bra 	$L__BB2_16;
	setp.lt.f64 	%p105, %fd14, %fd13;
	mov.u64 	%rd306, %rd309;
	mov.f64 	%fd295, %fd298;
	@%p105 bra 	$L__BB2_16;
	setp.lt.s64 	%p106, %rd309, %rd18;
	min.s64 	%rd306, %rd309, %rd18;
	selp.f64 	%fd295, %fd298, %fd12, %p106;
$L__BB2_16:
	add.s32 	%r166, %r12, -256;
	cvt.s64.s32 	%rd273, %r166;
	add.s64 	%rd21, %rd198, %rd273;
	ld.global.f64 	%fd17, [%rd17+2048];
	abs.f64 	%fd18, %fd295;
	abs.f64 	%fd19, %fd17;
	setp.lt.f64 	%p107, %fd18, %fd19;
	mov.u64 	%rd307, %rd21;
	mov.f64 	%fd296, %fd17;
	@%p107 bra 	$L__BB2_19;
	setp.lt.f64 	%p108, %fd19, %fd18;
	mov.u64 	%rd307, %rd306;
	mov.f64 	%fd296, %fd295;
	@%p108 bra 	$L__BB2_19;
	setp.lt.s64 	%p109, %rd306, %rd21;
	min.s64 	%rd307, %rd306, %rd21;
	selp.f64 	%fd296, %fd295, %fd17, %p109;
$L__BB2_19:
	cvt.s64.s32 	%rd274, %r12;
	add.s64 	%rd24, %rd198, %rd274;
	ld.global.f64 	%fd22, [%rd17+4096];
	abs.f64 	%fd23, %fd296;
	abs.f64 	%fd24, %fd22;
	setp.lt.f64 	%p110, %fd23, %fd24;
	mov.u64 	%rd308, %rd24;
	mov.f64 	%fd297, %fd22;
	@%p110 bra 	$L__BB2_22;
	setp.lt.f64 	%p111, %fd24, %fd23;
	mov.u64 	%rd308, %rd307;
	mov.f64 	%fd297, %fd296;
	@%p111 bra 	$L__BB2_22;
	setp.lt.s64 	%p112, %rd307, %rd24;
	min.s64 	%rd308, %rd307, %rd24;
	selp.f64 	%fd297, %fd296, %fd22, %p112;
$L__BB2_22:
	add.s32 	%r167, %r12, 256;
	cvt.s64.s32 	%rd275, %r167;
	add.s64 	%rd27, %rd198, %rd275;
	ld.global.f64 	%fd27, [%rd17+6144];
	abs.f64 	%fd28, %fd297;
	abs.f64 	%fd29, %fd27;
	setp.lt.f64 	%p113, %fd28, %fd29;
	mov.u64 	%rd309, %rd27;
	mov.f64 	%fd298, %fd27;
	@%p113 bra 	$L__BB2_25;
	setp.lt.f64 	%p114, %fd29, %fd28;
	mov.u64 	%rd309, %rd308;
	mov.f64 	%fd298, %fd297;
	@%p114 bra 	$L__BB2_25;
	setp.lt.s64 	%p115, %rd308, %rd27;
	min.s64 	%rd309, %rd308, %rd27;
	selp.f64 	%fd298, %fd297, %fd27, %p115;
$L__BB2_25:
	add.s32 	%r392, %r12, 1024;
	add.s32 	%r168, %r12, 512;
	setp.lt.s32 	%p116, %r168, %r36;
	@%p116 bra 	$L__BB2_13;
$L__BB2_26:
	setp.lt.s32 	%p117, %r36, 256;
	@%p117 bra 	$L__BB2_71;
	// begin inline asm
	mov.u32 %r282, %laneid;
	// end inline asm
	mov.b64 	%rd286, %fd298;
	mov.b64 	{%r284, %r289}, %rd286;
	mov.b32 	%r300, 1;
	mov.b32 	%r301, 31;
	mov.b32 	%r302, -1;
	// begin inline asm
	shfl.sync.down.b32 %r283, %r284, %r300, %r301, %r302;
	// end inline asm
	// begin inline asm
	shfl.sync.down.b32 %r288, %r289, %r300, %r301, %r302;
	// end inline asm
	mov.b64 	%rd287, {%r283, %r288};
	mov.b64 	%fd33, %rd287;
	mov.b64 	{%r294, %r299}, %rd309;
	// begin inline asm
	shfl.sync.down.b32 %r293, %r294, %r300, %r301, %r302;
	// end inline asm
	// begin inline asm
	shfl.sync.down.b32 %r298, %r299, %r300, %r301, %r302;
	// end inline asm
	mov.b64 	%rd31, {%r293, %r298};
	setp.gt.s32 	%p169, %r282, 30;
	mov.u64 	%rd311, %rd309;
	mov.f64 	%fd300, %fd298;
	@%p169 bra 	$L__BB2_31;
	abs.f64 	%fd34, %fd298;
	abs.f64 	%fd35, %fd33;
	setp.lt.f64 	%p170, %fd34, %fd35;
	mov.u64 	%rd311, %rd31;
	mov.f64 	%fd300, %fd33;
	@%p170 bra 	$L__BB2_31;
	setp.lt.f64 	%p171, %fd35, %fd34;
	mov.u64 	%rd311, %rd309;
	mov.f64 	%fd300, %fd298;
	@%p171 bra 	$L__BB2_31;
	setp.lt.s64 	%p172, %rd309, %rd31;
	min.s64 	%rd311, %rd309, %rd31;
	selp.f64 	%fd300, %fd298, %fd33, %p172;
$L__BB2_31:
	mov.b64 	%rd288, %fd300;
	mov.b64 	{%r304, %r309}, %rd288;
	mov.b32 	%r320, 2;
	mov.b32 	%r321, 31;
	mov.b32 	%r322, -1;
	// begin inline asm
	shfl.sync.down.b32 %r303, %r304, %r320, %r321, %r322;
	// end inline asm
	// begin inline asm
	shfl.sync.down.b32 %r308, %r309, %r320, %r321, %r322;
	// end inline asm
	mov.b64 	%rd289, {%r303, %r308};
	mov.b64 	%fd38, %rd289;
	mov.b64 	{%r314, %r319}, %rd311;
	// begin inline asm
	shfl.sync.down.b32 %r313, %r314, %r320, %r321, %r322;
	// end inline asm
	// begin inline asm
	shfl.sync.down.b32 %r318, %r319, %r320, %r321, %r322;
	// end inline asm
	mov.b64 	%rd34, {%r313, %r318};
	setp.gt.s32 	%p173, %r282, 29;
	mov.u64 	%rd312, %rd311;
	mov.f64 	%fd301, %fd300;
	@%p173 bra 	$L__BB2_35;
	abs.f64 	%fd39, %fd300;
	abs.f64 	%fd40, %fd38;
	setp.lt.f64 	%p174, %fd39, %fd40;
	mov.u64 	%rd312, %rd34;
	mov.f64 	%fd301, %fd38;
	@%p174 bra 	$L__BB2_35;
	setp.lt.f64 	%p175, %fd40, %fd39;
	mov.u64 	%rd312, %rd311;
	mov.f64 	%fd301, %fd300;
	@%p175 bra 	$L__BB2_35;
	setp.lt.s64 	%p176, %rd311, %rd34;
	min.s64 	%rd312, %rd311, %rd34;
	selp.f64 	%fd301, %fd300, %fd38, %p176;
$L__BB2_35:
	mov.b64 	%rd290, %fd301;
	mov.b64 	{%r324, %r329}, %rd290;
	mov.b32 	%r340, 4;
	mov.b32 	%r341, 31;
	mov.b32 	%r342, -1;
	// begin inline asm
	shfl.sync.down.b32 %r323, %r324, %r340, %r341, %r342;
	// end inline asm
	// begin inline asm
	shfl.sync.down.b32 %r328, %r329, %r340, %r341, %r342;
	// end inline asm
	mov.b64 	%rd291, {%r323, %r328};
	mov.b64 	%fd43, %rd291;
	mov.b64 	{%r334, %r339}, %rd312;
	// begin inline asm
	shfl.sync.down.b32 %r333, %r334, %r340, %r341, %r342;
	// end inline asm
	// begin inline asm
	shfl.sync.down.b32 %r338, %r339, %r340, %r341, %r342;
	// end inline asm
	mov.b64 	%rd37, {%r333, %r338};
	setp.gt.s32 	%p177, %r282, 27;
	mov.u64 	%rd313, %rd312;
	mov.f64 	%fd302, %fd301;
	@%p177 bra 	$L__BB2_39;
	abs.f64 	%fd44, %fd301;
	abs.f64 	%fd45, %fd43;
	setp.lt.f64 	%p178, %fd44, %fd45;
	mov.u64 	%rd313, %rd37;
	mov.f64 	%fd302, %fd43;
	@%p178 bra 	$L__BB2_39;
	setp.lt.f64 	%p179, %fd45, %fd44;
	mov.u64 	%rd313, %rd312;
	mov.f64 	%fd302, %fd301;
	@%p179 bra 	$L__BB2_39;
	setp.lt.s64 	%p180, %rd312, %rd37;
	min.s64 	%rd313, %rd312, %rd37;
	selp.f64 	%fd302, %fd301, %fd43, %p180;
$L__BB2_39:
	mov.b64 	%rd292, %fd302;
	mov.b64 	{%r344, %r349}, %rd292;
	mov.b32 	%r360, 8;
	mov.b32 	%r361, 31;
	mov.b32 	%r362, -1;
	// begin inline asm
	shfl.sync.down.b32 %r343, %r344, %r360, %r361, %r362;
	// end inline asm
	// begin inline asm
	shfl.sync.down.b32 %r348, %r349, %r360, %r361, %r362;
	// end inline asm
	mov.b64 	%rd293, {%r343, %r348};
	mov.b64 	%fd48, %rd293;
	mov.b64 	{%r354, %r359}, %rd313;
	// begin inline asm
	shfl.sync.down.b32 %r353, %r354, %r360, %r361, %r362;
	// end inline asm
	// begin inline asm
	shfl.sync.down.b32 %r358, %r359, %r360, %r361, %r362;
	// end inline asm
	mov.b64 	%rd40, {%r353, %r358};
	setp.gt.s32 	%p181, %r282, 23;
	mov.u64 	%rd314, %rd313;
	mov.f64 	%fd303, %fd302;
	@%p181 bra 	$L__BB2_43;
	abs.f64 	%fd49, %fd302;
	abs.f64 	%fd50, %fd48;
	setp.lt.f64 	%p182, %fd49, %fd50;
	mov.u64 	%rd314, %rd40;
	mov.f64 	%fd303, %fd48;
	@%p182 bra 	$L__BB2_43;
	setp.lt.f64 	%p183, %fd50, %fd49;
	mov.u64 	%rd314, %rd313;
	mov.f64 	%fd303, %fd302;
	@%p183 bra 	$L__BB2_43;
	setp.lt.s64 	%p184, %rd313, %rd40;
	min.s64 	%rd314, %rd313, %rd40;
	selp.f64 	%fd303, %fd302, %fd48, %p184;
$L__BB2_43:
	mov.b64 	%rd294, %fd303;
	mov.b64 	{%r364, %r369}, %rd294;
	mov.b32 	%r380, 16;
	mov.b32 	%r381, 31;
	mov.b32 	%r382, -1;
	// begin inline asm
	shfl.sync.down.b32 %r363, %r364, %r380, %r381, %r382;
	// end inline asm
	// begin inline asm
	shfl.sync.down.b32 %r368, %r369, %r380, %r381, %r382;
	// end inline asm
	mov.b64 	%rd295, {%r363, %r368};
	mov.b64 	%fd53, %rd295;
	mov.b64 	{%r374, %r379}, %rd314;
	// begin inline asm
	shfl.sync.down.b32 %r373, %r374, %r380, %r381, %r382;
	// end inline asm
	// begin inline asm
	shfl.sync.down.b32 %r378, %r379, %r380, %r381, %r382;
	// end inline asm
	mov.b64 	%rd43, {%r373, %r378};
	setp.gt.s32 	%p185, %r282, 15;
	mov.u64 	%rd367, %rd314;
	mov.f64 	%fd351, %fd303;
	@%p185 bra 	$L__BB2_47;
	abs.f64 	%fd54, %fd303;
	abs.f64 	%fd55, %fd53;
	setp.lt.f64 	%p186, %fd54, %fd55;
	mov.u64 	%rd367, %rd43;
	mov.f64 	%fd351, %fd53;
	@%p186 bra 	$L__BB2_47;
	setp.lt.f64 	%p187, %fd55, %fd54;
	mov.u64 	%rd367, %rd314;
	mov.f64 	%fd351, %fd303;
	@%p187 bra 	$L__BB2_47;
	setp.lt.s64 	%p188, %rd314, %rd43;
	min.s64 	%rd367, %rd314, %rd43;
	selp.f64 	%fd351, %fd303, %fd53, %p188;
$L__BB2_47:
	setp.ne.s32 	%p189, %r282, 0;
	@%p189 bra 	$L__BB2_49;
	shr.u32 	%r383, %r1, 1;
	and.b32  	%r384, %r383, 496;
	mov.u32 	%r385, _ZN6thrust24THRUST_300001_SM_1000_NS8cuda_cub4core6detail5shmemE;
	add.s32 	%r386, %r385, %r384;
	st.shared.f64 	[%r386+8], %fd351;
	st.shared.u64 	[%r386+16], %rd367;
$L__BB2_49:
	bar.sync 	0;
	setp.ne.s32 	%p190, %r1, 0;
	@%p190 bra 	$L__BB2_204;
	ld.shared.f64 	%fd58, [_ZN6thrust24THRUST_300001_SM_1000_NS8cuda_cub4core6detail5shmemE+24];
	ld.shared.u64 	%rd46, [_ZN6thrust24THRUST_300001_SM_1000_NS8cuda_cub4core6detail5shmemE+32];
	abs.f64 	%fd59, %fd351;
	abs.f64 	%fd60, %fd58;
	setp.lt.f64 	%p191, %fd59, %fd60;
	mov.u64 	%rd316, %rd46;
	mov.f64 	%fd305, %fd58;
	@%p191 bra 	$L__BB2_53;
	setp.lt.f64 	%p192, %fd60, %fd59;
	mov.u64 	%rd316, %rd367;
	mov.f64 	%fd305, %fd351;
	@%p192 bra 	$L__BB2_53;
	setp.lt.s64 	%p193, %rd367, %rd46;
	min.s64 	%rd316, %rd367, %rd46;
	selp.f64 	%fd305, %fd351, %fd58, %p193;
$L__BB2_53:
	ld.shared.f64 	%fd63, [_ZN6thrust24THRUST_300001_SM_1000_NS8cuda_cub4core6detail5shmemE+40];
	ld.shared.u64 	%rd49, [_ZN6thrust24THRUST_300001_SM_1000_NS8cuda_cub4core6detail5shmemE+48];
	abs.f64 	%fd64, %fd305;
	abs.f64 	%fd65, %fd63;
	setp.lt.f64 	%p194, %fd64, %fd65;
	mov.u64 	%rd317, %rd49;
	mov.f64 	%fd306, %fd63;
	@%p194 bra 	$L__BB2_56;
	setp.lt.f64 	%p195, %fd65, %fd64;
	mov.u64 	%rd317, %rd316;
	mov.f64 	%fd306, %fd305;
	@%p195 bra 	$L__BB2_56;
	setp.lt.s64 	%p196, %rd316, %rd49;
	min.s64 	%rd317, %rd316, %rd49;
	selp.f64 	%fd306, %fd305, %fd63, %p196;
$L__BB2_56:
	ld.shared.f64 	%fd68, [_ZN6thrust24THRUST_300001_SM_1000_NS8cuda_cub4core6detail5shmemE+56];
	ld.shared.u64 	%rd52, [_ZN6thrust24THRUST_300001_SM_1000_NS8cuda_cub4core6detail5shmemE+64];
	abs.f64 	%fd69, %fd306;
	abs.f64 	%fd70, %fd68;
	setp.lt.f64 	%p197, %fd69, %fd70;
	mov.u64 	%rd318, %rd52;
	mov.f64 	%fd307, %fd68;
	@%p197 bra 	$L__BB2_59;
	setp.lt.f64 	%p198, %fd70, %fd69;
	mov.u64 	%rd318, %rd317;
	mov.f64 	%fd307, %fd306;
	@%p198 bra 	$L__BB2_59;
	setp.lt.s64 	%p199, %rd317, %rd52;
	min.s64 	%rd318, %rd317, %rd52;
	selp.f64 	%fd307, %fd306, %fd68, %p199;
$L__BB2_59:
	ld.shared.f64 	%fd73, [_ZN6thrust24THRUST_300001_SM_1000_NS8cuda_cub4core6detail5shmemE+72];
	ld.shared.u64 	%rd55, [_ZN6thrust24THRUST_300001_SM_1000_NS8cuda_cub4core6detail5shmemE+80];
	abs.f64 	%fd74, %fd307;
	abs.f64 	%fd75, %fd73;
	setp.lt.f64 	%p200, %fd74, %fd75;
	mov.u64 	%rd319, %rd55;
	mov.f64 	%fd308, %fd73;
	@%p200 bra 	$L__BB2_62;
	setp.lt.f64 	%p201, %fd75, %fd74;
	mov.u64 	%rd319, %rd318;
	mov.f64 	%fd308, %fd307;
	@%p201 bra 	$L__BB2_62;
	setp.lt.s64 	%p202, %rd318, %rd55;
	min.s64 	%rd319, %rd318, %rd55;
	selp.f64 	%fd308, %fd307, %fd73, %p202;
$L__BB2_62:
	ld.shared.f64 	%fd78, [_ZN6thrust24THRUST_300001_SM_1000_NS8cuda_cub4core6detail5shmemE+88];
	ld.shared.u64 	%rd58, [_ZN6thrust24THRUST_300001_SM_1000_NS8cuda_cub4core6detail5shmemE+96];
	abs.f64 	%fd79, %fd308;
	abs.f64 	%fd80, %fd78;
	setp.lt.f64 	%p203, %fd79, %fd80;
	mov.u64 	%rd320, %rd58;
	mov.f64 	%fd309, %fd78;
	@%p203 bra 	$L__BB2_65;
	setp.lt.f64 	%p204, %fd80, %fd79;
	mov.u64 	%rd320, %rd319;
	mov.f64 	%fd309, %fd308;
	@%p204 bra 	$L__BB2_65;
	setp.lt.s64 	%p205, %rd319, %rd58;
	min.s64 	%rd320, %rd319, %rd58;
	selp.f64 	%fd309, %fd308, %fd78, %p205;
$L__BB2_65:
	ld.shared.f64 	%fd83, [_ZN6thrust24THRUST_300001_SM_1000_NS8cuda_cub4core6detail5shmemE+104];
	ld.shared.u64 	%rd61, [_ZN6thrust24THRUST_300001_SM_1000_NS8cuda_cub4core6detail5shmemE+112];
	abs.f64 	%fd84, %fd309;
	abs.f64 	%fd85, %fd83;
	setp.lt.f64 	%p206, %fd84, %fd85;
	mov.u64 	%rd321, %rd61;
	mov.f64 	%fd310, %fd83;
	@%p206 bra 	$L__BB2_68;
	setp.lt.f64 	%p207, %fd85, %fd84;
	mov.u64 	%rd321, %rd320;
	mov.f64 	%fd310, %fd309;
	@%p207 bra 	$L__BB2_68;
	setp.lt.s64 	%p208, %rd320, %rd61;
	min.s64 	%rd321, %rd320, %rd61;
	selp.f64 	%fd310, %fd309, %fd83, %p208;
$L__BB2_68:
	ld.shared.f64 	%fd88, [_ZN6thrust24THRUST_300001_SM_1000_NS8cuda_cub4core6detail5shmemE+120];
	ld.shared.u64 	%rd64, [_ZN6thrust24THRUST_300001_SM_1000_NS8cuda_cub4core6detail5shmemE+128];
	abs.f64 	%fd89, %fd310;
	abs.f64 	%fd90, %fd88;
	setp.lt.f64 	%p209, %fd89, %fd90;
	mov.u64 	%rd367, %rd64;
	mov.f64 	%fd351, %fd88;
	@%p209 bra 	$L__BB2_204;
	setp.lt.f64 	%p210, %fd90, %fd89;
	mov.u64 	%rd367, %rd321;
	mov.f64 	%fd351, %fd310;
	@%p210 bra 	$L__BB2_204;
	setp.lt.s64 	%p211, %rd321, %rd64;
	min.s64 	%rd367, %rd321, %rd64;
	selp.f64 	%fd351, %fd310, %fd88, %p211;
	bra.uni 	$L__BB2_204;
$L__BB2_71:
	// begin inline asm
	mov.u32 %r169, %laneid;
	// end inline asm
	and.b32  	%r190, %r1, 992;
	add.s32 	%r191, %r190, 32;
	setp.gt.s32 	%p118, %r191, %r36;
	not.b32 	%r192, %r190;
	add.s32 	%r193, %r36, %r192;
	selp.b32 	%r188, %r193, 31, %p118;
	mov.b64 	%rd276, %fd298;
	mov.b64 	{%r171, %r176}, %rd276;
	mov.b32 	%r187, 1;
	mov.b32 	%r189, -1;
	// begin inline asm
	shfl.sync.down.b32 %r170, %r171, %r187, %r188, %r189;
	// end inline asm
	// begin inline asm
	shfl.sync.down.b32 %r175, %r176, %r187, %r188, %r189;
	// end inline asm
	mov.b64 	%rd277, {%r170, %r175};
	mov.b64 	%fd92, %rd277;
	mov.b64 	{%r181, %r186}, %rd309;
	// begin inline asm
	shfl.sync.down.b32 %r180, %r181, %r187, %r188, %r189;
	// end inline asm
	// begin inline asm
	shfl.sync.down.b32 %r185, %r186, %r187, %r188, %r189;
	// end inline asm
	mov.b64 	%rd66, {%r180, %r185};
	setp.ge.s32 	%p119, %r169, %r188;
	mov.u64 	%rd322, %rd309;
	mov.f64 	%fd311, %fd298;
	@%p119 bra 	$L__BB2_75;
	abs.f64 	%fd93, %fd298;
	abs.f64 	%fd94, %fd92;
	setp.lt.f64 	%p120, %fd93, %fd94;
	mov.u64 	%rd322, %rd66;
	mov.f64 	%fd311, %fd92;
	@%p120 bra 	$L__BB2_75;
	setp.lt.f64 	%p121, %fd94, %fd93;
	mov.u64 	%rd322, %rd309;
	mov.f64 	%fd311, %fd298;
	@%p121 bra 	$L__BB2_75;
	setp.lt.s64 	%p122, %rd309, %rd66;
	min.s64 	%rd322, %rd309, %rd66;
	selp.f64 	%fd311, %fd298, %fd92, %p122;
$L__BB2_75:
	mov.b64 	%rd278, %fd311;
	mov.b64 	{%r195, %r200}, %rd278;
	mov.b32 	%r211, 2;
	mov.b32 	%r213, -1;
	// begin inline asm
	shfl.sync.down.b32 %r194, %r195, %r211, %r188, %r213;
	// end inline asm
	// begin inline asm
	shfl.sync.down.b32 %r199, %r200, %r211, %r188, %r213;
	// end inline asm
	mov.b64 	%rd279, {%r194, %r199};
	mov.b64 	%fd97, %rd279;
	mov.b64 	{%r205, %r210}, %rd322;
	// begin inline asm
	shfl.sync.down.b32 %r204, %r205, %r211, %r188, %r213;
	// end inline asm
	// begin inline asm
	shfl.sync.down.b32 %r209, %r210, %r211, %r188, %r213;
	// end inline asm
	mov.b64 	%rd69, {%r204, %r209};
	add.s32 	%r214, %r169, 2;
	setp.gt.s32 	%p123, %r214, %r188;
	mov.u64 	%rd323, %rd322;
	mov.f64 	%fd312, %fd311;
	@%p123 bra 	$L__BB2_79;
	abs.f64 	%fd98, %fd311;
	abs.f64 	%fd99, %fd97;
	setp.lt.f64 	%p124, %fd98, %fd99;
	mov.u64 	%rd323, %rd69;
	mov.f64 	%fd312, %fd97;
	@%p124 bra 	$L__BB2_79;
	setp.lt.f64 	%p125, %fd99, %fd98;
	mov.u64 	%rd323, %rd322;
	mov.f64 	%fd312, %fd311;
	@%p125 bra 	$L__BB2_79;
	setp.lt.s64 	%p126, %rd322, %rd69;
	min.s64 	%rd323, %rd322, %rd69;
	selp.f64 	%fd312, %fd311, %fd97, %p126;
$L__BB2_79:
	mov.b64 	%rd280, %fd312;
	mov.b64 	{%r216, %r221}, %rd280;
	mov.b32 	%r232, 4;
	mov.b32 	%r234, -1;
	// begin inline asm
	shfl.sync.down.b32 %r215, %r216, %r232, %r188, %r234;
	// end inline asm
	// begin inline asm
	shfl.sync.down.b32 %r220, %r221, %r232, %r188, %r234;
	// end inline asm
	mov.b64 	%rd281, {%r215, %r220};
	mov.b64 	%fd102, %rd281;
	mov.b64 	{%r226, %r231}, %rd323;
	// begin inline asm
	shfl.sync.down.b32 %r225, %r226, %r232, %r188, %r234;
	// end inline asm
	// begin inline asm
	shfl.sync.down.b32 %r230, %r231, %r232, %r188, %r234;
	// end inline asm
	mov.b64 	%rd72, {%r225, %r230};
	add.s32 	%r235, %r169, 4;
	setp.gt.s32 	%p127, %r235, %r188;
	mov.u64 	%rd324, %rd323;
	mov.f64 	%fd313, %fd312;
	@%p127 bra 	$L__BB2_83;
	abs.f64 	%fd103, %fd312;
	abs.f64 	%fd104, %fd102;
	setp.lt.f64 	%p128, %fd103, %fd104;
	mov.u64 	%rd324, %rd72;
	mov.f64 	%fd313, %fd102;
	@%p128 bra 	$L__BB2_83;
	setp.lt.f64 	%p129, %fd104, %fd103;
	mov.u64 	%rd324, %rd323;
	mov.f64 	%fd313, %fd312;
	@%p129 bra 	$L__BB2_83;
	setp.lt.s64 	%p130, %rd323, %rd72;
	min.s64 	%rd324, %rd323, %rd72;
	selp.f64 	%fd313, %fd312, %fd102, %p130;
$L__BB2_83:
	mov.b64 	%rd282, %fd313;
	mov.b64 	{%r237, %r242}, %rd282;
	mov.b32 	%r253, 8;
	mov.b32 	%r255, -1;
	// begin inline asm
	shfl.sync.down.b32 %r236, %r237, %r253, %r188, %r255;
	// end inline asm
	// begin inline asm
	shfl.sync.down.b32 %r241, %r242, %r253, %r188, %r255;
	// end inline asm
	mov.b64 	%rd283, {%r236, %r241};
	mov.b64 	%fd107, %rd283;
	mov.b64 	{%r247, %r252}, %rd324;
	// begin inline asm
	shfl.sync.down.b32 %r246, %r247, %r253, %r188, %r255;
	// end inline asm
	// begin inline asm
	shfl.sync.down.b32 %r251, %r252, %r253, %r188, %r255;
	// end inline asm
	mov.b64 	%rd75, {%r246, %r251};
	add.s32 	%r256, %r169, 8;
	setp.gt.s32 	%p131, %r256, %r188;
	mov.u64 	%rd325, %rd324;
	mov.f64 	%fd314, %fd313;
	@%p131 bra 	$L__BB2_87;
	abs.f64 	%fd108, %fd313;
	abs.f64 	%fd109, %fd107;
	setp.lt.f64 	%p132, %fd108, %fd109;
	mov.u64 	%rd325, %rd75;
	mov.f64 	%fd314, %fd107;
	@%p132 bra 	$L__BB2_87;
	setp.lt.f64 	%p133, %fd109, %fd108;
	mov.u64 	%rd325, %rd324;
	mov.f64 	%fd314, %fd313;
	@%p133 bra 	$L__BB2_87;
	setp.lt.s64 	%p134, %rd324, %rd75;
	min.s64 	%rd325, %rd324, %rd75;
	selp.f64 	%fd314, %fd313, %fd107, %p134;
$L__BB2_87:
	mov.b64 	%rd284, %fd314;
	mov.b64 	{%r258, %r263}, %rd284;
	mov.b32 	%r274, 16;
	mov.b32 	%r276, -1;
	// begin inline asm
	shfl.sync.down.b32 %r257, %r258, %r274, %r188, %r276;
	// end inline asm
	// begin inline asm
	shfl.sync.down.b32 %r262, %r263, %r274, %r188, %r276;
	// end inline asm
	mov.b64 	%rd285, {%r257, %r262};
	mov.b64 	%fd112, %rd285;
	mov.b64 	{%r268, %r273}, %rd325;
	// begin inline asm
	shfl.sync.down.b32 %r267, %r268, %r274, %r188, %r276;
	// end inline asm
	// begin inline asm
	shfl.sync.down.b32 %r272, %r273, %r274, %r188, %r276;
	// end inline asm
	mov.b64 	%rd78, {%r267, %r272};
	add.s32 	%r277, %r169, 16;
	setp.gt.s32 	%p135, %r277, %r188;
	mov.u64 	%rd367, %rd325;
	mov.f64 	%fd351, %fd314;
	@%p135 bra 	$L__BB2_91;
	abs.f64 	%fd113, %fd314;
	abs.f64 	%fd114, %fd112;
	setp.lt.f64 	%p136, %fd113, %fd114;
	mov.u64 	%rd367, %rd78;
	mov.f64 	%fd351, %fd112;
	@%p136 bra 	$L__BB2_91;
	setp.lt.f64 	%p137, %fd114, %fd113;
	mov.u64 	%rd367, %rd325;
	mov.f64 	%fd351, %fd314;
	@%p137 bra 	$L__BB2_91;
	setp.lt.s64 	%p138, %rd325, %rd78;
	min.s64 	%rd367, %rd325, %rd78;
	selp.f64 	%fd351, %fd314, %fd112, %p138;
$L__BB2_91:
	setp.ne.s32 	%p139, %r169, 0;
	@%p139 bra 	$L__BB2_93;
	shr.u32 	%r278, %r1, 1;
	and.b32  	%r279, %r278, 496;
	mov.u32 	%r280, _ZN6thrust24THRUST_300001_SM_1000_NS8cuda_cub4core6detail5shmemE;
	add.s32 	%r281, %r280, %r279;
	st.shared.f64 	[%r281+8], %fd351;
	st.shared.u64 	[%r281+16], %rd367;
$L__BB2_93:
	bar.sync 	0;
	setp.ne.s32 	%p140, %r1, 0;
	@%p140 bra 	$L__BB2_204;
	setp.lt.s32 	%p141, %r36, 33;
	mov.f64 	%fd316, %fd351;
	mov.u64 	%rd327, %rd367;
	@%p141 bra 	$L__BB2_98;
	ld.shared.f64 	%fd117, [_ZN6thrust24THRUST_300001_SM_1000_NS8cuda_cub4core6detail5shmemE+24];
	ld.shared.u64 	%rd81, [_ZN6thrust24THRUST_300001_SM_1000_NS8cuda_cub4core6detail5shmemE+32];
	abs.f64 	%fd118, %fd351;
	abs.f64 	%fd119, %fd117;
	setp.lt.f64 	%p142, %fd118, %fd119;
	mov.f64 	%fd316, %fd117;
	mov.u64 	%rd327, %rd81;
	@%p142 bra 	$L__BB2_98;
	setp.lt.f64 	%p143, %fd119, %fd118;
	mov.f64 	%fd316, %fd351;
	mov.u64 	%rd327, %rd367;
	@%p143 bra 	$L__BB2_98;
	setp.lt.s64 	%p144, %rd367, %rd81;
	min.s64 	%rd327, %rd367, %rd81;
	selp.f64 	%fd316, %fd351, %fd117, %p144;
$L__BB2_98:
	setp.lt.s32 	%p145, %r36, 65;
	mov.f64 	%fd317, %fd316;
	mov.u64 	%rd328, %rd327;
	@%p145 bra 	$L__BB2_102;
	ld.shared.f64 	%fd122, [_ZN6thrust24THRUST_300001_SM_1000_NS8cuda_cub4core6detail5shmemE+40];
	ld.shared.u64 	%rd84, [_ZN6thrust24THRUST_300001_SM_1000_NS8cuda_cub4core6detail5shmemE+48];
	abs.f64 	%fd123, %fd316;
	abs.f64 	%fd124, %fd122;
	setp.lt.f64 	%p146, %fd123, %fd124;
	mov.f64 	%fd317, %fd122;
	mov.u64 	%rd328, %rd84;
	@%p146 bra 	$L__BB2_102;
	setp.lt.f64 	%p147, %fd124, %fd123;
	mov.f64 	%fd317, %fd316;
	mov.u64 	%rd328, %rd327;
	@%p147 bra 	$L__BB2_102;
	setp.lt.s64 	%p148, %rd327, %rd84;
	min.s64 	%rd328, %rd327, %rd84;
	selp.f64 	%fd317, %fd316, %fd122, %p148;
$L__BB2_102:
	setp.lt.s32 	%p149, %r36, 97;
	mov.f64 	%fd318, %fd317;
	mov.u64 	%rd329, %rd328;
	@%p149 bra 	$L__BB2_106;
	ld.shared.f64 	%fd127, [_ZN6thrust24THRUST_300001_SM_1000_NS8cuda_cub4core6detail5shmemE+56];
	ld.shared.u64 	%rd87, [_ZN6thrust24THRUST_300001_SM_1000_NS8cuda_cub4core6detail5shmemE+64];
	abs.f64 	%fd128, %fd317;
	abs.f64 	%fd129, %fd127;
	setp.lt.f64 	%p150, %fd128, %fd129;
	mov.f64 	%fd318, %fd127;
	mov.u64 	%rd329, %rd87;
	@%p150 bra 	$L__BB2_106;
	setp.lt.f64 	%p151, %fd129, %fd128;
	mov.f64 	%fd318, %fd317;
	mov.u64 	%rd329, %rd328;
	@%p151 bra 	$L__BB2_106;
	setp.lt.s64 	%p152, %rd328, %rd87;
	min.s64 	%rd329, %rd328, %rd87;
	selp.f64 	%fd318, %fd317, %fd127, %p152;
$L__BB2_106:
	setp.lt.s32 	%p153, %r36, 129;
	mov.f64 	%fd319, %fd318;
	mov.u64 	%rd330, %rd329;
	@%p153 bra 	$L__BB2_110;
	ld.shared.f64 	%fd132, [_ZN6thrust24THRUST_300001_SM_1000_NS8cuda_cub4core6detail5shmemE+72];
	ld.shared.u64 	%rd90, [_ZN6thrust24THRUST_300001_SM_1000_NS8cuda_cub4core6detail5shmemE+80];
	abs.f64 	%fd133, %fd318;
	abs.f64 	%fd134, %fd132;
	setp.lt.f64 	%p154, %fd133, %fd134;
	mov.f64 	%fd319, %fd132;
	mov.u64 	%rd330, %rd90;
	@%p154 bra 	$L__BB2_110;
	setp.lt.f64 	%p155, %fd134, %fd133;
	mov.f64 	%fd319, %fd318;
	mov.u64 	%rd330, %rd329;
	@%p155 bra 	$L__BB2_110;
	setp.lt.s64 	%p156, %rd329, %rd90;
	min.s64 	%rd330, %rd329, %rd90;
	selp.f64 	%fd319, %fd318, %fd132, %p156;
$L__BB2_110:
	setp.lt.s32 	%p157, %r36, 161;
	mov.f64 	%fd320, %fd319;
	mov.u64 	%rd331, %rd330;
	@%p157 bra 	$L__BB2_114;
	ld.shared.f64 	%fd137, [_ZN6thrust24THRUST_300001_SM_1000_NS8cuda_cub4core6detail5shmemE+88];
	ld.shared.u64 	%rd93, [_ZN6thrust24THRUST_300001_SM_1000_NS8cuda_cub4core6detail5shmemE+96];
	abs.f64 	%fd138, %fd319;
	abs.f64 	%fd139, %fd137;
	setp.lt.f64 	%p158, %fd138, %fd139;
	mov.f64 	%fd320, %fd137;
	mov.u64 	%rd331, %rd93;
	@%p158 bra 	$L__BB2_114;
	setp.lt.f64 	%p159, %fd139, %fd138;
	mov.f64 	%fd320, %fd319;
	mov.u64 	%rd331, %rd330;
	@%p159 bra 	$L__BB2_114;
	setp.lt.s64 	%p160, %rd330, %rd93;
	min.s64 	%rd331, %rd330, %rd93;
	selp.f64 	%fd320, %fd319, %fd137, %p160;
$L__BB2_114:
	setp.lt.s32 	%p161, %r36, 193;
	mov.f64 	%fd321, %fd320;
	mov.u64 	%rd332, %rd331;
	@%p161 bra 	$L__BB2_118;
	ld.shared.f64 	%fd142, [_ZN6thrust24THRUST_300001_SM_1000_NS8cuda_cub4core6detail5shmemE+104];
	ld.shared.u64 	%rd96, [_ZN6thrust24THRUST_300001_SM_1000_NS8cuda_cub4core6detail5shmemE+112];
	abs.f64 	%fd143, %fd320;
	abs.f64 	%fd144, %fd142;
	setp.lt.f64 	%p162, %fd143, %fd144;
	mov.f64 	%fd321, %fd142;
	mov.u64 	%rd332, %rd96;
	@%p162 bra 	$L__BB2_118;
	setp.lt.f64 	%p163, %fd144, %fd143;
	mov.f64 	%fd321, %fd320;
	mov.u64 	%rd332, %rd331;
	@%p163 bra 	$L__BB2_118;
	setp.lt.s64 	%p164, %rd331, %rd96;
	min.s64 	%rd332, %rd331, %rd96;
	selp.f64 	%fd321, %fd320, %fd142, %p164;
$L__BB2_118:
	setp.lt.s32 	%p165, %r36, 225;
	mov.u64 	%rd367, %rd332;
	mov.f64 	%fd351, %fd321;
	@%p165 bra 	$L__BB2_204;
	ld.shared.f64 	%fd147, [_ZN6thrust24THRUST_300001_SM_1000_NS8cuda_cub4core6detail5shmemE+120];
	ld.shared.u64 	%rd99, [_ZN6thrust24THRUST_300001_SM_1000_NS8cuda_cub4core6detail5shmemE+128];
	abs.f64 	%fd148, %fd321;
	abs.f64 	%fd149, %fd147;
	setp.lt.f64 	%p166, %fd148, %fd149;
	mov.u64 	%rd367, %rd99;
	mov.f64 	%fd351, %fd147;
	@%p166 bra 	$L__BB2_204;
	setp.lt.f64 	%p167, %fd149, %fd148;
	mov.u64 	%rd367, %rd332;
	mov.f64 	%fd351, %fd321;
	@%p167 bra 	$L__BB2_204;
	setp.lt.s64 	%p168, %rd332, %rd99;
	min.s64 	%rd367, %rd332, %rd99;
	selp.f64 	%fd351, %fd321, %fd147, %p168;
	bra.uni 	$L__BB2_204;
$L__BB2_122:
	mov.u32 	%r17, %tid.x;
	cvt.u64.u32 	%rd200, %r17;
	cvta.to.global.u64 	%rd201, %rd197;
	mul.wide.u32 	%rd202, %r17, 8;
	add.s64 	%rd203, %rd201, %rd202;
	ld.global.f64 	%fd274, [%rd203];
	add.s32 	%r37, %r17, 256;
	cvt.u64.u32 	%rd204, %r37;
	ld.global.f64 	%fd275, [%rd203+2048];
	add.s32 	%r38, %r17, 512;
	cvt.u64.u32 	%rd205, %r38;
	ld.global.f64 	%fd276, [%rd203+4096];
	add.s32 	%r39, %r17, 768;
	cvt.u64.u32 	%rd206, %r39;
	ld.global.f64 	%fd277, [%rd203+6144];
	or.b32  	%r40, %r17, 1024;
	cvt.u64.u32 	%rd101, %r40;
	add.s64 	%rd354, %rd198, %rd101;
	ld.global.f64 	%fd338, [%rd203+8192];
	abs.f64 	%fd278, %fd274;
	abs.f64 	%fd279, %fd275;
	setp.geu.f64 	%p3, %fd278, %fd279;
	selp.f64 	%fd280, %fd274, %fd275, %p3;
	selp.b64 	%rd207, %rd200, %rd204, %p3;
	abs.f64 	%fd281, %fd280;
	abs.f64 	%fd282, %fd276;
	setp.geu.f64 	%p4, %fd281, %fd282;
	selp.f64 	%fd283, %fd280, %fd276, %p4;
	selp.b64 	%rd208, %rd207, %rd205, %p4;
	abs.f64 	%fd284, %fd283;
	abs.f64 	%fd285, %fd277;
	setp.geu.f64 	%p5, %fd284, %fd285;
	selp.f64 	%fd152, %fd283, %fd277, %p5;
	selp.b64 	%rd104, %rd208, %rd206, %p5;
	abs.f64 	%fd153, %fd152;
	abs.f64 	%fd154, %fd338;
	setp.lt.f64 	%p6, %fd153, %fd154;
	@%p6 bra 	$L__BB2_124;
	setp.lt.f64 	%p7, %fd154, %fd153;
	setp.lt.u64 	%p8, %rd104, %rd101;
	or.pred  	%p9, %p7, %p8;
	selp.f64 	%fd338, %fd152, %fd338, %p9;
	add.s64 	%rd211, %rd198, %rd104;
	selp.b64 	%rd354, %rd211, %rd354, %p9;
$L__BB2_124:
	setp.lt.u32 	%p10, %r36, 2560;
	mov.b32 	%r394, 1280;
	@%p10 bra 	$L__BB2_137;
	mov.b32 	%r393, 1280;
	mov.f64 	%fd323, %fd338;
$L__BB2_126:
	cvt.u64.u32 	%rd212, %r393;
	add.s64 	%rd213, %rd200, %rd212;
	mul.wide.u32 	%rd214, %r393, 8;
	cvta.to.global.u64 	%rd215, %rd197;
	add.s64 	%rd217, %rd215, %rd202;
	add.s64 	%rd218, %rd217, %rd214;
	add.s64 	%rd335, %rd213, %rd198;
	ld.global.f64 	%fd324, [%rd218];
	ld.global.f64 	%fd325, [%rd218+2048];
	ld.global.f64 	%fd326, [%rd218+4096];
	ld.global.f64 	%fd327, [%rd218+6144];
	ld.global.f64 	%fd338, [%rd218+8192];
	abs.f64 	%fd163, %fd323;
	abs.f64 	%fd164, %fd324;
	setp.lt.f64 	%p11, %fd163, %fd164;
	@%p11 bra 	$L__BB2_128;
	setp.lt.f64 	%p12, %fd164, %fd163;
	setp.lt.s64 	%p13, %rd354, %rd335;
	or.pred  	%p14, %p12, %p13;
	selp.f64 	%fd324, %fd323, %fd324, %p14;
	selp.b64 	%rd335, %rd354, %rd335, %p14;
$L__BB2_128:
	cvt.u64.u32 	%rd219, %r393;
	add.s64 	%rd220, %rd200, %rd219;
	add.s64 	%rd221, %rd220, %rd198;
	add.s64 	%rd336, %rd221, 256;
	abs.f64 	%fd167, %fd324;
	abs.f64 	%fd168, %fd325;
	setp.lt.f64 	%p15, %fd167, %fd168;
	@%p15 bra 	$L__BB2_130;
	setp.lt.f64 	%p16, %fd168, %fd167;
	add.s64 	%rd226, %rd221, 256;
	setp.lt.s64 	%p17, %rd335, %rd226;
	or.pred  	%p18, %p16, %p17;
	selp.f64 	%fd325, %fd324, %fd325, %p18;
	selp.b64 	%rd336, %rd335, %rd226, %p18;
$L__BB2_130:
	add.s64 	%rd337, %rd221, 512;
	abs.f64 	%fd171, %fd325;
	abs.f64 	%fd172, %fd326;
	setp.lt.f64 	%p19, %fd171, %fd172;
	@%p19 bra 	$L__BB2_132;
	setp.lt.f64 	%p20, %fd172, %fd171;
	add.s64 	%rd234, %rd221, 512;
	setp.lt.s64 	%p21, %rd336, %rd234;
	or.pred  	%p22, %p20, %p21;
	selp.f64 	%fd326, %fd325, %fd326, %p22;
	selp.b64 	%rd337, %rd336, %rd234, %p22;
$L__BB2_132:
	add.s64 	%rd338, %rd221, 768;
	abs.f64 	%fd175, %fd326;
	abs.f64 	%fd176, %fd327;
	setp.lt.f64 	%p23, %fd175, %fd176;
	@%p23 bra 	$L__BB2_134;
	setp.lt.f64 	%p24, %fd176, %fd175;
	setp.lt.s64 	%p25, %rd337, %rd338;
	or.pred  	%p26, %p24, %p25;
	selp.f64 	%fd327, %fd326, %fd327, %p26;
	selp.b64 	%rd338, %rd337, %rd338, %p26;
$L__BB2_134:
	add.s64 	%rd354, %rd221, 1024;
	abs.f64 	%fd179, %fd327;
	abs.f64 	%fd180, %fd338;
	setp.lt.f64 	%p27, %fd179, %fd180;
	@%p27 bra 	$L__BB2_136;
	setp.lt.f64 	%p28, %fd180, %fd179;
	setp.lt.s64 	%p29, %rd338, %rd354;
	or.pred  	%p30, %p28, %p29;
	selp.f64 	%fd338, %fd327, %fd338, %p30;
	selp.b64 	%rd354, %rd338, %rd354, %p30;
$L__BB2_136:
	add.s32 	%r394, %r393, 1280;
	add.s32 	%r43, %r393, 2560;
	setp.le.s32 	%p31, %r43, %r36;
	mov.u32 	%r393, %r394;
	mov.f64 	%fd323, %fd338;
	@%p31 bra 	$L__BB2_126;
$L__BB2_137:
	setp.le.s32 	%p32, %r36, %r394;
	@%p32 bra 	$L__BB2_160;
	sub.s32 	%r21, %r36, %r394;
	setp.ge.s32 	%p33, %r17, %r21;
	@%p33 bra 	$L__BB2_160;
	cvta.to.global.u64 	%rd127, %rd197;
	not.b32 	%r44, %r17;
	add.s32 	%r45, %r36, %r44;
	sub.s32 	%r22, %r45, %r394;
	and.b32  	%r46, %r22, 768;
	setp.eq.s32 	%p34, %r46, 768;
	mov.u32 	%r397, %r17;
	@%p34 bra 	$L__BB2_145;
	add.s32 	%r47, %r17, %r394;
	cvt.u64.u32 	%rd242, %r47;
	add.s64 	%rd342, %rd198, %rd242;
	mul.wide.u32 	%rd243, %r47, 8;
	add.s64 	%rd341, %rd127, %rd243;
	shr.u32 	%r48, %r22, 8;
	add.s32 	%r49, %r48, 1;
	and.b32  	%r50, %r49, 3;
	neg.s32 	%r395, %r50;
	mov.u32 	%r397, %r17;
$L__BB2_141:
	.pragma "nounroll";
	mov.u64 	%rd132, %rd354;
	mov.f64 	%fd184, %fd338;
	ld.global.f64 	%fd185, [%rd341];
	abs.f64 	%fd186, %fd184;
	abs.f64 	%fd187, %fd185;
	setp.lt.f64 	%p35, %fd186, %fd187;
	mov.f64 	%fd338, %fd185;
	mov.u64 	%rd354, %rd342;
	@%p35 bra 	$L__BB2_144;
	setp.lt.f64 	%p36, %fd187, %fd186;
	mov.f64 	%fd338, %fd184;
	mov.u64 	%rd354, %rd132;
	@%p36 bra 	$L__BB2_144;
	setp.lt.s64 	%p37, %rd132, %rd342;
	selp.f64 	%fd338, %fd184, %fd185, %p37;
	min.s64 	%rd354, %rd132, %rd342;
$L__BB2_144:
	add.s32 	%r397, %r397, 256;
	add.s64 	%rd342, %rd342, 256;
	add.s64 	%rd341, %rd341, 2048;
	add.s32 	%r395, %r395, 1;
	setp.ne.s32 	%p38, %r395, 0;
	@%p38 bra 	$L__BB2_141;
$L__BB2_145:
	setp.lt.u32 	%p39, %r22, 768;
	@%p39 bra 	$L__BB2_160;
	add.s32 	%r398, %r397, %r394;
	cvt.u64.u32 	%rd244, %r398;
	add.s64 	%rd349, %rd198, %rd244;
	cvt.u64.u32 	%rd245, %r397;
	cvt.u64.u32 	%rd246, %r394;
	add.s64 	%rd247, %rd245, %rd246;
	shl.b64 	%rd248, %rd247, 3;
	add.s64 	%rd249, %rd248, %rd127;
	add.s64 	%rd348, %rd249, 6144;
	mul.wide.u32 	%rd250, %r398, 8;
	add.s64 	%rd347, %rd127, %rd250;
	add.s32 	%r399, %r397, 512;
$L__BB2_147:
	mov.u32 	%r32, %r399;
	ld.global.f64 	%fd193, [%rd347];
	abs.f64 	%fd194, %fd338;
	abs.f64 	%fd195, %fd193;
	setp.lt.f64 	%p40, %fd194, %fd195;
	mov.f64 	%fd335, %fd193;
	mov.u64 	%rd351, %rd349;
	@%p40 bra 	$L__BB2_150;
	setp.lt.f64 	%p41, %fd195, %fd194;
	mov.f64 	%fd335, %fd338;
	mov.u64 	%rd351, %rd354;
	@%p41 bra 	$L__BB2_150;
	setp.lt.s64 	%p42, %rd354, %rd349;
	selp.f64 	%fd335, %fd338, %fd193, %p42;
	min.s64 	%rd351, %rd354, %rd349;
$L__BB2_150:
	add.s32 	%r51, %r398, 256;
	cvt.u64.u32 	%rd251, %r51;
	add.s64 	%rd148, %rd198, %rd251;
	ld.global.f64 	%fd198, [%rd348+-4096];
	abs.f64 	%fd199, %fd335;
	abs.f64 	%fd200, %fd198;
	setp.lt.f64 	%p43, %fd199, %fd200;
	mov.f64 	%fd336, %fd198;
	mov.u64 	%rd352, %rd148;
	@%p43 bra 	$L__BB2_153;
	setp.lt.f64 	%p44, %fd200, %fd199;
	mov.f64 	%fd336, %fd335;
	mov.u64 	%rd352, %rd351;
	@%p44 bra 	$L__BB2_153;
	setp.lt.s64 	%p45, %rd351, %rd148;
	selp.f64 	%fd336, %fd335, %fd198, %p45;
	min.s64 	%rd352, %rd351, %rd148;
$L__BB2_153:
	add.s32 	%r52, %r398, 512;
	cvt.u64.u32 	%rd252, %r52;
	add.s64 	%rd151, %rd198, %rd252;
	ld.global.f64 	%fd203, [%rd348+-2048];
	abs.f64 	%fd204, %fd336;
	abs.f64 	%fd205, %fd203;
	setp.lt.f64 	%p46, %fd204, %fd205;
	mov.f64 	%fd337, %fd203;
	mov.u64 	%rd353, %rd151;
	@%p46 bra 	$L__BB2_156;
	setp.lt.f64 	%p47, %fd205, %fd204;
	mov.f64 	%fd337, %fd336;
	mov.u64 	%rd353, %rd352;
	@%p47 bra 	$L__BB2_156;
	setp.lt.s64 	%p48, %rd352, %rd151;
	selp.f64 	%fd337, %fd336, %fd203, %p48;
	min.s64 	%rd353, %rd352, %rd151;
$L__BB2_156:
	add.s32 	%r53, %r398, 768;
	cvt.u64.u32 	%rd253, %r53;
	add.s64 	%rd154, %rd198, %rd253;
	ld.global.f64 	%fd208, [%rd348];
	abs.f64 	%fd209, %fd337;
	abs.f64 	%fd210, %fd208;
	setp.lt.f64 	%p49, %fd209, %fd210;
	mov.f64 	%fd338, %fd208;
	mov.u64 	%rd354, %rd154;
	@%p49 bra 	$L__BB2_159;
	setp.lt.f64 	%p50, %fd210, %fd209;
	mov.f64 	%fd338, %fd337;
	mov.u64 	%rd354, %rd353;
	@%p50 bra 	$L__BB2_159;
	setp.lt.s64 	%p51, %rd353, %rd154;
	selp.f64 	%fd338, %fd337, %fd208, %p51;
	min.s64 	%rd354, %rd353, %rd154;
$L__BB2_159:
	add.s64 	%rd349, %rd349, 1024;
	add.s64 	%rd348, %rd348, 8192;
	add.s64 	%rd347, %rd347, 8192;
	add.s32 	%r399, %r32, 1024;
	add.s32 	%r54, %r32, 512;
	add.s32 	%r398, %r398, 1024;
	setp.lt.s32 	%p52, %r54, %r21;
	@%p52 bra 	$L__BB2_147;
$L__BB2_160:
	// begin inline asm
	mov.u32 %r55, %laneid;
	// end inline asm
	mov.b64 	%rd254, %fd338;
	mov.b64 	{%r57, %r62}, %rd254;
	mov.b32 	%r73, 1;
	mov.b32 	%r74, 31;
	mov.b32 	%r75, -1;
	// begin inline asm
	shfl.sync.down.b32 %r56, %r57, %r73, %r74, %r75;
	// end inline asm
	// begin inline asm
	shfl.sync.down.b32 %r61, %r62, %r73, %r74, %r75;
	// end inline asm
	mov.b64 	%rd255, {%r56, %r61};
	mov.b64 	%fd214, %rd255;
	mov.b64 	{%r67, %r72}, %rd354;
	// begin inline asm
	shfl.sync.down.b32 %r66, %r67, %r73, %r74, %r75;
	// end inline asm
	// begin inline asm
	shfl.sync.down.b32 %r71, %r72, %r73, %r74, %r75;
	// end inline asm
	mov.b64 	%rd161, {%r66, %r71};
	setp.gt.s32 	%p53, %r55, 30;
	mov.f64 	%fd340, %fd338;
	mov.u64 	%rd356, %rd354;
	@%p53 bra 	$L__BB2_164;
	abs.f64 	%fd215, %fd338;
	abs.f64 	%fd216, %fd214;
	setp.lt.f64 	%p54, %fd215, %fd216;
	mov.f64 	%fd340, %fd214;
	mov.u64 	%rd356, %rd161;
	@%p54 bra 	$L__BB2_164;
	setp.lt.f64 	%p55, %fd216, %fd215;
	mov.f64 	%fd340, %fd338;
	mov.u64 	%rd356, %rd354;
	@%p55 bra 	$L__BB2_164;
	setp.lt.s64 	%p56, %rd354, %rd161;
	selp.f64 	%fd340, %fd338, %fd214, %p56;
	min.s64 	%rd356, %rd354, %rd161;
$L__BB2_164:
	mov.b64 	%rd256, %fd340;
	mov.b64 	{%r77, %r82}, %rd256;
	mov.b32 	%r93, 2;
	mov.b32 	%r94, 31;
	mov.b32 	%r95, -1;
	// begin inline asm
	shfl.sync.down.b32 %r76, %r77, %r93, %r94, %r95;
	// end inline asm
	// begin inline asm
	shfl.sync.down.b32 %r81, %r82, %r93, %r94, %r95;
	// end inline asm
	mov.b64 	%rd257, {%r76, %r81};
	mov.b64 	%fd219, %rd257;
	mov.b64 	{%r87, %r92}, %rd356;
	// begin inline asm
	shfl.sync.down.b32 %r86, %r87, %r93, %r94, %r95;
	// end inline asm
	// begin inline asm
	shfl.sync.down.b32 %r91, %r92, %r93, %r94, %r95;
	// end inline asm
	mov.b64 	%rd164, {%r86, %r91};
	setp.gt.s32 	%p57, %r55, 29;
	mov.f64 	%fd341, %fd340;
	mov.u64 	%rd357, %rd356;
	@%p57 bra 	$L__BB2_168;
	abs.f64 	%fd220, %fd340;
	abs.f64 	%fd221, %fd219;
	setp.lt.f64 	%p58, %fd220, %fd221;
	mov.f64 	%fd341, %fd219;
	mov.u64 	%rd357, %rd164;
	@%p58 bra 	$L__BB2_168;
	setp.lt.f64 	%p59, %fd221, %fd220;
	mov.f64 	%fd341, %fd340;
	mov.u64 	%rd357, %rd356;
	@%p59 bra 	$L__BB2_168;
	setp.lt.s64 	%p60, %rd356, %rd164;
	selp.f64 	%fd341, %fd340, %fd219, %p60;
	min.s64 	%rd357, %rd356, %rd164;
$L__BB2_168:
	mov.b64 	%rd258, %fd341;
	mov.b64 	{%r97, %r102}, %rd258;
	mov.b32 	%r113, 4;
	mov.b32 	%r114, 31;
	mov.b32 	%r115, -1;
	// begin inline asm
	shfl.sync.down.b32 %r96, %r97, %r113, %r114, %r115;
	// end inline asm
	// begin inline asm
	shfl.sync.down.b32 %r101, %r102, %r113, %r114, %r115;
	// end inline asm
	mov.b64 	%rd259, {%r96, %r101};
	mov.b64 	%fd224, %rd259;
	mov.b64 	{%r107, %r112}, %rd357;
	// begin inline asm
	shfl.sync.down.b32 %r106, %r107, %r113, %r114, %r115;
	// end inline asm
	// begin inline asm
	shfl.sync.down.b32 %r111, %r112, %r113, %r114, %r115;
	// end inline asm
	mov.b64 	%rd167, {%r106, %r111};
	setp.gt.s32 	%p61, %r55, 27;
	mov.f64 	%fd342, %fd341;
	mov.u64 	%rd358, %rd357;
	@%p61 bra 	$L__BB2_172;
	abs.f64 	%fd225, %fd341;
	abs.f64 	%fd226, %fd224;
	setp.lt.f64 	%p62, %fd225, %fd226;
	mov.f64 	%fd342, %fd224;
	mov.u64 	%rd358, %rd167;
	@%p62 bra 	$L__BB2_172;
	setp.lt.f64 	%p63, %fd226, %fd225;
	mov.f64 	%fd342, %fd341;
	mov.u64 	%rd358, %rd357;
	@%p63 bra 	$L__BB2_172;
	setp.lt.s64 	%p64, %rd357, %rd167;
	selp.f64 	%fd342, %fd341, %fd224, %p64;
	min.s64 	%rd358, %rd357, %rd167;
$L__BB2_172:
	mov.b64 	%rd260, %fd342;
	mov.b64 	{%r117, %r122}, %rd260;
	mov.b32 	%r133, 8;
	mov.b32 	%r134, 31;
	mov.b32 	%r135, -1;
	// begin inline asm
	shfl.sync.down.b32 %r116, %r117, %r133, %r134, %r135;
	// end inline asm
	// begin inline asm
	shfl.sync.down.b32 %r121, %r122, %r133, %r134, %r135;
	// end inline asm
	mov.b64 	%rd261, {%r116, %r121};
	mov.b64 	%fd229, %rd261;
	mov.b64 	{%r127, %r132}, %rd358;
	// begin inline asm
	shfl.sync.down.b32 %r126, %r127, %r133, %r134, %r135;
	// end inline asm
	// begin inline asm
	shfl.sync.down.b32 %r131, %r132, %r133, %r134, %r135;
	// end inline asm
	mov.b64 	%rd170, {%r126, %r131};
	setp.gt.s32 	%p65, %r55, 23;
	mov.f64 	%fd343, %fd342;
	mov.u64 	%rd359, %rd358;
	@%p65 bra 	$L__BB2_176;
	abs.f64 	%fd230, %fd342;
	abs.f64 	%fd231, %fd229;
	setp.lt.f64 	%p66, %fd230, %fd231;
	mov.f64 	%fd343, %fd229;
	mov.u64 	%rd359, %rd170;
	@%p66 bra 	$L__BB2_176;
	setp.lt.f64 	%p67, %fd231, %fd230;
	mov.f64 	%fd343, %fd342;
	mov.u64 	%rd359, %rd358;
	@%p67 bra 	$L__BB2_176;
	setp.lt.s64 	%p68, %rd358, %rd170;
	selp.f64 	%fd343, %fd342, %fd229, %p68;
	min.s64 	%rd359, %rd358, %rd170;
$L__BB2_176:
	mov.b64 	%rd262, %fd343;
	mov.b64 	{%r137, %r142}, %rd262;
	mov.b32 	%r153, 16;
	mov.b32 	%r154, 31;
	mov.b32 	%r155, -1;
	// begin inline asm
	shfl.sync.down.b32 %r136, %r137, %r153, %r154, %r155;
	// end inline asm
	// begin inline asm
	shfl.sync.down.b32 %r141, %r142, %r153, %r154, %r155;
	// end inline asm
	mov.b64 	%rd263, {%r136, %r141};
	mov.b64 	%fd234, %rd263;
	mov.b64 	{%r147, %r152}, %rd359;
	// begin inline asm
	shfl.sync.down.b32 %r146, %r147, %r153, %r154, %r155;
	// end inline asm
	// begin inline asm
	shfl.sync.down.b32 %r151, %r152, %r153, %r154, %r155;
	// end inline asm
	mov.b64 	%rd173, {%r146, %r151};
	setp.gt.s32 	%p69, %r55, 15;
	mov.f64 	%fd351, %fd343;
	mov.u64 	%rd367, %rd359;
	@%p69 bra 	$L__BB2_180;
	abs.f64 	%fd235, %fd343;
	abs.f64 	%fd236, %fd234;
	setp.lt.f64 	%p70, %fd235, %fd236;
	mov.f64 	%fd351, %fd234;
	mov.u64 	%rd367, %rd173;
	@%p70 bra 	$L__BB2_180;
	setp.lt.f64 	%p71, %fd236, %fd235;
	mov.f64 	%fd351, %fd343;
	mov.u64 	%rd367, %rd359;
	@%p71 bra 	$L__BB2_180;
	setp.lt.s64 	%p72, %rd359, %rd173;
	selp.f64 	%fd351, %fd343, %fd234, %p72;
	min.s64 	%rd367, %rd359, %rd173;
$L__BB2_180:
	setp.ne.s32 	%p73, %r55, 0;
	@%p73 bra 	$L__BB2_182;
	shr.u32 	%r156, %r17, 1;
	and.b32  	%r157, %r156, 496;
	mov.u32 	%r158, _ZN6thrust24THRUST_300001_SM_1000_NS8cuda_cub4core6detail5shmemE;
	add.s32 	%r159, %r158, %r157;
	st.shared.f64 	[%r159+8], %fd351;
	st.shared.u64 	[%r159+16], %rd367;
$L__BB2_182:
	bar.sync 	0;
	setp.ne.s32 	%p74, %r17, 0;
	@%p74 bra 	$L__BB2_204;
	ld.shared.f64 	%fd239, [_ZN6thrust24THRUST_300001_SM_1000_NS8cuda_cub4core6detail5shmemE+24];
	ld.shared.u64 	%rd176, [_ZN6thrust24THRUST_300001_SM_1000_NS8cuda_cub4core6detail5shmemE+32];
	abs.f64 	%fd240, %fd351;
	abs.f64 	%fd241, %fd239;
	setp.lt.f64 	%p75, %fd240, %fd241;
	mov.f64 	%fd345, %fd239;
	mov.u64 	%rd361, %rd176;
	@%p75 bra 	$L__BB2_186;
	setp.lt.f64 	%p76, %fd241, %fd240;
	mov.f64 	%fd345, %fd351;
	mov.u64 	%rd361, %rd367;
	@%p76 bra 	$L__BB2_186;
	setp.lt.s64 	%p77, %rd367, %rd176;
	selp.f64 	%fd345, %fd351, %fd239, %p77;
	min.s64 	%rd361, %rd367, %rd176;
$L__BB2_186:
	ld.shared.f64 	%fd244, [_ZN6thrust24THRUST_300001_SM_1000_NS8cuda_cub4core6detail5shmemE+40];
	ld.shared.u64 	%rd179, [_ZN6thrust24THRUST_300001_SM_1000_NS8cuda_cub4core6detail5shmemE+48];
	abs.f64 	%fd245, %fd345;
	abs.f64 	%fd246, %fd244;
	setp.lt.f64 	%p78, %fd245, %fd246;
	mov.f64 	%fd346, %fd244;
	mov.u64 	%rd362, %rd179;
	@%p78 bra 	$L__BB2_189;
	setp.lt.f64 	%p79, %fd246, %fd245;
	mov.f64 	%fd346, %fd345;
	mov.u64 	%rd362, %rd361;
	@%p79 bra 	$L__BB2_189;
	setp.lt.s64 	%p80, %rd361, %rd179;
	selp.f64 	%fd346, %fd345, %fd244, %p80;
	min.s64 	%rd362, %rd361, %rd179;
$L__BB2_189:
	ld.shared.f64 	%fd249, [_ZN6thrust24THRUST_300001_SM_1000_NS8cuda_cub4core6detail5shmemE+56];
	ld.shared.u64 	%rd182, [_ZN6thrust24THRUST_300001_SM_1000_NS8cuda_cub4core6detail5shmemE+64];
	abs.f64 	%fd250, %fd346;
	abs.f64 	%fd251, %fd249;
	setp.lt.f64 	%p81, %fd250, %fd251;
	mov.f64 	%fd347, %fd249;
	mov.u64 	%rd363, %rd182;
	@%p81 bra 	$L__BB2_192;
	setp.lt.f64 	%p82, %fd251, %fd250;
	mov.f64 	%fd347, %fd346;
	mov.u64 	%rd363, %rd362;
	@%p82 bra 	$L__BB2_192;
	setp.lt.s64 	%p83, %rd362, %rd182;
	selp.f64 	%fd347, %fd346, %fd249, %p83;
	min.s64 	%rd363, %rd362, %rd182;
$L__BB2_192:
	ld.shared.f64 	%fd254, [_ZN6thrust24THRUST_300001_SM_1000_NS8cuda_cub4core6detail5shmemE+72];
	ld.shared.u64 	%rd185, [_ZN6thrust24THRUST_300001_SM_1000_NS8cuda_cub4core6detail5shmemE+80];
	abs.f64 	%fd255, %fd347;
	abs.f64 	%fd256, %fd254;
	setp.lt.f64 	%p84, %fd255, %fd256;
	mov.f64 	%fd348, %fd254;
	mov.u64 	%rd364, %rd185;
	@%p84 bra 	$L__BB2_195;
	setp.lt.f64 	%p85, %fd256, %fd255;
	mov.f64 	%fd348, %fd347;
	mov.u64 	%rd364, %rd363;
	@%p85 bra 	$L__BB2_195;
	setp.lt.s64 	%p86, %rd363, %rd185;
	selp.f64 	%fd348, %fd347, %fd254, %p86;
	min.s64 	%rd364, %rd363, %rd185;
$L__BB2_195:
	ld.shared.f64 	%fd259, [_ZN6thrust24THRUST_300001_SM_1000_NS8cuda_cub4core6detail5shmemE+88];
	ld.shared.u64 	%rd188, [_ZN6thrust24THRUST_300001_SM_1000_NS8cuda_cub4core6detail5shmemE+96];
	abs.f64 	%fd260, %fd348;
	abs.f64 	%fd261, %fd259;
	setp.lt.f64 	%p87, %fd260, %fd261;
	mov.f64 	%fd349, %fd259;
	mov.u64 	%rd365, %rd188;
	@%p87 bra 	$L__BB2_198;
	setp.lt.f64 	%p88, %fd261, %fd260;
	mov.f64 	%fd349, %fd348;
	mov.u64 	%rd365, %rd364;
	@%p88 bra 	$L__BB2_198;
	setp.lt.s64 	%p89, %rd364, %rd188;
	selp.f64 	%fd349, %fd348, %fd259, %p89;
	min.s64 	%rd365, %rd364, %rd188;
$L__BB2_198:
	ld.shared.f64 	%fd264, [_ZN6thrust24THRUST_300001_SM_1000_NS8cuda_cub4core6detail5shmemE+104];
	ld.shared.u64 	%rd191, [_ZN6thrust24THRUST_300001_SM_1000_NS8cuda_cub4core6detail5shmemE+112];
	abs.f64 	%fd265, %fd349;
	abs.f64 	%fd266, %fd264;
	setp.lt.f64 	%p90, %fd265, %fd266;
	mov.f64 	%fd350, %fd264;
	mov.u64 	%rd366, %rd191;
	@%p90 bra 	$L__BB2_201;
	setp.lt.f64 	%p91, %fd266, %fd265;
	mov.f64 	%fd350, %fd349;
	mov.u64 	%rd366, %rd365;
	@%p91 bra 	$L__BB2_201;
	setp.lt.s64 	%p92, %rd365, %rd191;
	selp.f64 	%fd350, %fd349, %fd264, %p92;
	min.s64 	%rd366, %rd365, %rd191;
$L__BB2_201:
	ld.shared.f64 	%fd269, [_ZN6thrust24THRUST_300001_SM_1000_NS8cuda_cub4core6detail5shmemE+120];
	ld.shared.u64 	%rd194, [_ZN6thrust24THRUST_300001_SM_1000_NS8cuda_cub4core6detail5shmemE+128];
	abs.f64 	%fd270, %fd350;
	abs.f64 	%fd271, %fd269;
	setp.lt.f64 	%p93, %fd270, %fd271;
	mov.u64 	%rd367, %rd194;
	mov.f64 	%fd351, %fd269;
	@%p93 bra 	$L__BB2_204;
	setp.lt.f64 	%p94, %fd271, %fd270;
	mov.u64 	%rd367, %rd366;
	mov.f64 	%fd351, %fd350;
	@%p94 bra 	$L__BB2_204;
	setp.lt.s64 	%p95, %rd366, %rd194;
	selp.f64 	%fd351, %fd350, %fd269, %p95;
	min.s64 	%rd367, %rd366, %rd194;
$L__BB2_204:
	mov.u32 	%r387, %tid.x;
	setp.ne.s32 	%p212, %r387, 0;
	@%p212 bra 	$L__BB2_206;
	ld.param.u64 	%rd297, [_ZN6thrust24THRUST_300001_SM_1000_NS8cuda_cub4core6detail13_kernel_agentINS1_8__reduce11ReduceAgentINS0_12zip_iteratorIN4cuda3std3__45tupleIJNS0_10device_ptrIdEENS0_17counting_iteratorIlNS0_11use_defaultESF_SF_EEEEEEEPNSB_IJdlEEESJ_iNS1_9__extrema9arg_max_fIdl15compareKeyValueEEEEJSI_SK_iSO_EEEvDpT0__param_1];
	cvta.to.global.u64 	%rd296, %rd297;
	st.global.f64 	[%rd296], %fd351;
	st.global.u64 	[%rd296+8], %rd367;
$L__BB2_206:
	ret;

}
	// .globl	_ZN6thrust24THRUST_300001_SM_1000_NS8cuda_cub4core6detail13_kernel_agentINS1_8__reduce11ReduceAgentINS0_12zip_iteratorIN4cuda3std3__45tupleIJNS0_10device_ptrIdEENS0_17counting_iteratorIlNS0_11use_defaultESF_SF_EEEEEEEPNSB_IJdlEEESJ_iNS1_9__extrema9arg_max_fIdl15compareKeyValueEEEEJSI_SK_iN3cub18CUB_300001_SM_100013GridEvenShareIiEENSR_9GridQueueIjEESO_EEEvDpT0_
.visible .entry _ZN6thrust24THRUST_300001_SM_1000_NS8cuda_cub4core6detail13_kernel_agentINS1_8__reduce11ReduceAgentINS0_12zip_iteratorIN4cuda3std3__45tupleIJNS0_10device_ptrIdEENS0_17counting_iteratorIlNS0_11use_defaultESF_SF_EEEEEEEPNSB_IJdlEEESJ_iNS1_9__extrema9arg_max_fIdl15compareKeyValueEEEEJSI_SK_iN3cub18CUB_300001_SM_100013GridEvenShareIiEENSR_9GridQueueIjEESO_EEEvDpT0_(
	.param .align 8 .b8 _ZN6thrust24THRUST_300001_SM_1000_NS8cuda_cub4core6detail13_kernel_agentINS1_8__reduce11ReduceAgentINS0_12zip_iteratorIN4cuda3std3__45tupleIJNS0_10device_ptrIdEENS0_17counting_iteratorIlNS0_11use_defaultESF_SF_EEEEEEEPNSB_IJdlEEESJ_iNS1_9__extrema9arg_max_fIdl15compareKeyValueEEEEJSI_SK_iN3cub18CUB_300001_SM_100013GridEvenShareIiEENSR_9GridQueueIjEESO_EEEvDpT0__param_0[16],
	.param .u64 .ptr .align 1 _ZN6thrust24THRUST_300001_SM_1000_NS8cuda_cub4core6detail13_kernel_agentINS1_8__reduce11ReduceAgentINS0_12zip_iteratorIN4cuda3std3__45tupleIJNS0_10device_ptrIdEENS0_17counting_iteratorIlNS0_11use_defaultESF_SF_EEEEEEEPNSB_IJdlEEESJ_iNS1_9__extrema9arg_max_fIdl15compareKeyValueEEEEJSI_SK_iN3cub18CUB_300001_SM_100013GridEvenShareIiEENSR_9GridQueueIjEESO_EEEvDpT0__param_1,
	.param .u32 _ZN6thrust24THRUST_300001_SM_1000_NS8cuda_cub4core6detail13_kernel_agentINS1_8__reduce11ReduceAgentINS0_12zip_iteratorIN4cuda3std3__45tupleIJNS0_10device_ptrIdEENS0_17counting_iteratorIlNS0_11use_defaultESF_SF_EEEEEEEPNSB_IJdlEEESJ_iNS1_9__extrema9arg_max_fIdl15compareKeyValueEEEEJSI_SK_iN3cub18CUB_300001_SM_100013GridEvenShareIiEENSR_9GridQueueIjEESO_EEEvDpT0__param_2,
	.param .align 4 .b8 _ZN6thrust24THRUST_300001_SM_1000_NS8cuda_cub4core6detail13_kernel_agentINS1_8__reduce11ReduceAgentINS0_12zip_iteratorIN4cuda3std3__45tupleIJNS0_10device_ptrIdEENS0_17counting_iteratorIlNS0_11use_defaultESF_SF_EEEEEEEPNSB_IJdlEEESJ_iNS1_9__extrema9arg_max_fIdl15compareKeyValueEEEEJSI_SK_iN3cub18CUB_300001_SM_100013GridEvenShareIiEENSR_9GridQueueIjEESO_EEEvDpT0__param_3[40],
	.param .align 8 .b8 _ZN6thrust24THRUST_300001_SM_1000_NS8cuda_cub4core6detail13_kernel_agentINS1_8__reduce11ReduceAgentINS0_12zip_iteratorIN4cuda3std3__45tupleIJNS0_10device_ptrIdEENS0_17counting_iteratorIlNS0_11use_defaultESF_SF_EEEEEEEPNSB_IJdlEEESJ_iNS1_9__extrema9arg_max_fIdl15compareKeyValueEEEEJSI_SK_iN3cub18CUB_300001_SM_100013GridEvenShareIiEENSR_9GridQueueIjEESO_EEEvDpT0__param_4[8],
	.param .align 1 .b8 _ZN6thrust24THRUST_300001_SM_1000_NS8cuda_cub4core6detail13_kernel_agentINS1_8__reduce11ReduceAgentINS0_12zip_iteratorIN4cuda3std3__45tupleIJNS0_10device_ptrIdEENS0_17counting_iteratorIlNS0_11use_defaultESF_SF_EEEEEEEPNSB_IJdlEEESJ_iNS1_9__extrema9arg_max_fIdl15compareKeyValueEEEEJSI_SK_iN3cub18CUB_300001_SM_100013GridEvenShareIiEENSR_9GridQueueIjEESO_EEEvDpT0__param_5[1]
)
.maxntid 256
{
	.reg .pred 	%p<215>;
	.reg .b32 	%r<437>;
	.reg .b64 	%rd<318>;
	.reg .b64 	%fd<352>;

	ld.param.u64 	%rd3, [_ZN6thrust24THRUST_300001_SM_1000_NS8cuda_cub4core6detail13_kernel_agentINS1_8__reduce11ReduceAgentINS0_12zip_iteratorIN4cuda3std3__45tupleIJNS0_10device_ptrIdEENS0_17counting_iteratorIlNS0_11use_defaultESF_SF_EEEEEEEPNSB_IJdlEEESJ_iNS1_9__extrema9arg_max_fIdl15compareKeyValueEEEEJSI_SK_iN3cub18CUB_300001_SM_100013GridEvenShareIiEENSR_9GridQueueIjEESO_EEEvDpT0__param_0+8];
	ld.param.u64 	%rd181, [_ZN6thrust24THRUST_300001_SM_1000_NS8cuda_cub4core6detail13_kernel_agentINS1_8__reduce11ReduceAgentINS0_12zip_iteratorIN4cuda3std3__45tupleIJNS0_10device_ptrIdEENS0_17counting_iteratorIlNS0_11use_defaultESF_SF_EEEEEEEPNSB_IJdlEEESJ_iNS1_9__extrema9arg_max_fIdl15compareKeyValueEEEEJSI_SK_iN3cub18CUB_300001_SM_100013GridEvenShareIiEENSR_9GridQueueIjEESO_EEEvDpT0__param_0];
	ld.param.u64 	%rd182, [_ZN6thrust24THRUST_300001_SM_1000_NS8cuda_cub4core6detail13_kernel_agentINS1_8__reduce11ReduceAgentINS0_12zip_iteratorIN4cuda3std3__45tupleIJNS0_10device_ptrIdEENS0_17counting_iteratorIlNS0_11use_defaultESF_SF_EEEEEEEPNSB_IJdlEEESJ_iNS1_9__extrema9arg_max_fIdl15compareKeyValueEEEEJSI_SK_iN3cub18CUB_300001_SM_100013GridEvenShareIiEENSR_9GridQueueIjEESO_EEEvDpT0__param_4];
	ld.param.u32 	%r66, [_ZN6thrust24THRUST_300001_SM_1000_NS8cuda_cub4core6detail13_kernel_agentINS1_8__reduce11ReduceAgentINS0_12zip_iteratorIN4cuda3std3__45tupleIJNS0_10device_ptrIdEENS0_17counting_iteratorIlNS0_11use_defaultESF_SF_EEEEEEEPNSB_IJdlEEESJ_iNS1_9__extrema9arg_max_fIdl15compareKeyValueEEEEJSI_SK_iN3cub18CUB_300001_SM_100013GridEvenShareIiEENSR_9GridQueueIjEESO_EEEvDpT0__param_2];
	cvta.to.global.u64 	%rd1, %rd182;
	cvta.to.global.u64 	%rd2, %rd181;
	mov.u32 	%r1, %ctaid.x;
	mul.lo.s32 	%r2, %r1, 1280;
	mov.u32 	%r67, %nctaid.x;
	mul.lo.s32 	%r3, %r67, 1280;
	add.s32 	%r68, %r2, 1280;
	setp.le.s32 	%p1, %r68, %r66;
	@%p1 bra 	$L__BB3_121;
	sub.s32 	%r4, %r66, %r2;
	mov.u32 	%r5, %tid.x;
	setp.ge.s32 	%p98, %r5, %r4;
	mov.f64 	%fd298, 0d0000000000000000;
	mov.b64 	%rd264, 0;
	mov.u32 	%r420, %r5;
	@%p98 bra 	$L__BB3_3;
	add.s32 	%r190, %r2, %r5;
	cvt.s64.s32 	%rd219, %r190;
	mul.wide.s32 	%rd220, %r190, 8;
	add.s64 	%rd221, %rd2, %rd220;
	add.s64 	%rd264, %rd3, %rd219;
	ld.global.f64 	%fd298, [%rd221];
	add.s32 	%r420, %r5, 256;
$L__BB3_3:
	setp.ge.s32 	%p99, %r420, %r4;
	@%p99 bra 	$L__BB3_25;
	not.b32 	%r191, %r420;
	add.s32 	%r192, %r66, %r191;
	sub.s32 	%r8, %r192, %r2;
	and.b32  	%r193, %r8, 768;
	setp.eq.s32 	%p100, %r193, 768;
	@%p100 bra 	$L__BB3_10;
	add.s32 	%r418, %r420, %r2;
	shr.u32 	%r194, %r8, 8;
	add.s32 	%r195, %r194, 1;
	and.b32  	%r196, %r195, 3;
	neg.s32 	%r417, %r196;
$L__BB3_6:
	.pragma "nounroll";
	mov.u64 	%rd6, %rd264;
	mov.f64 	%fd3, %fd298;
	cvt.s64.s32 	%rd223, %r418;
	add.s64 	%rd7, %rd3, %rd223;
	mul.wide.s32 	%rd224, %r418, 8;
	add.s64 	%rd225, %rd2, %rd224;
	ld.global.f64 	%fd4, [%rd225];
	abs.f64 	%fd5, %fd3;
	abs.f64 	%fd6, %fd4;
	setp.lt.f64 	%p101, %fd5, %fd6;
	mov.u64 	%rd264, %rd7;
	mov.f64 	%fd298, %fd4;
	@%p101 bra 	$L__BB3_9;
	setp.lt.f64 	%p102, %fd6, %fd5;
	mov.u64 	%rd264, %rd6;
	mov.f64 	%fd298, %fd3;
	@%p102 bra 	$L__BB3_9;
	setp.lt.s64 	%p103, %rd6, %rd7;
	min.s64 	%rd264, %rd6, %rd7;
	selp.f64 	%fd298, %fd3, %fd4, %p103;
$L__BB3_9:
	add.s32 	%r420, %r420, 256;
	add.s32 	%r418, %r418, 256;
	add.s32 	%r417, %r417, 1;
	setp.ne.s32 	%p104, %r417, 0;
	@%p104 bra 	$L__BB3_6;
$L__BB3_10:
	setp.lt.u32 	%p105, %r8, 768;
	@%p105 bra 	$L__BB3_25;
	add.s32 	%r421, %r420, %r2;
	add.s32 	%r424, %r421, 256;
	add.s32 	%r423, %r421, 512;
	add.s32 	%r422, %r421, 768;
	add.s64 	%rd12, %rd2, 4096;
$L__BB3_12:
	cvt.s64.s32 	%rd226, %r424;
	add.s64 	%rd14, %rd3, %rd226;
	cvt.s64.s32 	%rd227, %r423;
	add.s64 	%rd15, %rd3, %rd227;
	cvt.s64.s32 	%rd228, %r422;
	add.s64 	%rd16, %rd3, %rd228;
	cvt.s64.s32 	%rd229, %r421;
	mul.wide.s32 	%rd230, %r421, 8;
	add.s64 	%rd17, %rd12, %rd230;
	add.s64 	%rd18, %rd3, %rd229;
	ld.global.f64 	%fd12, [%rd17+-4096];
	abs.f64 	%fd13, %fd298;
	abs.f64 	%fd14, %fd12;
	setp.lt.f64 	%p106, %fd13, %fd14;
	mov.u64 	%rd261, %rd18;
	mov.f64 	%fd295, %fd12;
	@%p106 bra 	$L__BB3_15;
	setp.lt.f64 	%p107, %fd14, %fd13;
	mov.u64 	%rd261, %rd264;
	mov.f64 	%fd295, %fd298;
	@%p107 bra 	$L__BB3_15;
	setp.lt.s64 	%p108, %rd264, %rd18;
	min.s64 	%rd261, %rd264, %rd18;
	selp.f64 	%fd295, %fd298, %fd12, %p108;
$L__BB3_15:
	ld.global.f64 	%fd17, [%rd17+-2048];
	abs.f64 	%fd18, %fd295;
	abs.f64 	%fd19, %fd17;
	setp.lt.f64 	%p109, %fd18, %fd19;
	mov.u64 	%rd262, %rd14;
	mov.f64 	%fd296, %fd17;
	@%p109 bra 	$L__BB3_18;
	setp.lt.f64 	%p110, %fd19, %fd18;
	mov.u64 	%rd262, %rd261;
	mov.f64 	%fd296, %fd295;
	@%p110 bra 	$L__BB3_18;
	setp.lt.s64 	%p111, %rd261, %rd14;
	min.s64 	%rd262, %rd261, %rd14;
	selp.f64 	%fd296, %fd295, %fd17, %p111;
$L__BB3_18:
	ld.global.f64 	%fd22, [%rd17];
	abs.f64 	%fd23, %fd296;
	abs.f64 	%fd24, %fd22;
	setp.lt.f64 	%p112, %fd23, %fd24;
	mov.u64 	%rd263, %rd15;
	mov.f64 	%fd297, %fd22;
	@%p112 bra 	$L__BB3_21;
	setp.lt.f64 	%p113, %fd24, %fd23;
	mov.u64 	%rd263, %rd262;
	mov.f64 	%fd297, %fd296;
	@%p113 bra 	$L__BB3_21;
	setp.lt.s64 	%p114, %rd262, %rd15;
	min.s64 	%rd263, %rd262, %rd15;
	selp.f64 	%fd297, %fd296, %fd22, %p114;
$L__BB3_21:
	ld.global.f64 	%fd27, [%rd17+2048];
	abs.f64 	%fd28, %fd297;
	abs.f64 	%fd29, %fd27;
	setp.lt.f64 	%p115, %fd28, %fd29;
	mov.u64 	%rd264, %rd16;
	mov.f64 	%fd298, %fd27;
	@%p115 bra 	$L__BB3_24;
	setp.lt.f64 	%p116, %fd29, %fd28;
	mov.u64 	%rd264, %rd263;
	mov.f64 	%fd298, %fd297;
	@%p116 bra 	$L__BB3_24;
	setp.lt.s64 	%p117, %rd263, %rd16;
	min.s64 	%rd264, %rd263, %rd16;
	selp.f64 	%fd298, %fd297, %fd27, %p117;
$L__BB3_24:
	add.s32 	%r420, %r420, 1024;
	add.s32 	%r424, %r424, 1024;
	add.s32 	%r423, %r423, 1024;
	add.s32 	%r422, %r422, 1024;
	add.s32 	%r421, %r421, 1024;
	setp.lt.s32 	%p118, %r420, %r4;
	@%p118 bra 	$L__BB3_12;
$L__BB3_25:
	setp.lt.s32 	%p119, %r4, 256;
	@%p119 bra 	$L__BB3_70;
	// begin inline asm
	mov.u32 %r310, %laneid;
	// end inline asm
	mov.b64 	%rd241, %fd298;
	mov.b64 	{%r312, %r317}, %rd241;
	mov.b32 	%r328, 1;
	mov.b32 	%r329, 31;
	mov.b32 	%r330, -1;
	// begin inline asm
	shfl.sync.down.b32 %r311, %r312, %r328, %r329, %r330;
	// end inline asm
	// begin inline asm
	shfl.sync.down.b32 %r316, %r317, %r328, %r329, %r330;
	// end inline asm
	mov.b64 	%rd242, {%r311, %r316};
	mov.b64 	%fd33, %rd242;
	mov.b64 	{%r322, %r327}, %rd264;
	// begin inline asm
	shfl.sync.down.b32 %r321, %r322, %r328, %r329, %r330;
	// end inline asm
	// begin inline asm
	shfl.sync.down.b32 %r326, %r327, %r328, %r329, %r330;
	// end inline asm
	mov.b64 	%rd28, {%r321, %r326};
	setp.gt.s32 	%p171, %r310, 30;
	mov.u64 	%rd266, %rd264;
	mov.f64 	%fd300, %fd298;
	@%p171 bra 	$L__BB3_30;
	abs.f64 	%fd34, %fd298;
	abs.f64 	%fd35, %fd33;
	setp.lt.f64 	%p172, %fd34, %fd35;
	mov.u64 	%rd266, %rd28;
	mov.f64 	%fd300, %fd33;
	@%p172 bra 	$L__BB3_30;
	setp.lt.f64 	%p173, %fd35, %fd34;
	mov.u64 	%rd266, %rd264;
	mov.f64 	%fd300, %fd298;
	@%p173 bra 	$L__BB3_30;
	setp.lt.s64 	%p174, %rd264, %rd28;
	min.s64 	%rd266, %rd264, %rd28;
	selp.f64 	%fd300, %fd298, %fd33, %p174;
$L__BB3_30:
	mov.b64 	%rd243, %fd300;
	mov.b64 	{%r332, %r337}, %rd243;
	mov.b32 	%r348, 2;
	mov.b32 	%r349, 31;
	mov.b32 	%r350, -1;
	// begin inline asm
	shfl.sync.down.b32 %r331, %r332, %r348, %r349, %r350;
	// end inline asm
	// begin inline asm
	shfl.sync.down.b32 %r336, %r337, %r348, %r349, %r350;
	// end inline asm
	mov.b64 	%rd244, {%r331, %r336};
	mov.b64 	%fd38, %rd244;
	mov.b64 	{%r342, %r347}, %rd266;
	// begin inline asm
	shfl.sync.down.b32 %r341, %r342, %r348, %r349, %r350;
	// end inline asm
	// begin inline asm
	shfl.sync.down.b32 %r346, %r347, %r348, %r349, %r350;
	// end inline asm
	mov.b64 	%rd31, {%r341, %r346};
	setp.gt.s32 	%p175, %r310, 29;
	mov.u64 	%rd267, %rd266;
	mov.f64 	%fd301, %fd300;
	@%p175 bra 	$L__BB3_34;
	abs.f64 	%fd39, %fd300;
	abs.f64 	%fd40, %fd38;
	setp.lt.f64 	%p176, %fd39, %fd40;
	mov.u64 	%rd267, %rd31;
	mov.f64 	%fd301, %fd38;
	@%p176 bra 	$L__BB3_34;
	setp.lt.f64 	%p177, %fd40, %fd39;
	mov.u64 	%rd267, %rd266;
	mov.f64 	%fd301, %fd300;
	@%p177 bra 	$L__BB3_34;
	setp.lt.s64 	%p178, %rd266, %rd31;
	min.s64 	%rd267, %rd266, %rd31;
	selp.f64 	%fd301, %fd300, %fd38, %p178;
$L__BB3_34:
	mov.b64 	%rd245, %fd301;
	mov.b64 	{%r352, %r357}, %rd245;
	mov.b32 	%r368, 4;
	mov.b32 	%r369, 31;
	mov.b32 	%r370, -1;
	// begin inline asm
	shfl.sync.down.b32 %r351, %r352, %r368, %r369, %r370;
	// end inline asm
	// begin inline asm
	shfl.sync.down.b32 %r356, %r357, %r368, %r369, %r370;
	// end inline asm
	mov.b64 	%rd246, {%r351, %r356};
	mov.b64 	%fd43, %rd246;
	mov.b64 	{%r362, %r367}, %rd267;
	// begin inline asm
	shfl.sync.down.b32 %r361, %r362, %r368, %r369, %r370;
	// end inline asm
	// begin inline asm
	shfl.sync.down.b32 %r366, %r367, %r368, %r369, %r370;
	// end inline asm
	mov.b64 	%rd34, {%r361, %r366};
	setp.gt.s32 	%p179, %r310, 27;
	mov.u64 	%rd268, %rd267;
	mov.f64 	%fd302, %fd301;
	@%p179 bra 	$L__BB3_38;
	abs.f64 	%fd44, %fd301;
	abs.f64 	%fd45, %fd43;
	setp.lt.f64 	%p180, %fd44, %fd45;
	mov.u64 	%rd268, %rd34;
	mov.f64 	%fd302, %fd43;
	@%p180 bra 	$L__BB3_38;
	setp.lt.f64 	%p181, %fd45, %fd44;
	mov.u64 	%rd268, %rd267;
	mov.f64 	%fd302, %fd301;
	@%p181 bra 	$L__BB3_38;
	setp.lt.s64 	%p182, %rd267, %rd34;
	min.s64 	%rd268, %rd267, %rd34;
	selp.f64 	%fd302, %fd301, %fd43, %p182;
$L__BB3_38:
	mov.b64 	%rd247, %fd302;
	mov.b64 	{%r372, %r377}, %rd247;
	mov.b32 	%r388, 8;
	mov.b32 	%r389, 31;
	mov.b32 	%r390, -1;
	// begin inline asm
	shfl.sync.down.b32 %r371, %r372, %r388, %r389, %r390;
	// end inline asm
	// begin inline asm
	shfl.sync.down.b32 %r376, %r377, %r388, %r389, %r390;
	// end inline asm
	mov.b64 	%rd248, {%r371, %r376};
	mov.b64 	%fd48, %rd248;
	mov.b64 	{%r382, %r387}, %rd268;
	// begin inline asm
	shfl.sync.down.b32 %r381, %r382, %r388, %r389, %r390;
	// end inline asm
	// begin inline asm
	shfl.sync.down.b32 %r386, %r387, %r388, %r389, %r390;
	// end inline asm
	mov.b64 	%rd37, {%r381, %r386};
	setp.gt.s32 	%p183, %r310, 23;
	mov.u64 	%rd269, %rd268;
	mov.f64 	%fd303, %fd302;
	@%p183 bra 	$L__BB3_42;
	abs.f64 	%fd49, %fd302;
	abs.f64 	%fd50, %fd48;
	setp.lt.f64 	%p184, %fd49, %fd50;
	mov.u64 	%rd269, %rd37;
	mov.f64 	%fd303, %fd48;
	@%p184 bra 	$L__BB3_42;
	setp.lt.f64 	%p185, %fd50, %fd49;
	mov.u64 	%rd269, %rd268;
	mov.f64 	%fd303, %fd302;
	@%p185 bra 	$L__BB3_42;
	setp.lt.s64 	%p186, %rd268, %rd37;
	min.s64 	%rd269, %rd268, %rd37;
	selp.f64 	%fd303, %fd302, %fd48, %p186;
$L__BB3_42:
	mov.b64 	%rd249, %fd303;
	mov.b64 	{%r392, %r397}, %rd249;
	mov.b32 	%r408, 16;
	mov.b32 	%r409, 31;
	mov.b32 	%r410, -1;
	// begin inline asm
	shfl.sync.down.b32 %r391, %r392, %r408, %r409, %r410;
	// end inline asm
	// begin inline asm
	shfl.sync.down.b32 %r396, %r397, %r408, %r409, %r410;
	// end inline asm
	mov.b64 	%rd250, {%r391, %r396};
	mov.b64 	%fd53, %rd250;
	mov.b64 	{%r402, %r407}, %rd269;
	// begin inline asm
	shfl.sync.down.b32 %r401, %r402, %r408, %r409, %r410;
	// end inline asm
	// begin inline asm
	shfl.sync.down.b32 %r406, %r407, %r408, %r409, %r410;
	// end inline asm
	mov.b64 	%rd40, {%r401, %r406};
	setp.gt.s32 	%p187, %r310, 15;
	mov.u64 	%rd317, %rd269;
	mov.f64 	%fd351, %fd303;
	@%p187 bra 	$L__BB3_46;
	abs.f64 	%fd54, %fd303;
	abs.f64 	%fd55, %fd53;
	setp.lt.f64 	%p188, %fd54, %fd55;
	mov.u64 	%rd317, %rd40;
	mov.f64 	%fd351, %fd53;
	@%p188 bra 	$L__BB3_46;
	setp.lt.f64 	%p189, %fd55, %fd54;
	mov.u64 	%rd317, %rd269;
	mov.f64 	%fd351, %fd303;
	@%p189 bra 	$L__BB3_46;
	setp.lt.s64 	%p190, %rd269, %rd40;
	min.s64 	%rd317, %rd269, %rd40;
	selp.f64 	%fd351, %fd303, %fd53, %p190;
$L__BB3_46:
	setp.ne.s32 	%p191, %r310, 0;
	@%p191 bra 	$L__BB3_48;
	shr.u32 	%r411, %r5, 1;
	and.b32  	%r412, %r411, 496;
	mov.u32 	%r413, _ZN6thrust24THRUST_300001_SM_1000_NS8cuda_cub4core6detail5shmemE;
	add.s32 	%r414, %r413, %r412;
	st.shared.f64 	[%r414+8], %fd351;
	st.shared.u64 	[%r414+16], %rd317;
$L__BB3_48:
	bar.sync 	0;
	setp.ne.s32 	%p192, %r5, 0;
	@%p192 bra 	$L__BB3_208;
	ld.shared.f64 	%fd58, [_ZN6thrust24THRUST_300001_SM_1000_NS8cuda_cub4core6detail5shmemE+24];
	ld.shared.u64 	%rd43, [_ZN6thrust24THRUST_300001_SM_1000_NS8cuda_cub4core6detail5shmemE+32];
	abs.f64 	%fd59, %fd351;
	abs.f64 	%fd60, %fd58;
	setp.lt.f64 	%p193, %fd59, %fd60;
	mov.u64 	%rd271, %rd43;
	mov.f64 	%fd305, %fd58;
	@%p193 bra 	$L__BB3_52;
	setp.lt.f64 	%p194, %fd60, %fd59;
	mov.u64 	%rd271, %rd317;
	mov.f64 	%fd305, %fd351;
	@%p194 bra 	$L__BB3_52;
	setp.lt.s64 	%p195, %rd317, %rd43;
	min.s64 	%rd271, %rd317, %rd43;
	selp.f64 	%fd305, %fd351, %fd58, %p195;
$L__BB3_52:
	ld.shared.f64 	%fd63, [_ZN6thrust24THRUST_300001_SM_1000_NS8cuda_cub4core6detail5shmemE+40];
	ld.shared.u64 	%rd46, [_ZN6thrust24THRUST_300001_SM_1000_NS8cuda_cub4core6detail5shmemE+48];
	abs.f64 	%fd64, %fd305;
	abs.f64 	%fd65, %fd63;
	setp.lt.f64 	%p196, %fd64, %fd65;
	mov.u64 	%rd272, %rd46;
	mov.f64 	%fd306, %fd63;
	@%p196 bra 	$L__BB3_55;
	setp.lt.f64 	%p197, %fd65, %fd64;
	mov.u64 	%rd272, %rd271;
	mov.f64 	%fd306, %fd305;
	@%p197 bra 	$L__BB3_55;
	setp.lt.s64 	%p198, %rd271, %rd46;
	min.s64 	%rd272, %rd271, %rd46;
	selp.f64 	%fd306, %fd305, %fd63, %p198;
$L__BB3_55:
	ld.shared.f64 	%fd68, [_ZN6thrust24THRUST_300001_SM_1000_NS8cuda_cub4core6detail5shmemE+56];
	ld.shared.u64 	%rd49, [_ZN6thrust24THRUST_300001_SM_1000_NS8cuda_cub4core6detail5shmemE+64];
	abs.f64 	%fd69, %fd306;
	abs.f64 	%fd70, %fd68;
	setp.lt.f64 	%p199, %fd69, %fd70;
	mov.u64 	%rd273, %rd49;
	mov.f64 	%fd307, %fd68;
	@%p199 bra 	$L__BB3_58;
	setp.lt.f64 	%p200, %fd70, %fd69;
	mov.u64 	%rd273, %rd272;
	mov.f64 	%fd307, %fd306;
	@%p200 bra 	$L__BB3_58;
	setp.lt.s64 	%p201, %rd272, %rd49;
	min.s64 	%rd273, %rd272, %rd49;
	selp.f64 	%fd307, %fd306, %fd68, %p201;
$L__BB3_58:
	ld.shared.f64 	%fd73, [_ZN6thrust24THRUST_300001_SM_1000_NS8cuda_cub4core6detail5shmemE+72];
	ld.shared.u64 	%rd52, [_ZN6thrust24THRUST_300001_SM_1000_NS8cuda_cub4core6detail5shmemE+80];
	abs.f64 	%fd74, %fd307;
	abs.f64 	%fd75, %fd73;
	setp.lt.f64 	%p202, %fd74, %fd75;
	mov.u64 	%rd274, %rd52;
	mov.f64 	%fd308, %fd73;
	@%p202 bra 	$L__BB3_61;
	setp.lt.f64 	%p203, %fd75, %fd74;
	mov.u64 	%rd274, %rd273;
	mov.f64 	%fd308, %fd307;
	@%p203 bra 	$L__BB3_61;
	setp.lt.s64 	%p204, %rd273, %rd52;
	min.s64 	%rd274, %rd273, %rd52;
	selp.f64 	%fd308, %fd307, %fd73, %p204;
$L__BB3_61:
	ld.shared.f64 	%fd78, [_ZN6thrust24THRUST_300001_SM_1000_NS8cuda_cub4core6detail5shmemE+88];
	ld.shared.u64 	%rd55, [_ZN6thrust24THRUST_300001_SM_1000_NS8cuda_cub4core6detail5shmemE+96];
	abs.f64 	%fd79, %fd308;
	abs.f64 	%fd80, %fd78;
	setp.lt.f64 	%p205, %fd79, %fd80;
	mov.u64 	%rd275, %rd55;
	mov.f64 	%fd309, %fd78;
	@%p205 bra 	$L__BB3_64;
	setp.lt.f64 	%p206, %fd80, %fd79;
	mov.u64 	%rd275, %rd274;
	mov.f64 	%fd309, %fd308;
	@%p206 bra 	$L__BB3_64;
	setp.lt.s64 	%p207, %rd274, %rd55;
	min.s64 	%rd275, %rd274, %rd55;
	selp.f64 	%fd309, %fd308, %fd78, %p207;
$L__BB3_64:
	ld.shared.f64 	%fd83, [_ZN6thrust24THRUST_300001_SM_1000_NS8cuda_cub4core6detail5shmemE+104];
	ld.shared.u64 	%rd58, [_ZN6thrust24THRUST_300001_SM_1000_NS8cuda_cub4core6detail5shmemE+112];
	abs.f64 	%fd84, %fd309;
	abs.f64 	%fd85, %fd83;
	setp.lt.f64 	%p208, %fd84, %fd85;
	mov.u64 	%rd276, %rd58;
	mov.f64 	%fd310, %fd83;
	@%p208 bra 	$L__BB3_67;
	setp.lt.f64 	%p209, %fd85, %fd84;
	mov.u64 	%rd276, %rd275;
	mov.f64 	%fd310, %fd309;
	@%p209 bra 	$L__BB3_67;
	setp.lt.s64 	%p210, %rd275, %rd58;
	min.s64 	%rd276, %rd275, %rd58;
	selp.f64 	%fd310, %fd309, %fd83, %p210;
$L__BB3_67:
	ld.shared.f64 	%fd88, [_ZN6thrust24THRUST_300001_SM_1000_NS8cuda_cub4core6detail5shmemE+120];
	ld.shared.u64 	%rd61, [_ZN6thrust24THRUST_300001_SM_1000_NS8cuda_cub4core6detail5shmemE+128];
	abs.f64 	%fd89, %fd310;
	abs.f64 	%fd90, %fd88;
	setp.lt.f64 	%p211, %fd89, %fd90;
	mov.u64 	%rd317, %rd61;
	mov.f64 	%fd351, %fd88;
	@%p211 bra 	$L__BB3_208;
	setp.lt.f64 	%p212, %fd90, %fd89;
	mov.u64 	%rd317, %rd276;
	mov.f64 	%fd351, %fd310;
	@%p212 bra 	$L__BB3_208;
	setp.lt.s64 	%p213, %rd276, %rd61;
	min.s64 	%rd317, %rd276, %rd61;
	selp.f64 	%fd351, %fd310, %fd88, %p213;
	bra.uni 	$L__BB3_208;
$L__BB3_70:
	// begin inline asm
	mov.u32 %r197, %laneid;
	// end inline asm
	and.b32  	%r218, %r5, 992;
	add.s32 	%r219, %r218, 32;
	setp.gt.s32 	%p120, %r219, %r4;
	not.b32 	%r220, %r218;
	add.s32 	%r221, %r4, %r220;
	selp.b32 	%r216, %r221, 31, %p120;
	mov.b64 	%rd231, %fd298;
	mov.b64 	{%r199, %r204}, %rd231;
	mov.b32 	%r215, 1;
	mov.b32 	%r217, -1;
	// begin inline asm
	shfl.sync.down.b32 %r198, %r199, %r215, %r216, %r217;
	// end inline asm
	// begin inline asm
	shfl.sync.down.b32 %r203, %r204, %r215, %r216, %r217;
	// end inline asm
	mov.b64 	%rd232, {%r198, %r203};
	mov.b64 	%fd92, %rd232;
	mov.b64 	{%r209, %r214}, %rd264;
	// begin inline asm
	shfl.sync.down.b32 %r208, %r209, %r215, %r216, %r217;
	// end inline asm
	// begin inline asm
	shfl.sync.down.b32 %r213, %r214, %r215, %r216, %r217;
	// end inline asm
	mov.b64 	%rd63, {%r208, %r213};
	setp.ge.s32 	%p121, %r197, %r216;
	mov.u64 	%rd277, %rd264;
	mov.f64 	%fd311, %fd298;
	@%p121 bra 	$L__BB3_74;
	abs.f64 	%fd93, %fd298;
	abs.f64 	%fd94, %fd92;
	setp.lt.f64 	%p122, %fd93, %fd94;
	mov.u64 	%rd277, %rd63;
	mov.f64 	%fd311, %fd92;
	@%p122 bra 	$L__BB3_74;
	setp.lt.f64 	%p123, %fd94, %fd93;
	mov.u64 	%rd277, %rd264;
	mov.f64 	%fd311, %fd298;
	@%p123 bra 	$L__BB3_74;
	setp.lt.s64 	%p124, %rd264, %rd63;
	min.s64 	%rd277, %rd264, %rd63;
	selp.f64 	%fd311, %fd298, %fd92, %p124;
$L__BB3_74:
	mov.b64 	%rd233, %fd311;
	mov.b64 	{%r223, %r228}, %rd233;
	mov.b32 	%r239, 2;
	mov.b32 	%r241, -1;
	// begin inline asm
	shfl.sync.down.b32 %r222, %r223, %r239, %r216, %r241;
	// end inline asm
	// begin inline asm
	shfl.sync.down.b32 %r227, %r228, %r239, %r216, %r241;
	// end inline asm
	mov.b64 	%rd234, {%r222, %r227};
	mov.b64 	%fd97, %rd234;
	mov.b64 	{%r233, %r238}, %rd277;
	// begin inline asm
	shfl.sync.down.b32 %r232, %r233, %r239, %r216, %r241;
	// end inline asm
	// begin inline asm
	shfl.sync.down.b32 %r237, %r238, %r239, %r216, %r241;
	// end inline asm
	mov.b64 	%rd66, {%r232, %r237};
	add.s32 	%r242, %r197, 2;
	setp.gt.s32 	%p125, %r242, %r216;
	mov.u64 	%rd278, %rd277;
	mov.f64 	%fd312, %fd311;
	@%p125 bra 	$L__BB3_78;
	abs.f64 	%fd98, %fd311;
	abs.f64 	%fd99, %fd97;
	setp.lt.f64 	%p126, %fd98, %fd99;
	mov.u64 	%rd278, %rd66;
	mov.f64 	%fd312, %fd97;
	@%p126 bra 	$L__BB3_78;
	setp.lt.f64 	%p127, %fd99, %fd98;
	mov.u64 	%rd278, %rd277;
	mov.f64 	%fd312, %fd311;
	@%p127 bra 	$L__BB3_78;
	setp.lt.s64 	%p128, %rd277, %rd66;
	min.s64 	%rd278, %rd277, %rd66;
	selp.f64 	%fd312, %fd311, %fd97, %p128;
$L__BB3_78:
	mov.b64 	%rd235, %fd312;
	mov.b64 	{%r244, %r249}, %rd235;
	mov.b32 	%r260, 4;
	mov.b32 	%r262, -1;
	// begin inline asm
	shfl.sync.down.b32 %r243, %r244, %r260, %r216, %r262;
	// end inline asm
	// begin inline asm
	shfl.sync.down.b32 %r248, %r249, %r260, %r216, %r262;
	// end inline asm
	mov.b64 	%rd236, {%r243, %r248};
	mov.b64 	%fd102, %rd236;
	mov.b64 	{%r254, %r259}, %rd278;
	// begin inline asm
	shfl.sync.down.b32 %r253, %r254, %r260, %r216, %r262;
	// end inline asm
	// begin inline asm
	shfl.sync.down.b32 %r258, %r259, %r260, %r216, %r262;
	// end inline asm
	mov.b64 	%rd69, {%r253, %r258};
	add.s32 	%r263, %r197, 4;
	setp.gt.s32 	%p129, %r263, %r216;
	mov.u64 	%rd279, %rd278;
	mov.f64 	%fd313, %fd312;
	@%p129 bra 	$L__BB3_82;
	abs.f64 	%fd103, %fd312;
	abs.f64 	%fd104, %fd102;
	setp.lt.f64 	%p130, %fd103, %fd104;
	mov.u64 	%rd279, %rd69;
	mov.f64 	%fd313, %fd102;
	@%p130 bra 	$L__BB3_82;
	setp.lt.f64 	%p131, %fd104, %fd103;
	mov.u64 	%rd279, %rd278;
	mov.f64 	%fd313, %fd312;
	@%p131 bra 	$L__BB3_82;
	setp.lt.s64 	%p132, %rd278, %rd69;
	min.s64 	%rd279, %rd278, %rd69;
	selp.f64 	%fd313, %fd312, %fd102, %p132;
$L__BB3_82:
	mov.b64 	%rd237, %fd313;
	mov.b64 	{%r265, %r270}, %rd237;
	mov.b32 	%r281, 8;
	mov.b32 	%r283, -1;
	// begin inline asm
	shfl.sync.down.b32 %r264, %r265, %r281, %r216, %r283;
	// end inline asm
	// begin inline asm
	shfl.sync.down.b32 %r269, %r270, %r281, %r216, %r283;
	// end inline asm
	mov.b64 	%rd238, {%r264, %r269};
	mov.b64 	%fd107, %rd238;
	mov.b64 	{%r275, %r280}, %rd279;
	// begin inline asm
	shfl.sync.down.b32 %r274, %r275, %r281, %r216, %r283;
	// end inline asm
	// begin inline asm
	shfl.sync.down.b32 %r279, %r280, %r281, %r216, %r283;
	// end inline asm
	mov.b64 	%rd72, {%r274, %r279};
	add.s32 	%r284, %r197, 8;
	setp.gt.s32 	%p133, %r284, %r216;
	mov.u64 	%rd280, %rd279;
	mov.f64 	%fd314, %fd313;
	@%p133 bra 	$L__BB3_86;
	abs.f64 	%fd108, %fd313;
	abs.f64 	%fd109, %fd107;
	setp.lt.f64 	%p134, %fd108, %fd109;
	mov.u64 	%rd280, %rd72;
	mov.f64 	%fd314, %fd107;
	@%p134 bra 	$L__BB3_86;
	setp.lt.f64 	%p135, %fd109, %fd108;
	mov.u64 	%rd280, %rd279;
	mov.f64 	%fd314, %fd313;
	@%p135 bra 	$L__BB3_86;
	setp.lt.s64 	%p136, %rd279, %rd72;
	min.s64 	%rd280, %rd279, %rd72;
	selp.f64 	%fd314, %fd313, %fd107, %p136;
$L__BB3_86:
	mov.b64 	%rd239, %fd314;
	mov.b64 	{%r286, %r291}, %rd239;
	mov.b32 	%r302, 16;
	mov.b32 	%r304, -1;
	// begin inline asm
	shfl.sync.down.b32 %r285, %r286, %r302, %r216, %r304;
	// end inline asm
	// begin inline asm
	shfl.sync.down.b32 %r290, %r291, %r302, %r216, %r304;
	// end inline asm
	mov.b64 	%rd240, {%r285, %r290};
	mov.b64 	%fd112, %rd240;
	mov.b64 	{%r296, %r301}, %rd280;
	// begin inline asm
	shfl.sync.down.b32 %r295, %r296, %r302, %r216, %r304;
	// end inline asm
	// begin inline asm
	shfl.sync.down.b32 %r300, %r301, %r302, %r216, %r304;
	// end inline asm
	mov.b64 	%rd75, {%r295, %r300};
	add.s32 	%r305, %r197, 16;
	setp.gt.s32 	%p137, %r305, %r216;
	mov.u64 	%rd317, %rd280;
	mov.f64 	%fd351, %fd314;
	@%p137 bra 	$L__BB3_90;
	abs.f64 	%fd113, %fd314;
	abs.f64 	%fd114, %fd112;
	setp.lt.f64 	%p138, %fd113, %fd114;
	mov.u64 	%rd317, %rd75;
	mov.f64 	%fd351, %fd112;
	@%p138 bra 	$L__BB3_90;
	setp.lt.f64 	%p139, %fd114, %fd113;
	mov.u64 	%rd317, %rd280;
	mov.f64 	%fd351, %fd314;
	@%p139 bra 	$L__BB3_90;
	setp.lt.s64 	%p140, %rd280, %rd75;
	min.s64 	%rd317, %rd280, %rd75;
	selp.f64 	%fd351, %fd314, %fd112, %p140;
$L__BB3_90:
	setp.ne.s32 	%p141, %r197, 0;
	@%p141 bra 	$L__BB3_92;
	shr.u32 	%r306, %r5, 1;
	and.b32  	%r307, %r306, 496;
	mov.u32 	%r308, _ZN6thrust24THRUST_300001_SM_1000_NS8cuda_cub4core6detail5shmemE;
	add.s32 	%r309, %r308, %r307;
	st.shared.f64 	[%r309+8], %fd351;
	st.shared.u64 	[%r309+16], %rd317;
$L__BB3_92:
	bar.sync 	0;
	setp.ne.s32 	%p142, %r5, 0;
	@%p142 bra 	$L__BB3_208;
	setp.lt.s32 	%p143, %r4, 33;
	mov.f64 	%fd316, %fd351;
	mov.u64 	%rd282, %rd317;
	@%p143 bra 	$L__BB3_97;
	ld.shared.f64 	%fd117, [_ZN6thrust24THRUST_300001_SM_1000_NS8cuda_cub4core6detail5shmemE+24];
	ld.shared.u64 	%rd78, [_ZN6thrust24THRUST_300001_SM_1000_NS8cuda_cub4core6detail5shmemE+32];
	abs.f64 	%fd118, %fd351;
	abs.f64 	%fd119, %fd117;
	setp.lt.f64 	%p144, %fd118, %fd119;
	mov.f64 	%fd316, %fd117;
	mov.u64 	%rd282, %rd78;
	@%p144 bra 	$L__BB3_97;
	setp.lt.f64 	%p145, %fd119, %fd118;
	mov.f64 	%fd316, %fd351;
	mov.u64 	%rd282, %rd317;
	@%p145 bra 	$L__BB3_97;
	setp.lt.s64 	%p146, %rd317, %rd78;
	min.s64 	%rd282, %rd317, %rd78;
	selp.f64 	%fd316, %fd351, %fd117, %p146;
$L__BB3_97:
	setp.lt.s32 	%p147, %r4, 65;
	mov.f64 	%fd317, %fd316;
	mov.u64 	%rd283, %rd282;
	@%p147 bra 	$L__BB3_101;
	ld.shared.f64 	%fd122, [_ZN6thrust24THRUST_300001_SM_1000_NS8cuda_cub4core6detail5shmemE+40];
	ld.shared.u64 	%rd81, [_ZN6thrust24THRUST_300001_SM_1000_NS8cuda_cub4core6detail5shmemE+48];
	abs.f64 	%fd123, %fd316;
	abs.f64 	%fd124, %fd122;
	setp.lt.f64 	%p148, %fd123, %fd124;
	mov.f64 	%fd317, %fd122;
	mov.u64 	%rd283, %rd81;
	@%p148 bra 	$L__BB3_101;
	setp.lt.f64 	%p149, %fd124, %fd123;
	mov.f64 	%fd317, %fd316;
	mov.u64 	%rd283, %rd282;
	@%p149 bra 	$L__BB3_101;
	setp.lt.s64 	%p150, %rd282, %rd81;
	selp.f64 	%fd317, %fd316, %fd122, %p150;
	min.s64 	%rd283, %rd282, %rd81;
$L__BB3_101:
	setp.lt.s32 	%p151, %r4, 97;
	mov.f64 	%fd318, %fd317;
	mov.u64 	%rd284, %rd283;
	@%p151 bra 	$L__BB3_105;
	ld.shared.f64 	%fd127, [_ZN6thrust24THRUST_300001_SM_1000_NS8cuda_cub4core6detail5shmemE+56];
	ld.shared.u64 	%rd84, [_ZN6thrust24THRUST_300001_SM_1000_NS8cuda_cub4core6detail5shmemE+64];
	abs.f64 	%fd128, %fd317;
	abs.f64 	%fd129, %fd127;
	setp.lt.f64 	%p152, %fd128, %fd129;
	mov.f64 	%fd318, %fd127;
	mov.u64 	%rd284, %rd84;
	@%p152 bra 	$L__BB3_105;
	setp.lt.f64 	%p153, %fd129, %fd128;
	mov.f64 	%fd318, %fd317;
	mov.u64 	%rd284, %rd283;
	@%p153 bra 	$L__BB3_105;
	setp.lt.s64 	%p154, %rd283, %rd84;
	selp.f64 	%fd318, %fd317, %fd127, %p154;
	min.s64 	%rd284, %rd283, %rd84;
$L__BB3_105:
	setp.lt.s32 	%p155, %r4, 129;
	mov.f64 	%fd319, %fd318;
	mov.u64 	%rd285, %rd284;
	@%p155 bra 	$L__BB3_109;
	ld.shared.f64 	%fd132, [_ZN6thrust24THRUST_300001_SM_1000_NS8cuda_cub4core6detail5shmemE+72];
	ld.shared.u64 	%rd87, [_ZN6thrust24THRUST_300001_SM_1000_NS8cuda_cub4core6detail5shmemE+80];
	abs.f64 	%fd133, %fd318;
	abs.f64 	%fd134, %fd132;
	setp.lt.f64 	%p156, %fd133, %fd134;
	mov.f64 	%fd319, %fd132;
	mov.u64 	%rd285, %rd87;
	@%p156 bra 	$L__BB3_109;
	setp.lt.f64 	%p157, %fd134, %fd133;
	mov.f64 	%fd319, %fd318;
	mov.u64 	%rd285, %rd284;
	@%p157 bra 	$L__BB3_109;
	setp.lt.s64 	%p158, %rd284, %rd87;
	selp.f64 	%fd319, %fd318, %fd132, %p158;
	min.s64 	%rd285, %rd284, %rd87;
$L__BB3_109:
	setp.lt.s32 	%p159, %r4, 161;
	mov.f64 	%fd320, %fd319;
	mov.u64 	%rd286, %rd285;
	@%p159 bra 	$L__BB3_113;
	ld.shared.f64 	%fd137, [_ZN6thrust24THRUST_300001_SM_1000_NS8cuda_cub4core6detail5shmemE+88];
	ld.shared.u64 	%rd90, [_ZN6thrust24THRUST_300001_SM_1000_NS8cuda_cub4core6detail5shmemE+96];
	abs.f64 	%fd138, %fd319;
	abs.f64 	%fd139, %fd137;
	setp.lt.f64 	%p160, %fd138, %fd139;
	mov.f64 	%fd320, %fd137;
	mov.u64 	%rd286, %rd90;
	@%p160 bra 	$L__BB3_113;
	setp.lt.f64 	%p161, %fd139, %fd138;
	mov.f64 	%fd320, %fd319;
	mov.u64 	%rd286, %rd285;
	@%p161 bra 	$L__BB3_113;
	setp.lt.s64 	%p162, %rd285, %rd90;
	selp.f64 	%fd320, %fd319, %fd137, %p162;
	min.s64 	%rd286, %rd285, %rd90;
$L__BB3_113:
	setp.lt.s32 	%p163, %r4, 193;
	mov.f64 	%fd321, %fd320;
	mov.u64 	%rd287, %rd286;
	@%p163 bra 	$L__BB3_117;
	ld.shared.f64 	%fd142, [_ZN6thrust24THRUST_300001_SM_1000_NS8cuda_cub4core6detail5shmemE+104];
	ld.shared.u64 	%rd93, [_ZN6thrust24THRUST_300001_SM_1000_NS8cuda_cub4core6detail5shmemE+112];
	abs.f64 	%fd143, %fd320;
	abs.f64 	%fd144, %fd142;
	setp.lt.f64 	%p164, %fd143, %fd144;
	mov.f64 	%fd321, %fd142;
	mov.u64 	%rd287, %rd93;
	@%p164 bra 	$L__BB3_117;
	setp.lt.f64 	%p165, %fd144, %fd143;
	mov.f64 	%fd321, %fd320;
	mov.u64 	%rd287, %rd286;
	@%p165 bra 	$L__BB3_117;
	setp.lt.s64 	%p166, %rd286, %rd93;
	selp.f64 	%fd321, %fd320, %fd142, %p166;
	min.s64 	%rd287, %rd286, %rd93;
$L__BB3_117:
	setp.lt.s32 	%p167, %r4, 225;
	mov.u64 	%rd317, %rd287;
	mov.f64 	%fd351, %fd321;
	@%p167 bra 	$L__BB3_208;
	ld.shared.f64 	%fd147, [_ZN6thrust24THRUST_300001_SM_1000_NS8cuda_cub4core6detail5shmemE+120];
	ld.shared.u64 	%rd96, [_ZN6thrust24THRUST_300001_SM_1000_NS8cuda_cub4core6detail5shmemE+128];
	abs.f64 	%fd148, %fd321;
	abs.f64 	%fd149, %fd147;
	setp.lt.f64 	%p168, %fd148, %fd149;
	mov.u64 	%rd317, %rd96;
	mov.f64 	%fd351, %fd147;
	@%p168 bra 	$L__BB3_208;
	setp.lt.f64 	%p169, %fd149, %fd148;
	mov.u64 	%rd317, %rd287;
	mov.f64 	%fd351, %fd321;
	@%p169 bra 	$L__BB3_208;
	setp.lt.s64 	%p170, %rd287, %rd96;
	selp.f64 	%fd351, %fd321, %fd147, %p170;
	min.s64 	%rd317, %rd287, %rd96;
	bra.uni 	$L__BB3_208;
$L__BB3_121:
	mov.u32 	%r35, %tid.x;
	cvt.s64.s32 	%rd183, %r2;
	add.s64 	%rd98, %rd3, %rd183;
	cvt.u64.u32 	%rd99, %r35;
	add.s64 	%rd184, %rd99, %rd183;
	shl.b64 	%rd185, %rd184, 3;
	add.s64 	%rd186, %rd2, %rd185;
	ld.global.f64 	%fd274, [%rd186];
	add.s32 	%r69, %r35, 256;
	cvt.u64.u32 	%rd187, %r69;
	ld.global.f64 	%fd275, [%rd186+2048];
	add.s32 	%r70, %r35, 512;
	cvt.u64.u32 	%rd188, %r70;
	ld.global.f64 	%fd276, [%rd186+4096];
	add.s32 	%r71, %r35, 768;
	cvt.u64.u32 	%rd189, %r71;
	ld.global.f64 	%fd277, [%rd186+6144];
	or.b32  	%r72, %r35, 1024;
	cvt.u64.u32 	%rd100, %r72;
	add.s64 	%rd305, %rd98, %rd100;
	ld.global.f64 	%fd339, [%rd186+8192];
	abs.f64 	%fd278, %fd274;
	abs.f64 	%fd279, %fd275;
	setp.geu.f64 	%p2, %fd278, %fd279;
	selp.f64 	%fd280, %fd274, %fd275, %p2;
	selp.b64 	%rd190, %rd99, %rd187, %p2;
	abs.f64 	%fd281, %fd280;
	abs.f64 	%fd282, %fd276;
	setp.geu.f64 	%p3, %fd281, %fd282;
	selp.f64 	%fd283, %fd280, %fd276, %p3;
	selp.b64 	%rd191, %rd190, %rd188, %p3;
	abs.f64 	%fd284, %fd283;
	abs.f64 	%fd285, %fd277;
	setp.geu.f64 	%p4, %fd284, %fd285;
	selp.f64 	%fd152, %fd283, %fd277, %p4;
	selp.b64 	%rd102, %rd191, %rd189, %p4;
	abs.f64 	%fd153, %fd152;
	abs.f64 	%fd154, %fd339;
	setp.lt.f64 	%p5, %fd153, %fd154;
	@%p5 bra 	$L__BB3_123;
	setp.lt.f64 	%p6, %fd154, %fd153;
	setp.lt.u64 	%p7, %rd102, %rd100;
	or.pred  	%p8, %p6, %p7;
	selp.f64 	%fd339, %fd152, %fd339, %p8;
	add.s64 	%rd194, %rd98, %rd102;
	selp.b64 	%rd305, %rd194, %rd305, %p8;
$L__BB3_123:
	setp.le.s32 	%p9, %r66, %r3;
	@%p9 bra 	$L__BB3_164;
	setp.ne.s32 	%p10, %r35, 0;
	@%p10 bra 	$L__BB3_126;
	atom.global.add.u32 	%r73, [%rd1+4], 1280;
	add.s32 	%r74, %r73, %r3;
	st.shared.u32 	[_ZN6thrust24THRUST_300001_SM_1000_NS8cuda_cub4core6detail5shmemE+152], %r74;
$L__BB3_126:
	bar.sync 	0;
	ld.shared.u32 	%r427, [_ZN6thrust24THRUST_300001_SM_1000_NS8cuda_cub4core6detail5shmemE+152];
	add.s32 	%r75, %r427, 1280;
	setp.gt.s32 	%p11, %r75, %r66;
	@%p11 bra 	$L__BB3_141;
	mov.f64 	%fd323, %fd339;
	mov.u64 	%rd289, %rd305;
$L__BB3_128:
	cvt.s64.s32 	%rd195, %r427;
	add.s64 	%rd196, %rd99, %rd195;
	shl.b64 	%rd197, %rd196, 3;
	add.s64 	%rd198, %rd2, %rd197;
	add.s64 	%rd290, %rd196, %rd3;
	ld.global.f64 	%fd324, [%rd198];
	add.s64 	%rd291, %rd290, 256;
	ld.global.f64 	%fd325, [%rd198+2048];
	add.s64 	%rd292, %rd290, 512;
	ld.global.f64 	%fd326, [%rd198+4096];
	add.s64 	%rd293, %rd290, 768;
	ld.global.f64 	%fd327, [%rd198+6144];
	add.s64 	%rd305, %rd290, 1024;
	ld.global.f64 	%fd339, [%rd198+8192];
	abs.f64 	%fd163, %fd323;
	abs.f64 	%fd164, %fd324;
	setp.lt.f64 	%p12, %fd163, %fd164;
	@%p12 bra 	$L__BB3_130;
	setp.lt.f64 	%p13, %fd164, %fd163;
	setp.lt.s64 	%p14, %rd289, %rd290;
	or.pred  	%p15, %p13, %p14;
	selp.f64 	%fd324, %fd323, %fd324, %p15;
	selp.b64 	%rd290, %rd289, %rd290, %p15;
$L__BB3_130:
	abs.f64 	%fd167, %fd324;
	abs.f64 	%fd168, %fd325;
	setp.lt.f64 	%p16, %fd167, %fd168;
	@%p16 bra 	$L__BB3_132;
	setp.lt.f64 	%p17, %fd168, %fd167;
	setp.lt.s64 	%p18, %rd290, %rd291;
	or.pred  	%p19, %p17, %p18;
	selp.f64 	%fd325, %fd324, %fd325, %p19;
	selp.b64 	%rd291, %rd290, %rd291, %p19;
$L__BB3_132:
	abs.f64 	%fd171, %fd325;
	abs.f64 	%fd172, %fd326;
	setp.lt.f64 	%p20, %fd171, %fd172;
	@%p20 bra 	$L__BB3_134;
	setp.lt.f64 	%p21, %fd172, %fd171;
	setp.lt.s64 	%p22, %rd291, %rd292;
	or.pred  	%p23, %p21, %p22;
	selp.f64 	%fd326, %fd325, %fd326, %p23;
	selp.b64 	%rd292, %rd291, %rd292, %p23;
$L__BB3_134:
	abs.f64 	%fd175, %fd326;
	abs.f64 	%fd176, %fd327;
	setp.lt.f64 	%p24, %fd175, %fd176;
	@%p24 bra 	$L__BB3_136;
	setp.lt.f64 	%p25, %fd176, %fd175;
	setp.lt.s64 	%p26, %rd292, %rd293;
	or.pred  	%p27, %p25, %p26;
	selp.f64 	%fd327, %fd326, %fd327, %p27;
	selp.b64 	%rd293, %rd292, %rd293, %p27;
$L__BB3_136:
	abs.f64 	%fd179, %fd327;
	abs.f64 	%fd180, %fd339;
	setp.lt.f64 	%p28, %fd179, %fd180;
	@%p28 bra 	$L__BB3_138;
	setp.lt.f64 	%p29, %fd180, %fd179;
	setp.lt.s64 	%p30, %rd293, %rd305;
	or.pred  	%p31, %p29, %p30;
	selp.f64 	%fd339, %fd327, %fd339, %p31;
	selp.b64 	%rd305, %rd293, %rd305, %p31;
$L__BB3_138:
	setp.ne.s32 	%p32, %r35, 0;
	bar.sync 	0;
	@%p32 bra 	$L__BB3_140;
	atom.global.add.u32 	%r76, [%rd1+4], 1280;
	add.s32 	%r77, %r76, %r3;
	st.shared.u32 	[_ZN6thrust24THRUST_300001_SM_1000_NS8cuda_cub4core6detail5shmemE+152], %r77;
$L__BB3_140:
	bar.sync 	0;
	ld.shared.u32 	%r427, [_ZN6thrust24THRUST_300001_SM_1000_NS8cuda_cub4core6detail5shmemE+152];
	add.s32 	%r78, %r427, 1280;
	setp.le.s32 	%p33, %r78, %r66;
	mov.f64 	%fd323, %fd339;
	mov.u64 	%rd289, %rd305;
	@%p33 bra 	$L__BB3_128;
$L__BB3_141:
	setp.le.s32 	%p34, %r66, %r427;
	@%p34 bra 	$L__BB3_164;
	sub.s32 	%r40, %r66, %r427;
	setp.ge.s32 	%p35, %r35, %r40;
	@%p35 bra 	$L__BB3_164;
	not.b32 	%r79, %r35;
	add.s32 	%r80, %r66, %r79;
	sub.s32 	%r41, %r80, %r427;
	and.b32  	%r81, %r41, 768;
	setp.eq.s32 	%p36, %r81, 768;
	mov.u32 	%r431, %r35;
	@%p36 bra 	$L__BB3_149;
	add.s32 	%r429, %r35, %r427;
	shr.u32 	%r82, %r41, 8;
	add.s32 	%r83, %r82, 1;
	and.b32  	%r84, %r83, 3;
	neg.s32 	%r428, %r84;
	mov.u32 	%r431, %r35;
$L__BB3_145:
	.pragma "nounroll";
	mov.u64 	%rd122, %rd305;
	mov.f64 	%fd184, %fd339;
	cvt.s64.s32 	%rd200, %r429;
	add.s64 	%rd123, %rd3, %rd200;
	mul.wide.s32 	%rd201, %r429, 8;
	add.s64 	%rd202, %rd2, %rd201;
	ld.global.f64 	%fd185, [%rd202];
	abs.f64 	%fd186, %fd184;
	abs.f64 	%fd187, %fd185;
	setp.lt.f64 	%p37, %fd186, %fd187;
	mov.f64 	%fd339, %fd185;
	mov.u64 	%rd305, %rd123;
	@%p37 bra 	$L__BB3_148;
	setp.lt.f64 	%p38, %fd187, %fd186;
	mov.f64 	%fd339, %fd184;
	mov.u64 	%rd305, %rd122;
	@%p38 bra 	$L__BB3_148;
	setp.lt.s64 	%p39, %rd122, %rd123;
	selp.f64 	%fd339, %fd184, %fd185, %p39;
	min.s64 	%rd305, %rd122, %rd123;
$L__BB3_148:
	add.s32 	%r431, %r431, 256;
	add.s32 	%r429, %r429, 256;
	add.s32 	%r428, %r428, 1;
	setp.ne.s32 	%p40, %r428, 0;
	@%p40 bra 	$L__BB3_145;
$L__BB3_149:
	setp.lt.u32 	%p41, %r41, 768;
	@%p41 bra 	$L__BB3_164;
	add.s32 	%r432, %r431, %r427;
	add.s32 	%r435, %r432, 256;
	add.s32 	%r434, %r432, 512;
	add.s32 	%r433, %r432, 768;
	add.s64 	%rd128, %rd2, 4096;
$L__BB3_151:
	cvt.s64.s32 	%rd203, %r435;
	add.s64 	%rd130, %rd3, %rd203;
	cvt.s64.s32 	%rd204, %r434;
	add.s64 	%rd131, %rd3, %rd204;
	cvt.s64.s32 	%rd205, %r433;
	add.s64 	%rd132, %rd3, %rd205;
	cvt.s64.s32 	%rd206, %r432;
	mul.wide.s32 	%rd207, %r432, 8;
	add.s64 	%rd133, %rd128, %rd207;
	add.s64 	%rd134, %rd3, %rd206;
	ld.global.f64 	%fd193, [%rd133+-4096];
	abs.f64 	%fd194, %fd339;
	abs.f64 	%fd195, %fd193;
	setp.lt.f64 	%p42, %fd194, %fd195;
	mov.f64 	%fd335, %fd193;
	mov.u64 	%rd301, %rd134;
	@%p42 bra 	$L__BB3_154;
	setp.lt.f64 	%p43, %fd195, %fd194;
	mov.f64 	%fd335, %fd339;
	mov.u64 	%rd301, %rd305;
	@%p43 bra 	$L__BB3_154;
	setp.lt.s64 	%p44, %rd305, %rd134;
	selp.f64 	%fd335, %fd339, %fd193, %p44;
	min.s64 	%rd301, %rd305, %rd134;
$L__BB3_154:
	ld.global.f64 	%fd198, [%rd133+-2048];
	abs.f64 	%fd199, %fd335;
	abs.f64 	%fd200, %fd198;
	setp.lt.f64 	%p45, %fd199, %fd200;
	mov.f64 	%fd336, %fd198;
	mov.u64 	%rd302, %rd130;
	@%p45 bra 	$L__BB3_157;
	setp.lt.f64 	%p46, %fd200, %fd199;
	mov.f64 	%fd336, %fd335;
	mov.u64 	%rd302, %rd301;
	@%p46 bra 	$L__BB3_157;
	setp.lt.s64 	%p47, %rd301, %rd130;
	selp.f64 	%fd336, %fd335, %fd198, %p47;
	min.s64 	%rd302, %rd301, %rd130;
$L__BB3_157:
	ld.global.f64 	%fd203, [%rd133];
	abs.f64 	%fd204, %fd336;
	abs.f64 	%fd205, %fd203;
	setp.lt.f64 	%p48, %fd204, %fd205;
	mov.f64 	%fd337, %fd203;
	mov.u64 	%rd303, %rd131;
	@%p48 bra 	$L__BB3_160;
	setp.lt.f64 	%p49, %fd205, %fd204;
	mov.f64 	%fd337, %fd336;
	mov.u64 	%rd303, %rd302;
	@%p49 bra 	$L__BB3_160;
	setp.lt.s64 	%p50, %rd302, %rd131;
	selp.f64 	%fd337, %fd336, %fd203, %p50;
	min.s64 	%rd303, %rd302, %rd131;
$L__BB3_160:
	ld.global.f64 	%fd208, [%rd133+2048];
	abs.f64 	%fd209, %fd337;
	abs.f64 	%fd210, %fd208;
	setp.lt.f64 	%p51, %fd209, %fd210;
	mov.f64 	%fd339, %fd208;
	mov.u64 	%rd305, %rd132;
	@%p51 bra 	$L__BB3_163;
	setp.lt.f64 	%p52, %fd210, %fd209;
	mov.f64 	%fd339, %fd337;
	mov.u64 	%rd305, %rd303;
	@%p52 bra 	$L__BB3_163;
	setp.lt.s64 	%p53, %rd303, %rd132;
	selp.f64 	%fd339, %fd337, %fd208, %p53;
	min.s64 	%rd305, %rd303, %rd132;
$L__BB3_163:
	add.s32 	%r431, %r431, 1024;
	add.s32 	%r435, %r435, 1024;
	add.s32 	%r434, %r434, 1024;
	add.s32 	%r433, %r433, 1024;
	add.s32 	%r432, %r432, 1024;
	setp.lt.s32 	%p54, %r431, %r40;
	@%p54 bra 	$L__BB3_151;
$L__BB3_164:
	// begin inline asm
	mov.u32 %r85, %laneid;
	// end inline asm
	mov.b64 	%rd208, %fd339;
	mov.b64 	{%r87, %r92}, %rd208;
	mov.b32 	%r103, 1;
	mov.b32 	%r104, 31;
	mov.b32 	%r105, -1;
	// begin inline asm
	shfl.sync.down.b32 %r86, %r87, %r103, %r104, %r105;
	// end inline asm
	// begin inline asm
	shfl.sync.down.b32 %r91, %r92, %r103, %r104, %r105;
	// end inline asm
	mov.b64 	%rd209, {%r86, %r91};
	mov.b64 	%fd214, %rd209;
	mov.b64 	{%r97, %r102}, %rd305;
	// begin inline asm
	shfl.sync.down.b32 %r96, %r97, %r103, %r104, %r105;
	// end inline asm
	// begin inline asm
	shfl.sync.down.b32 %r101, %r102, %r103, %r104, %r105;
	// end inline asm
	mov.b64 	%rd144, {%r96, %r101};
	setp.gt.s32 	%p55, %r85, 30;
	mov.f64 	%fd340, %fd339;
	mov.u64 	%rd306, %rd305;
	@%p55 bra 	$L__BB3_168;
	abs.f64 	%fd215, %fd339;
	abs.f64 	%fd216, %fd214;
	setp.lt.f64 	%p56, %fd215, %fd216;
	mov.f64 	%fd340, %fd214;
	mov.u64 	%rd306, %rd144;
	@%p56 bra 	$L__BB3_168;
	setp.lt.f64 	%p57, %fd216, %fd215;
	mov.f64 	%fd340, %fd339;
	mov.u64 	%rd306, %rd305;
	@%p57 bra 	$L__BB3_168;
	setp.lt.s64 	%p58, %rd305, %rd144;
	selp.f64 	%fd340, %fd339, %fd214, %p58;
	min.s64 	%rd306, %rd305, %rd144;
$L__BB3_168:
	mov.b64 	%rd210, %fd340;
	mov.b64 	{%r107, %r112}, %rd210;
	mov.b32 	%r123, 2;
	mov.b32 	%r124, 31;
	mov.b32 	%r125, -1;
	// begin inline asm
	shfl.sync.down.b32 %r106, %r107, %r123, %r124, %r125;
	// end inline asm
	// begin inline asm
	shfl.sync.down.b32 %r111, %r112, %r123, %r124, %r125;
	// end inline asm
	mov.b64 	%rd211, {%r106, %r111};
	mov.b64 	%fd219, %rd211;
	mov.b64 	{%r117, %r122}, %rd306;
	// begin inline asm
	shfl.sync.down.b32 %r116, %r117, %r123, %r124, %r125;
	// end inline asm
	// begin inline asm
	shfl.sync.down.b32 %r121, %r122, %r123, %r124, %r125;
	// end inline asm
	mov.b64 	%rd147, {%r116, %r121};
	setp.gt.s32 	%p59, %r85, 29;
	mov.f64 	%fd341, %fd340;
	mov.u64 	%rd307, %rd306;
	@%p59 bra 	$L__BB3_172;
	abs.f64 	%fd220, %fd340;
	abs.f64 	%fd221, %fd219;
	setp.lt.f64 	%p60, %fd220, %fd221;
	mov.f64 	%fd341, %fd219;
	mov.u64 	%rd307, %rd147;
	@%p60 bra 	$L__BB3_172;
	setp.lt.f64 	%p61, %fd221, %fd220;
	mov.f64 	%fd341, %fd340;
	mov.u64 	%rd307, %rd306;
	@%p61 bra 	$L__BB3_172;
	setp.lt.s64 	%p62, %rd306, %rd147;
	selp.f64 	%fd341, %fd340, %fd219, %p62;
	min.s64 	%rd307, %rd306, %rd147;
$L__BB3_172:
	mov.b64 	%rd212, %fd341;
	mov.b64 	{%r127, %r132}, %rd212;
	mov.b32 	%r143, 4;
	mov.b32 	%r144, 31;
	mov.b32 	%r145, -1;
	// begin inline asm
	shfl.sync.down.b32 %r126, %r127, %r143, %r144, %r145;
	// end inline asm
	// begin inline asm
	shfl.sync.down.b32 %r131, %r132, %r143, %r144, %r145;
	// end inline asm
	mov.b64 	%rd213, {%r126, %r131};
	mov.b64 	%fd224, %rd213;
	mov.b64 	{%r137, %r142}, %rd307;
	// begin inline asm
	shfl.sync.down.b32 %r136, %r137, %r143, %r144, %r145;
	// end inline asm
	// begin inline asm
	shfl.sync.down.b32 %r141, %r142, %r143, %r144, %r145;
	// end inline asm
	mov.b64 	%rd150, {%r136, %r141};
	setp.gt.s32 	%p63, %r85, 27;
	mov.f64 	%fd342, %fd341;
	mov.u64 	%rd308, %rd307;
	@%p63 bra 	$L__BB3_176;
	abs.f64 	%fd225, %fd341;
	abs.f64 	%fd226, %fd224;
	setp.lt.f64 	%p64, %fd225, %fd226;
	mov.f64 	%fd342, %fd224;
	mov.u64 	%rd308, %rd150;
	@%p64 bra 	$L__BB3_176;
	setp.lt.f64 	%p65, %fd226, %fd225;
	mov.f64 	%fd342, %fd341;
	mov.u64 	%rd308, %rd307;
	@%p65 bra 	$L__BB3_176;
	setp.lt.s64 	%p66, %rd307, %rd150;
	selp.f64 	%fd342, %fd341, %fd224, %p66;
	min.s64 	%rd308, %rd307, %rd150;
$L__BB3_176:
	mov.b64 	%rd214, %fd342;
	mov.b64 	{%r147, %r152}, %rd214;
	mov.b32 	%r163, 8;
	mov.b32 	%r164, 31;
	mov.b32 	%r165, -1;
	// begin inline asm
	shfl.sync.down.b32 %r146, %r147, %r163, %r164, %r165;
	// end inline asm
	// begin inline asm
	shfl.sync.down.b32 %r151, %r152, %r163, %r164, %r165;
	// end inline asm
	mov.b64 	%rd215, {%r146, %r151};
	mov.b64 	%fd229, %rd215;
	mov.b64 	{%r157, %r162}, %rd308;
	// begin inline asm
	shfl.sync.down.b32 %r156, %r157, %r163, %r164, %r165;
	// end inline asm
	// begin inline asm
	shfl.sync.down.b32 %r161, %r162, %r163, %r164, %r165;
	// end inline asm
	mov.b64 	%rd153, {%r156, %r161};
	setp.gt.s32 	%p67, %r85, 23;
	mov.f64 	%fd343, %fd342;
	mov.u64 	%rd309, %rd308;
	@%p67 bra 	$L__BB3_180;
	abs.f64 	%fd230, %fd342;
	abs.f64 	%fd231, %fd229;
	setp.lt.f64 	%p68, %fd230, %fd231;
	mov.f64 	%fd343, %fd229;
	mov.u64 	%rd309, %rd153;
	@%p68 bra 	$L__BB3_180;
	setp.lt.f64 	%p69, %fd231, %fd230;
	mov.f64 	%fd343, %fd342;
	mov.u64 	%rd309, %rd308;
	@%p69 bra 	$L__BB3_180;
	setp.lt.s64 	%p70, %rd308, %rd153;
	selp.f64 	%fd343, %fd342, %fd229, %p70;
	min.s64 	%rd309, %rd308, %rd153;
$L__BB3_180:
	mov.b64 	%rd216, %fd343;
	mov.b64 	{%r167, %r172}, %rd216;
	mov.b32 	%r183, 16;
	mov.b32 	%r184, 31;
	mov.b32 	%r185, -1;
	// begin inline asm
	shfl.sync.down.b32 %r166, %r167, %r183, %r184, %r185;
	// end inline asm
	// begin inline asm
	shfl.sync.down.b32 %r171, %r172, %r183, %r184, %r185;
	// end inline asm
	mov.b64 	%rd217, {%r166, %r171};
	mov.b64 	%fd234, %rd217;
	mov.b64 	{%r177, %r182}, %rd309;
	// begin inline asm
	shfl.sync.down.b32 %r176, %r177, %r183, %r184, %r185;
	// end inline asm
	// begin inline asm
	shfl.sync.down.b32 %r181, %r182, %r183, %r184, %r185;
	// end inline asm
	mov.b64 	%rd156, {%r176, %r181};
	setp.gt.s32 	%p71, %r85, 15;
	mov.f64 	%fd351, %fd343;
	mov.u64 	%rd317, %rd309;
	@%p71 bra 	$L__BB3_184;
	abs.f64 	%fd235, %fd343;
	abs.f64 	%fd236, %fd234;
	setp.lt.f64 	%p72, %fd235, %fd236;
	mov.f64 	%fd351, %fd234;
	mov.u64 	%rd317, %rd156;
	@%p72 bra 	$L__BB3_184;
	setp.lt.f64 	%p73, %fd236, %fd235;
	mov.f64 	%fd351, %fd343;
	mov.u64 	%rd317, %rd309;
	@%p73 bra 	$L__BB3_184;
	setp.lt.s64 	%p74, %rd309, %rd156;
	selp.f64 	%fd351, %fd343, %fd234, %p74;
	min.s64 	%rd317, %rd309, %rd156;
$L__BB3_184:
	setp.ne.s32 	%p75, %r85, 0;
	@%p75 bra 	$L__BB3_186;
	shr.u32 	%r186, %r35, 1;
	and.b32  	%r187, %r186, 496;
	mov.u32 	%r188, _ZN6thrust24THRUST_300001_SM_1000_NS8cuda_cub4core6detail5shmemE;
	add.s32 	%r189, %r188, %r187;
	st.shared.f64 	[%r189+8], %fd351;
	st.shared.u64 	[%r189+16], %rd317;
$L__BB3_186:
	bar.sync 	0;
	setp.ne.s32 	%p76, %r35, 0;
	@%p76 bra 	$L__BB3_208;
	ld.shared.f64 	%fd239, [_ZN6thrust24THRUST_300001_SM_1000_NS8cuda_cub4core6detail5shmemE+24];
	ld.shared.u64 	%rd159, [_ZN6thrust24THRUST_300001_SM_1000_NS8cuda_cub4core6detail5shmemE+32];
	abs.f64 	%fd240, %fd351;
	abs.f64 	%fd241, %fd239;
	setp.lt.f64 	%p77, %fd240, %fd241;
	mov.f64 	%fd345, %fd239;
	mov.u64 	%rd311, %rd159;
	@%p77 bra 	$L__BB3_190;
	setp.lt.f64 	%p78, %fd241, %fd240;
	mov.f64 	%fd345, %fd351;
	mov.u64 	%rd311, %rd317;
	@%p78 bra 	$L__BB3_190;
	setp.lt.s64 	%p79, %rd317, %rd159;
	selp.f64 	%fd345, %fd351, %fd239, %p79;
	min.s64 	%rd311, %rd317, %rd159;
$L__BB3_190:
	ld.shared.f64 	%fd244, [_ZN6thrust24THRUST_300001_SM_1000_NS8cuda_cub4core6detail5shmemE+40];
	ld.shared.u64 	%rd162, [_ZN6thrust24THRUST_300001_SM_1000_NS8cuda_cub4core6detail5shmemE+48];
	abs.f64 	%fd245, %fd345;
	abs.f64 	%fd246, %fd244;
	setp.lt.f64 	%p80, %fd245, %fd246;
	mov.f64 	%fd346, %fd244;
	mov.u64 	%rd312, %rd162;
	@%p80 bra 	$L__BB3_193;
	setp.lt.f64 	%p81, %fd246, %fd245;
	mov.f64 	%fd346, %fd345;
	mov.u64 	%rd312, %rd311;
	@%p81 bra 	$L__BB3_193;
	setp.lt.s64 	%p82, %rd311, %rd162;
	selp.f64 	%fd346, %fd345, %fd244, %p82;
	min.s64 	%rd312, %rd311, %rd162;
$L__BB3_193:
	ld.shared.f64 	%fd249, [_ZN6thrust24THRUST_300001_SM_1000_NS8cuda_cub4core6detail5shmemE+56];
	ld.shared.u64 	%rd165, [_ZN6thrust24THRUST_300001_SM_1000_NS8cuda_cub4core6detail5shmemE+64];
	abs.f64 	%fd250, %fd346;
	abs.f64 	%fd251, %fd249;
	setp.lt.f64 	%p83, %fd250, %fd251;
	mov.f64 	%fd347, %fd249;
	mov.u64 	%rd313, %rd165;
	@%p83 bra 	$L__BB3_196;
	setp.lt.f64 	%p84, %fd251, %fd250;
	mov.f64 	%fd347, %fd346;
	mov.u64 	%rd313, %rd312;
	@%p84 bra 	$L__BB3_196;
	setp.lt.s64 	%p85, %rd312, %rd165;
	selp.f64 	%fd347, %fd346, %fd249, %p85;
	min.s64 	%rd313, %rd312, %rd165;
$L__BB3_196:
	ld.shared.f64 	%fd254, [_ZN6thrust24THRUST_300001_SM_1000_NS8cuda_cub4core6detail5shmemE+72];
	ld.shared.u64 	%rd168, [_ZN6thrust24THRUST_300001_SM_1000_NS8cuda_cub4core6detail5shmemE+80];
	abs.f64 	%fd255, %fd347;
	abs.f64 	%fd256, %fd254;
	setp.lt.f64 	%p86, %fd255, %fd256;
	mov.f64 	%fd348, %fd254;
	mov.u64 	%rd314, %rd168;
	@%p86 bra 	$L__BB3_199;
	setp.lt.f64 	%p87, %fd256, %fd255;
	mov.f64 	%fd348, %fd347;
	mov.u64 	%rd314, %rd313;
	@%p87 bra 	$L__BB3_199;
	setp.lt.s64 	%p88, %rd313, %rd168;
	selp.f64 	%fd348, %fd347, %fd254, %p88;
	min.s64 	%rd314, %rd313, %rd168;
$L__BB3_199:
	ld.shared.f64 	%fd259, [_ZN6thrust24THRUST_300001_SM_1000_NS8cuda_cub4core6detail5shmemE+88];
	ld.shared.u64 	%rd171, [_ZN6thrust24THRUST_300001_SM_1000_NS8cuda_cub4core6detail5shmemE+96];
	abs.f64 	%fd260, %fd348;
	abs.f64 	%fd261, %fd259;
	setp.lt.f64 	%p89, %fd260, %fd261;
	mov.f64 	%fd349, %fd259;
	mov.u64 	%rd315, %rd171;
	@%p89 bra 	$L__BB3_202;
	setp.lt.f64 	%p90, %fd261, %fd260;
	mov.f64 	%fd349, %fd348;
	mov.u64 	%rd315, %rd314;
	@%p90 bra 	$L__BB3_202;
	setp.lt.s64 	%p91, %rd314, %rd171;
	selp.f64 	%fd349, %fd348, %fd259, %p91;
	min.s64 	%rd315, %rd314, %rd171;
$L__BB3_202:
	ld.shared.f64 	%fd264, [_ZN6thrust24THRUST_300001_SM_1000_NS8cuda_cub4core6detail5shmemE+104];
	ld.shared.u64 	%rd174, [_ZN6thrust24THRUST_300001_SM_1000_NS8cuda_cub4core6detail5shmemE+112];
	abs.f64 	%fd265, %fd349;
	abs.f64 	%fd266, %fd264;
	setp.lt.f64 	%p92, %fd265, %fd266;
	mov.f64 	%fd350, %fd264;
	mov.u64 	%rd316, %rd174;
	@%p92 bra 	$L__BB3_205;
	setp.lt.f64 	%p93, %fd266, %fd265;
	mov.f64 	%fd350, %fd349;
	mov.u64 	%rd316, %rd315;
	@%p93 bra 	$L__BB3_205;
	setp.lt.s64 	%p94, %rd315, %rd174;
	selp.f64 	%fd350, %fd349, %fd264, %p94;
	min.s64 	%rd316, %rd315, %rd174;
$L__BB3_205:
	ld.shared.f64 	%fd269, [_ZN6thrust24THRUST_300001_SM_1000_NS8cuda_cub4core6detail5shmemE+120];
	ld.shared.u64 	%rd177, [_ZN6thrust24THRUST_300001_SM_1000_NS8cuda_cub4core6detail5shmemE+128];
	abs.f64 	%fd270, %fd350;
	abs.f64 	%fd271, %fd269;
	setp.lt.f64 	%p95, %fd270, %fd271;
	mov.u64 	%rd317, %rd177;
	mov.f64 	%fd351, %fd269;
	@%p95 bra 	$L__BB3_208;
	setp.lt.f64 	%p96, %fd271, %fd270;
	mov.u64 	%rd317, %rd316;
	mov.f64 	%fd351, %fd350;
	@%p96 bra 	$L__BB3_208;
	setp.lt.s64 	%p97, %rd316, %rd177;
	selp.f64 	%fd351, %fd350, %fd269, %p97;
	min.s64 	%rd317, %rd316, %rd177;
$L__BB3_208:
	mov.u32 	%r415, %tid.x;
	setp.ne.s32 	%p214, %r415, 0;
	@%p214 bra 	$L__BB3_210;
	ld.param.u64 	%rd254, [_ZN6thrust24THRUST_300001_SM_1000_NS8cuda_cub4core6detail13_kernel_agentINS1_8__reduce11ReduceAgentINS0_12zip_iteratorIN4cuda3std3__45tupleIJNS0_10device_ptrIdEENS0_17counting_iteratorIlNS0_11use_defaultESF_SF_EEEEEEEPNSB_IJdlEEESJ_iNS1_9__extrema9arg_max_fIdl15compareKeyValueEEEEJSI_SK_iN3cub18CUB_300001_SM_100013GridEvenShareIiEENSR_9GridQueueIjEESO_EEEvDpT0__param_1];
	cvta.to.global.u64 	%rd251, %rd254;
	mul.wide.u32 	%rd252, %r1, 16;
	add.s64 	%rd253, %rd251, %rd252;
	st.global.f64 	[%rd253], %fd351;
	st.global.u64 	[%rd253+8], %rd317;
$L__BB3_210:
	ret;

}
	// .globl	_ZN6thrust24THRUST_300001_SM_1000_NS8cuda_cub4core6detail13_kernel_agentINS1_8__reduce10DrainAgentIiEEJN3cub18CUB_300001_SM_10009GridQueueIjEEiEEEvDpT0_
.visible .entry _ZN6thrust24THRUST_300001_SM_1000_NS8cuda_cub4core6detail13_kernel_agentINS1_8__reduce10DrainAgentIiEEJN3cub18CUB_300001_SM_10009GridQueueIjEEiEEEvDpT0_(
	.param .align 8 .b8 _ZN6thrust24THRUST_300001_SM_1000_NS8cuda_cub4core6detail13_kernel_agentINS1_8__reduce10DrainAgentIiEEJN3cub18CUB_300001_SM_10009GridQueueIjEEiEEEvDpT0__param_0[8],
	.param .u32 _ZN6thrust24THRUST_300001_SM_1000_NS8cuda_cub4core6detail13_kernel_agentINS1_8__reduce10DrainAgentIiEEJN3cub18CUB_300001_SM_10009GridQueueIjEEiEEEvDpT0__param_1
)
.maxntid 1
{
	.reg .b32 	%r<3>;
	.reg .b64 	%rd<3>;

	ld.param.u64 	%rd1, [_ZN6thrust24THRUST_300001_SM_1000_NS8cuda_cub4core6detail13_kernel_agentINS1_8__reduce10DrainAgentIiEEJN3cub18CUB_300001_SM_10009GridQueueIjEEiEEEvDpT0__param_0];
	ld.param.u32 	%r1, [_ZN6thrust24THRUST_300001_SM_1000_NS8cuda_cub4core6detail13_kernel_agentINS1_8__reduce10DrainAgentIiEEJN3cub18CUB_300001_SM_10009GridQueueIjEEiEEEvDpT0__param_1];
	cvta.to.global.u64 	%rd2, %rd1;
	st.global.u32 	[%rd2], %r1;
	mov.b32 	%r2, 0;
	st.global.u32 	[%rd2+4], %r2;
	ret;

}
	// .globl	_ZN6thrust24THRUST_300001_SM_1000_NS8cuda_cub4core6detail13_kernel_agentINS1_8__reduce11ReduceAgentIPN4cuda3std3__45tupleIJdlEEESC_SB_iNS1_9__extrema9arg_max_fIdl15compareKeyValueEEEEJSC_SC_iSG_EEEvDpT0_
.visible .entry _ZN6thrust24THRUST_300001_SM_1000_NS8cuda_cub4core6detail13_kernel_agentINS1_8__reduce11ReduceAgentIPN4cuda3std3__45tupleIJdlEEESC_SB_iNS1_9__extrema9arg_max_fIdl15compareKeyValueEEEEJSC_SC_iSG_EEEvDpT0_(
	.param .u64 .ptr .align 1 _ZN6thrust24THRUST_300001_SM_1000_NS8cuda_cub4core6detail13_kernel_agentINS1_8__reduce11ReduceAgentIPN4cuda3std3__45tupleIJdlEEESC_SB_iNS1_9__extrema9arg_max_fIdl15compareKeyValueEEEEJSC_SC_iSG_EEEvDpT0__param_0,
	.param .u64 .ptr .align 1 _ZN6thrust24THRUST_300001_SM_1000_NS8cuda_cub4core6detail13_kernel_agentINS1_8__reduce11ReduceAgentIPN4cuda3std3__45tupleIJdlEEESC_SB_iNS1_9__extrema9arg_max_fIdl15compareKeyValueEEEEJSC_SC_iSG_EEEvDpT0__param_1,
	.param .u32 _ZN6thrust24THRUST_300001_SM_1000_NS8cuda_cub4core6detail13_kernel_agentINS1_8__reduce11ReduceAgentIPN4cuda3std3__45tupleIJdlEEESC_SB_iNS1_9__extrema9arg_max_fIdl15compareKeyValueEEEEJSC_SC_iSG_EEEvDpT0__param_2,
	.param .align 1 .b8 _ZN6thrust24THRUST_300001_SM_1000_NS8cuda_cub4core6detail13_kernel_agentINS1_8__reduce11ReduceAgentIPN4cuda3std3__45tupleIJdlEEESC_SB_iNS1_9__extrema9arg_max_fIdl15compareKeyValueEEEEJSC_SC_iSG_EEEvDpT0__param_3[1]
)
.maxntid 256
{
	.reg .pred 	%p<222>;
	.reg .b32 	%r<390>;
	.reg .b64 	%rd<395>;
	.reg .b64 	%fd<358>;

	ld.param.u32 	%r37, [_ZN6thrust24THRUST_300001_SM_1000_NS8cuda_cub4core6detail13_kernel_agentINS1_8__reduce11ReduceAgentIPN4cuda3std3__45tupleIJdlEEESC_SB_iNS1_9__extrema9arg_max_fIdl15compareKeyValueEEEEJSC_SC_iSG_EEEvDpT0__param_2];
	setp.eq.s32 	%p1, %r37, 0;
	@%p1 bra 	$L__BB5_211;
	setp.gt.s32 	%p2, %r37, 1279;
	@%p2 bra 	$L__BB5_121;
	mov.u32 	%r1, %tid.x;
	setp.ge.s32 	%p105, %r1, %r37;
	mov.f64 	%fd301, 0d0000000000000000;
	mov.b64 	%rd337, 0;
	mov.u32 	%r380, %r1;
	@%p105 bra 	$L__BB5_4;
	ld.param.u64 	%rd323, [_ZN6thrust24THRUST_300001_SM_1000_NS8cuda_cub4core6detail13_kernel_agentINS1_8__reduce11ReduceAgentIPN4cuda3std3__45tupleIJdlEEESC_SB_iNS1_9__extrema9arg_max_fIdl15compareKeyValueEEEEJSC_SC_iSG_EEEvDpT0__param_0];
	mul.wide.u32 	%rd273, %r1, 16;
	add.s64 	%rd270, %rd323, %rd273;
	// begin inline asm
	ld.global.nc.u64 %rd269, [%rd270];
	// end inline asm
	add.s64 	%rd272, %rd270, 8;
	// begin inline asm
	ld.global.nc.u64 %rd337, [%rd272];
	// end inline asm
	mov.b64 	%fd301, %rd269;
	add.s32 	%r380, %r1, 256;
$L__BB5_4:
	setp.ge.s32 	%p106, %r380, %r37;
	@%p106 bra 	$L__BB5_25;
	not.b32 	%r153, %r380;
	add.s32 	%r4, %r37, %r153;
	and.b32  	%r154, %r4, 768;
	setp.eq.s32 	%p107, %r154, 768;
	@%p107 bra 	$L__BB5_11;
	ld.param.u64 	%rd324, [_ZN6thrust24THRUST_300001_SM_1000_NS8cuda_cub4core6detail13_kernel_agentINS1_8__reduce11ReduceAgentIPN4cuda3std3__45tupleIJdlEEESC_SB_iNS1_9__extrema9arg_max_fIdl15compareKeyValueEEEEJSC_SC_iSG_EEEvDpT0__param_0];
	mul.wide.u32 	%rd275, %r380, 16;
	add.s64 	%rd328, %rd324, %rd275;
	shr.u32 	%r155, %r4, 8;
	add.s32 	%r156, %r155, 1;
	and.b32  	%r157, %r156, 3;
	neg.s32 	%r378, %r157;
$L__BB5_7:
	.pragma "nounroll";
	mov.u64 	%rd5, %rd337;
	mov.f64 	%fd3, %fd301;
	// begin inline asm
	ld.global.nc.u64 %rd276, [%rd328];
	// end inline asm
	add.s64 	%rd279, %rd328, 8;
	// begin inline asm
	ld.global.nc.u64 %rd278, [%rd279];
	// end inline asm
	mov.b64 	%fd4, %rd276;
	abs.f64 	%fd5, %fd3;
	abs.f64 	%fd6, %fd4;
	setp.lt.f64 	%p108, %fd5, %fd6;
	mov.u64 	%rd337, %rd278;
	mov.f64 	%fd301, %fd4;
	@%p108 bra 	$L__BB5_10;
	setp.lt.f64 	%p109, %fd6, %fd5;
	mov.u64 	%rd337, %rd5;
	mov.f64 	%fd301, %fd3;
	@%p109 bra 	$L__BB5_10;
	setp.lt.s64 	%p110, %rd5, %rd278;
	min.s64 	%rd337, %rd5, %rd278;
	selp.f64 	%fd301, %fd3, %fd4, %p110;
$L__BB5_10:
	add.s32 	%r380, %r380, 256;
	add.s64 	%rd328, %rd328, 4096;
	add.s32 	%r378, %r378, 1;
	setp.ne.s32 	%p111, %r378, 0;
	@%p111 bra 	$L__BB5_7;
$L__BB5_11:
	setp.lt.u32 	%p112, %r4, 768;
	@%p112 bra 	$L__BB5_25;
$L__BB5_12:
	ld.param.u64 	%rd325, [_ZN6thrust24THRUST_300001_SM_1000_NS8cuda_cub4core6detail13_kernel_agentINS1_8__reduce11ReduceAgentIPN4cuda3std3__45tupleIJdlEEESC_SB_iNS1_9__extrema9arg_max_fIdl15compareKeyValueEEEEJSC_SC_iSG_EEEvDpT0__param_0];
	mul.wide.s32 	%rd284, %r380, 16;
	add.s64 	%rd281, %rd325, %rd284;
	// begin inline asm
	ld.global.nc.u64 %rd280, [%rd281];
	// end inline asm
	add.s64 	%rd283, %rd281, 8;
	// begin inline asm
	ld.global.nc.u64 %rd282, [%rd283];
	// end inline asm
	mov.b64 	%fd12, %rd280;
	abs.f64 	%fd13, %fd301;
	abs.f64 	%fd14, %fd12;
	setp.lt.f64 	%p113, %fd13, %fd14;
	mov.u64 	%rd334, %rd282;
	mov.f64 	%fd298, %fd12;
	@%p113 bra 	$L__BB5_15;
	setp.lt.f64 	%p114, %fd14, %fd13;
	mov.u64 	%rd334, %rd337;
	mov.f64 	%fd298, %fd301;
	@%p114 bra 	$L__BB5_15;
	setp.lt.s64 	%p115, %rd337, %rd282;
	min.s64 	%rd334, %rd337, %rd282;
	selp.f64 	%fd298, %fd301, %fd12, %p115;
$L__BB5_15:
	add.s64 	%rd286, %rd281, 4096;
	// begin inline asm
	ld.global.nc.u64 %rd285, [%rd286];
	// end inline asm
	add.s64 	%rd288, %rd281, 4104;
	// begin inline asm
	ld.global.nc.u64 %rd287, [%rd288];
	// end inline asm
	mov.b64 	%fd17, %rd285;
	abs.f64 	%fd18, %fd298;
	abs.f64 	%fd19, %fd17;
	setp.lt.f64 	%p116, %fd18, %fd19;
	mov.u64 	%rd335, %rd287;
	mov.f64 	%fd299, %fd17;
	@%p116 bra 	$L__BB5_18;
	setp.lt.f64 	%p117, %fd19, %fd18;
	mov.u64 	%rd335, %rd334;
	mov.f64 	%fd299, %fd298;
	@%p117 bra 	$L__BB5_18;
	setp.lt.s64 	%p118, %rd334, %rd287;
	min.s64 	%rd335, %rd334, %rd287;
	selp.f64 	%fd299, %fd298, %fd17, %p118;
$L__BB5_18:
	add.s64 	%rd290, %rd281, 8192;
	// begin inline asm
	ld.global.nc.u64 %rd289, [%rd290];
	// end inline asm
	add.s64 	%rd292, %rd281, 8200;
	// begin inline asm
	ld.global.nc.u64 %rd291, [%rd292];
	// end inline asm
	mov.b64 	%fd22, %rd289;
	abs.f64 	%fd23, %fd299;
	abs.f64 	%fd24, %fd22;
	setp.lt.f64 	%p119, %fd23, %fd24;
	mov.u64 	%rd336, %rd291;
	mov.f64 	%fd300, %fd22;
	@%p119 bra 	$L__BB5_21;
	setp.lt.f64 	%p120, %fd24, %fd23;
	mov.u64 	%rd336, %rd335;
	mov.f64 	%fd300, %fd299;
	@%p120 bra 	$L__BB5_21;
	setp.lt.s64 	%p121, %rd335, %rd291;
	min.s64 	%rd336, %rd335, %rd291;
	selp.f64 	%fd300, %fd299, %fd22, %p121;
$L__BB5_21:
	add.s64 	%rd294, %rd281, 12288;
	// begin inline asm
	ld.global.nc.u64 %rd293, [%rd294];
	// end inline asm
	add.s64 	%rd296, %rd281, 12296;
	// begin inline asm
	ld.global.nc.u64 %rd295, [%rd296];
	// end inline asm
	mov.b64 	%fd27, %rd293;
	abs.f64 	%fd28, %fd300;
	abs.f64 	%fd29, %fd27;
	setp.lt.f64 	%p122, %fd28, %fd29;
	mov.u64 	%rd337, %rd295;
	mov.f64 	%fd301, %fd27;
	@%p122 bra 	$L__BB5_24;
	setp.lt.f64 	%p123, %fd29, %fd28;
	mov.u64 	%rd337, %rd336;
	mov.f64 	%fd301, %fd300;
	@%p123 bra 	$L__BB5_24;
	setp.lt.s64 	%p124, %rd336, %rd295;
	min.s64 	%rd337, %rd336, %rd295;
	selp.f64 	%fd301, %fd300, %fd27, %p124;
$L__BB5_24:
	add.s32 	%r380, %r380, 1024;
	setp.lt.s32 	%p125, %r380, %r37;
	@%p125 bra 	$L__BB5_12;
$L__BB5_25:
	setp.lt.s32 	%p126, %r37, 256;
	@%p126 bra 	$L__BB5_70;
	// begin inline asm
	mov.u32 %r271, %laneid;
	// end inline asm
	mov.b64 	%rd307, %fd301;
	mov.b64 	{%r273, %r278}, %rd307;
	mov.b32 	%r289, 1;
	mov.b32 	%r290, 31;
	mov.b32 	%r291, -1;
	// begin inline asm
	shfl.sync.down.b32 %r272, %r273, %r289, %r290, %r291;
	// end inline asm
	// begin inline asm
	shfl.sync.down.b32 %r277, %r278, %r289, %r290, %r291;
	// end inline asm
	mov.b64 	%rd308, {%r272, %r277};
	mov.b64 	%fd33, %rd308;
	mov.b64 	{%r283, %r288}, %rd337;
	// begin inline asm
	shfl.sync.down.b32 %r282, %r283, %r289, %r290, %r291;
	// end inline asm
	// begin inline asm
	shfl.sync.down.b32 %r287, %r288, %r289, %r290, %r291;
	// end inline asm
	mov.b64 	%rd27, {%r282, %r287};
	setp.gt.s32 	%p178, %r271, 30;
	mov.u64 	%rd339, %rd337;
	mov.f64 	%fd303, %fd301;
	@%p178 bra 	$L__BB5_30;
	abs.f64 	%fd34, %fd301;
	abs.f64 	%fd35, %fd33;
	setp.lt.f64 	%p179, %fd34, %fd35;
	mov.u64 	%rd339, %rd27;
	mov.f64 	%fd303, %fd33;
	@%p179 bra 	$L__BB5_30;
	setp.lt.f64 	%p180, %fd35, %fd34;
	mov.u64 	%rd339, %rd337;
	mov.f64 	%fd303, %fd301;
	@%p180 bra 	$L__BB5_30;
	setp.lt.s64 	%p181, %rd337, %rd27;
	min.s64 	%rd339, %rd337, %rd27;
	selp.f64 	%fd303, %fd301, %fd33, %p181;
$L__BB5_30:
	mov.b64 	%rd309, %fd303;
	mov.b64 	{%r293, %r298}, %rd309;
	mov.b32 	%r309, 2;
	mov.b32 	%r310, 31;
	mov.b32 	%r311, -1;
	// begin inline asm
	shfl.sync.down.b32 %r292, %r293, %r309, %r310, %r311;
	// end inline asm
	// begin inline asm
	shfl.sync.down.b32 %r297, %r298, %r309, %r310, %r311;
	// end inline asm
	mov.b64 	%rd310, {%r292, %r297};
	mov.b64 	%fd38, %rd310;
	mov.b64 	{%r303, %r308}, %rd339;
	// begin inline asm
	shfl.sync.down.b32 %r302, %r303, %r309, %r310, %r311;
	// end inline asm
	// begin inline asm
	shfl.sync.down.b32 %r307, %r308, %r309, %r310, %r311;
	// end inline asm
	mov.b64 	%rd30, {%r302, %r307};
	setp.gt.s32 	%p182, %r271, 29;
	mov.u64 	%rd340, %rd339;
	mov.f64 	%fd304, %fd303;
	@%p182 bra 	$L__BB5_34;
	abs.f64 	%fd39, %fd303;
	abs.f64 	%fd40, %fd38;
	setp.lt.f64 	%p183, %fd39, %fd40;
	mov.u64 	%rd340, %rd30;
	mov.f64 	%fd304, %fd38;
	@%p183 bra 	$L__BB5_34;
	setp.lt.f64 	%p184, %fd40, %fd39;
	mov.u64 	%rd340, %rd339;
	mov.f64 	%fd304, %fd303;
	@%p184 bra 	$L__BB5_34;
	setp.lt.s64 	%p185, %rd339, %rd30;
	min.s64 	%rd340, %rd339, %rd30;
	selp.f64 	%fd304, %fd303, %fd38, %p185;
$L__BB5_34:
	mov.b64 	%rd311, %fd304;
	mov.b64 	{%r313, %r318}, %rd311;
	mov.b32 	%r329, 4;
	mov.b32 	%r330, 31;
	mov.b32 	%r331, -1;
	// begin inline asm
	shfl.sync.down.b32 %r312, %r313, %r329, %r330, %r331;
	// end inline asm
	// begin inline asm
	shfl.sync.down.b32 %r317, %r318, %r329, %r330, %r331;
	// end inline asm
	mov.b64 	%rd312, {%r312, %r317};
	mov.b64 	%fd43, %rd312;
	mov.b64 	{%r323, %r328}, %rd340;
	// begin inline asm
	shfl.sync.down.b32 %r322, %r323, %r329, %r330, %r331;
	// end inline asm
	// begin inline asm
	shfl.sync.down.b32 %r327, %r328, %r329, %r330, %r331;
	// end inline asm
	mov.b64 	%rd33, {%r322, %r327};
	setp.gt.s32 	%p186, %r271, 27;
	mov.u64 	%rd341, %rd340;
	mov.f64 	%fd305, %fd304;
	@%p186 bra 	$L__BB5_38;
	abs.f64 	%fd44, %fd304;
	abs.f64 	%fd45, %fd43;
	setp.lt.f64 	%p187, %fd44, %fd45;
	mov.u64 	%rd341, %rd33;
	mov.f64 	%fd305, %fd43;
	@%p187 bra 	$L__BB5_38;
	setp.lt.f64 	%p188, %fd45, %fd44;
	mov.u64 	%rd341, %rd340;
	mov.f64 	%fd305, %fd304;
	@%p188 bra 	$L__BB5_38;
	setp.lt.s64 	%p189, %rd340, %rd33;
	min.s64 	%rd341, %rd340, %rd33;
	selp.f64 	%fd305, %fd304, %fd43, %p189;
$L__BB5_38:
	mov.b64 	%rd313, %fd305;
	mov.b64 	{%r333, %r338}, %rd313;
	mov.b32 	%r349, 8;
	mov.b32 	%r350, 31;
	mov.b32 	%r351, -1;
	// begin inline asm
	shfl.sync.down.b32 %r332, %r333, %r349, %r350, %r351;
	// end inline asm
	// begin inline asm
	shfl.sync.down.b32 %r337, %r338, %r349, %r350, %r351;
	// end inline asm
	mov.b64 	%rd314, {%r332, %r337};
	mov.b64 	%fd48, %rd314;
	mov.b64 	{%r343, %r348}, %rd341;
	// begin inline asm
	shfl.sync.down.b32 %r342, %r343, %r349, %r350, %r351;
	// end inline asm
	// begin inline asm
	shfl.sync.down.b32 %r347, %r348, %r349, %r350, %r351;
	// end inline asm
	mov.b64 	%rd36, {%r342, %r347};
	setp.gt.s32 	%p190, %r271, 23;
	mov.u64 	%rd342, %rd341;
	mov.f64 	%fd306, %fd305;
	@%p190 bra 	$L__BB5_42;
	abs.f64 	%fd49, %fd305;
	abs.f64 	%fd50, %fd48;
	setp.lt.f64 	%p191, %fd49, %fd50;
	mov.u64 	%rd342, %rd36;
	mov.f64 	%fd306, %fd48;
	@%p191 bra 	$L__BB5_42;
	setp.lt.f64 	%p192, %fd50, %fd49;
	mov.u64 	%rd342, %rd341;
	mov.f64 	%fd306, %fd305;
	@%p192 bra 	$L__BB5_42;
	setp.lt.s64 	%p193, %rd341, %rd36;
	min.s64 	%rd342, %rd341, %rd36;
	selp.f64 	%fd306, %fd305, %fd48, %p193;
$L__BB5_42:
	mov.b64 	%rd315, %fd306;
	mov.b64 	{%r353, %r358}, %rd315;
	mov.b32 	%r369, 16;
	mov.b32 	%r370, 31;
	mov.b32 	%r371, -1;
	// begin inline asm
	shfl.sync.down.b32 %r352, %r353, %r369, %r370, %r371;
	// end inline asm
	// begin inline asm
	shfl.sync.down.b32 %r357, %r358, %r369, %r370, %r371;
	// end inline asm
	mov.b64 	%rd316, {%r352, %r357};
	mov.b64 	%fd53, %rd316;
	mov.b64 	{%r363, %r368}, %rd342;
	// begin inline asm
	shfl.sync.down.b32 %r362, %r363, %r369, %r370, %r371;
	// end inline asm
	// begin inline asm
	shfl.sync.down.b32 %r367, %r368, %r369, %r370, %r371;
	// end inline asm
	mov.b64 	%rd39, {%r362, %r367};
	setp.gt.s32 	%p194, %r271, 15;
	mov.u64 	%rd394, %rd342;
	mov.f64 	%fd357, %fd306;
	@%p194 bra 	$L__BB5_46;
	abs.f64 	%fd54, %fd306;
	abs.f64 	%fd55, %fd53;
	setp.lt.f64 	%p195, %fd54, %fd55;
	mov.u64 	%rd394, %rd39;
	mov.f64 	%fd357, %fd53;
	@%p195 bra 	$L__BB5_46;
	setp.lt.f64 	%p196, %fd55, %fd54;
	mov.u64 	%rd394, %rd342;
	mov.f64 	%fd357, %fd306;
	@%p196 bra 	$L__BB5_46;
	setp.lt.s64 	%p197, %rd342, %rd39;
	min.s64 	%rd394, %rd342, %rd39;
	selp.f64 	%fd357, %fd306, %fd53, %p197;
$L__BB5_46:
	setp.ne.s32 	%p198, %r271, 0;
	@%p198 bra 	$L__BB5_48;
	shr.u32 	%r372, %r1, 1;
	and.b32  	%r373, %r372, 496;
	mov.u32 	%r374, _ZN6thrust24THRUST_300001_SM_1000_NS8cuda_cub4core6detail5shmemE;
	add.s32 	%r375, %r374, %r373;
	st.shared.f64 	[%r375+8], %fd357;
	st.shared.u64 	[%r375+16], %rd394;
$L__BB5_48:
	bar.sync 	0;
	setp.ne.s32 	%p199, %r1, 0;
	@%p199 bra 	$L__BB5_209;
	ld.shared.f64 	%fd58, [_ZN6thrust24THRUST_300001_SM_1000_NS8cuda_cub4core6detail5shmemE+24];
	ld.shared.u64 	%rd42, [_ZN6thrust24THRUST_300001_SM_1000_NS8cuda_cub4core6detail5shmemE+32];
	abs.f64 	%fd59, %fd357;
	abs.f64 	%fd60, %fd58;
	setp.lt.f64 	%p200, %fd59, %fd60;
	mov.u64 	%rd344, %rd42;
	mov.f64 	%fd308, %fd58;
	@%p200 bra 	$L__BB5_52;
	setp.lt.f64 	%p201, %fd60, %fd59;
	mov.u64 	%rd344, %rd394;
	mov.f64 	%fd308, %fd357;
	@%p201 bra 	$L__BB5_52;
	setp.lt.s64 	%p202, %rd394, %rd42;
	min.s64 	%rd344, %rd394, %rd42;
	selp.f64 	%fd308, %fd357, %fd58, %p202;
$L__BB5_52:
	ld.shared.f64 	%fd63, [_ZN6thrust24THRUST_300001_SM_1000_NS8cuda_cub4core6detail5shmemE+40];
	ld.shared.u64 	%rd45, [_ZN6thrust24THRUST_300001_SM_1000_NS8cuda_cub4core6detail5shmemE+48];
	abs.f64 	%fd64, %fd308;
	abs.f64 	%fd65, %fd63;
	setp.lt.f64 	%p203, %fd64, %fd65;
	mov.u64 	%rd345, %rd45;
	mov.f64 	%fd309, %fd63;
	@%p203 bra 	$L__BB5_55;
	setp.lt.f64 	%p204, %fd65, %fd64;
	mov.u64 	%rd345, %rd344;
	mov.f64 	%fd309, %fd308;
	@%p204 bra 	$L__BB5_55;
	setp.lt.s64 	%p205, %rd344, %rd45;
	min.s64 	%rd345, %rd344, %rd45;
	selp.f64 	%fd309, %fd308, %fd63, %p205;
$L__BB5_55:
	ld.shared.f64 	%fd68, [_ZN6thrust24THRUST_300001_SM_1000_NS8cuda_cub4core6detail5shmemE+56];
	ld.shared.u64 	%rd48, [_ZN6thrust24THRUST_300001_SM_1000_NS8cuda_cub4core6detail5shmemE+64];
	abs.f64 	%fd69, %fd309;
	abs.f64 	%fd70, %fd68;
	setp.lt.f64 	%p206, %fd69, %fd70;
	mov.u64 	%rd346, %rd48;
	mov.f64 	%fd310, %fd68;
	@%p206 bra 	$L__BB5_58;
	setp.lt.f64 	%p207, %fd70, %fd69;
	mov.u64 	%rd346, %rd345;
	mov.f64 	%fd310, %fd309;
	@%p207 bra 	$L__BB5_58;
	setp.lt.s64 	%p208, %rd345, %rd48;
	min.s64 	%rd346, %rd345, %rd48;
	selp.f64 	%fd310, %fd309, %fd68, %p208;
$L__BB5_58:
	ld.shared.f64 	%fd73, [_ZN6thrust24THRUST_300001_SM_1000_NS8cuda_cub4core6detail5shmemE+72];
	ld.shared.u64 	%rd51, [_ZN6thrust24THRUST_300001_SM_1000_NS8cuda_cub4core6detail5shmemE+80];
	abs.f64 	%fd74, %fd310;
	abs.f64 	%fd75, %fd73;
	setp.lt.f64 	%p209, %fd74, %fd75;
	mov.u64 	%rd347, %rd51;
	mov.f64 	%fd311, %fd73;
	@%p209 bra 	$L__BB5_61;
	setp.lt.f64 	%p210, %fd75, %fd74;
	mov.u64 	%rd347, %rd346;
	mov.f64 	%fd311, %fd310;
	@%p210 bra 	$L__BB5_61;
	setp.lt.s64 	%p211, %rd346, %rd51;
	min.s64 	%rd347, %rd346, %rd51;
	selp.f64 	%fd311, %fd310, %fd73, %p211;
$L__BB5_61:
	ld.shared.f64 	%fd78, [_ZN6thrust24THRUST_300001_SM_1000_NS8cuda_cub4core6detail5shmemE+88];
	ld.shared.u64 	%rd54, [_ZN6thrust24THRUST_300001_SM_1000_NS8cuda_cub4core6detail5shmemE+96];
	abs.f64 	%fd79, %fd311;
	abs.f64 	%fd80, %fd78;
	setp.lt.f64 	%p212, %fd79, %fd80;
	mov.u64 	%rd348, %rd54;
	mov.f64 	%fd312, %fd78;
	@%p212 bra 	$L__BB5_64;
	setp.lt.f64 	%p213, %fd80, %fd79;
	mov.u64 	%rd348, %rd347;
	mov.f64 	%fd312, %fd311;
	@%p213 bra 	$L__BB5_64;
	setp.lt.s64 	%p214, %rd347, %rd54;
	min.s64 	%rd348, %rd347, %rd54;
	selp.f64 	%fd312, %fd311, %fd78, %p214;
$L__BB5_64:
	ld.shared.f64 	%fd83, [_ZN6thrust24THRUST_300001_SM_1000_NS8cuda_cub4core6detail5shmemE+104];
	ld.shared.u64 	%rd57, [_ZN6thrust24THRUST_300001_SM_1000_NS8cuda_cub4core6detail5shmemE+112];
	abs.f64 	%fd84, %fd312;
	abs.f64 	%fd85, %fd83;
	setp.lt.f64 	%p215, %fd84, %fd85;
	mov.u64 	%rd349, %rd57;
	mov.f64 	%fd313, %fd83;
	@%p215 bra 	$L__BB5_67;
	setp.lt.f64 	%p216, %fd85, %fd84;
	mov.u64 	%rd349, %rd348;
	mov.f64 	%fd313, %fd312;
	@%p216 bra 	$L__BB5_67;
	setp.lt.s64 	%p217, %rd348, %rd57;
	min.s64 	%rd349, %rd348, %rd57;
	selp.f64 	%fd313, %fd312, %fd83, %p217;
$L__BB5_67:
	ld.shared.f64 	%fd88, [_ZN6thrust24THRUST_300001_SM_1000_NS8cuda_cub4core6detail5shmemE+120];
	ld.shared.u64 	%rd60, [_ZN6thrust24THRUST_300001_SM_1000_NS8cuda_cub4core6detail5shmemE+128];
	abs.f64 	%fd89, %fd313;
	abs.f64 	%fd90, %fd88;
	setp.lt.f64 	%p218, %fd89, %fd90;
	mov.u64 	%rd394, %rd60;
	mov.f64 	%fd357, %fd88;
	@%p218 bra 	$L__BB5_209;
	setp.lt.f64 	%p219, %fd90, %fd89;
	mov.u64 	%rd394, %rd349;
	mov.f64 	%fd357, %fd313;
	@%p219 bra 	$L__BB5_209;
	setp.lt.s64 	%p220, %rd349, %rd60;
	min.s64 	%rd394, %rd349, %rd60;
	selp.f64 	%fd357, %fd313, %fd88, %p220;
	bra.uni 	$L__BB5_209;
$L__BB5_70:
	// begin inline asm
	mov.u32 %r158, %laneid;
	// end inline asm
	and.b32  	%r179, %r1, 992;
	add.s32 	%r180, %r179, 32;
	setp.gt.s32 	%p127, %r180, %r37;
	not.b32 	%r181, %r179;
	add.s32 	%r182, %r37, %r181;
	selp.b32 	%r177, %r182, 31, %p127;
	mov.b64 	%rd297, %fd301;
	mov.b64 	{%r160, %r165}, %rd297;
	mov.b32 	%r176, 1;
	mov.b32 	%r178, -1;
	// begin inline asm
	shfl.sync.down.b32 %r159, %r160, %r176, %r177, %r178;
	// end inline asm
	// begin inline asm
	shfl.sync.down.b32 %r164, %r165, %r176, %r177, %r178;
	// end inline asm
	mov.b64 	%rd298, {%r159, %r164};
	mov.b64 	%fd92, %rd298;
	mov.b64 	{%r170, %r175}, %rd337;
	// begin inline asm
	shfl.sync.down.b32 %r169, %r170, %r176, %r177, %r178;
	// end inline asm
	// begin inline asm
	shfl.sync.down.b32 %r174, %r175, %r176, %r177, %r178;
	// end inline asm
	mov.b64 	%rd62, {%r169, %r174};
	setp.ge.s32 	%p128, %r158, %r177;
	mov.u64 	%rd350, %rd337;
	mov.f64 	%fd314, %fd301;
	@%p128 bra 	$L__BB5_74;
	abs.f64 	%fd93, %fd301;
	abs.f64 	%fd94, %fd92;
	setp.lt.f64 	%p129, %fd93, %fd94;
	mov.u64 	%rd350, %rd62;
	mov.f64 	%fd314, %fd92;
	@%p129 bra 	$L__BB5_74;
	setp.lt.f64 	%p130, %fd94, %fd93;
	mov.u64 	%rd350, %rd337;
	mov.f64 	%fd314, %fd301;
	@%p130 bra 	$L__BB5_74;
	setp.lt.s64 	%p131, %rd337, %rd62;
	min.s64 	%rd350, %rd337, %rd62;
	selp.f64 	%fd314, %fd301, %fd92, %p131;
$L__BB5_74:
	mov.b64 	%rd299, %fd314;
	mov.b64 	{%r184, %r189}, %rd299;
	mov.b32 	%r200, 2;
	mov.b32 	%r202, -1;
	// begin inline asm
	shfl.sync.down.b32 %r183, %r184, %r200, %r177, %r202;
	// end inline asm
	// begin inline asm
	shfl.sync.down.b32 %r188, %r189, %r200, %r177, %r202;
	// end inline asm
	mov.b64 	%rd300, {%r183, %r188};
	mov.b64 	%fd97, %rd300;
	mov.b64 	{%r194, %r199}, %rd350;
	// begin inline asm
	shfl.sync.down.b32 %r193, %r194, %r200, %r177, %r202;
	// end inline asm
	// begin inline asm
	shfl.sync.down.b32 %r198, %r199, %r200, %r177, %r202;
	// end inline asm
	mov.b64 	%rd65, {%r193, %r198};
	add.s32 	%r203, %r158, 2;
	setp.gt.s32 	%p132, %r203, %r177;
	mov.u64 	%rd351, %rd350;
	mov.f64 	%fd315, %fd314;
	@%p132 bra 	$L__BB5_78;
	abs.f64 	%fd98, %fd314;
	abs.f64 	%fd99, %fd97;
	setp.lt.f64 	%p133, %fd98, %fd99;
	mov.u64 	%rd351, %rd65;
	mov.f64 	%fd315, %fd97;
	@%p133 bra 	$L__BB5_78;
	setp.lt.f64 	%p134, %fd99, %fd98;
	mov.u64 	%rd351, %rd350;
	mov.f64 	%fd315, %fd314;
	@%p134 bra 	$L__BB5_78;
	setp.lt.s64 	%p135, %rd350, %rd65;
	min.s64 	%rd351, %rd350, %rd65;
	selp.f64 	%fd315, %fd314, %fd97, %p135;
$L__BB5_78:
	mov.b64 	%rd301, %fd315;
	mov.b64 	{%r205, %r210}, %rd301;
	mov.b32 	%r221, 4;
	mov.b32 	%r223, -1;
	// begin inline asm
	shfl.sync.down.b32 %r204, %r205, %r221, %r177, %r223;
	// end inline asm
	// begin inline asm
	shfl.sync.down.b32 %r209, %r210, %r221, %r177, %r223;
	// end inline asm
	mov.b64 	%rd302, {%r204, %r209};
	mov.b64 	%fd102, %rd302;
	mov.b64 	{%r215, %r220}, %rd351;
	// begin inline asm
	shfl.sync.down.b32 %r214, %r215, %r221, %r177, %r223;
	// end inline asm
	// begin inline asm
	shfl.sync.down.b32 %r219, %r220, %r221, %r177, %r223;
	// end inline asm
	mov.b64 	%rd68, {%r214, %r219};
	add.s32 	%r224, %r158, 4;
	setp.gt.s32 	%p136, %r224, %r177;
	mov.u64 	%rd352, %rd351;
	mov.f64 	%fd316, %fd315;
	@%p136 bra 	$L__BB5_82;
	abs.f64 	%fd103, %fd315;
	abs.f64 	%fd104, %fd102;
	setp.lt.f64 	%p137, %fd103, %fd104;
	mov.u64 	%rd352, %rd68;
	mov.f64 	%fd316, %fd102;
	@%p137 bra 	$L__BB5_82;
	setp.lt.f64 	%p138, %fd104, %fd103;
	mov.u64 	%rd352, %rd351;
	mov.f64 	%fd316, %fd315;
	@%p138 bra 	$L__BB5_82;
	setp.lt.s64 	%p139, %rd351, %rd68;
	min.s64 	%rd352, %rd351, %rd68;
	selp.f64 	%fd316, %fd315, %fd102, %p139;
$L__BB5_82:
	mov.b64 	%rd303, %fd316;
	mov.b64 	{%r226, %r231}, %rd303;
	mov.b32 	%r242, 8;
	mov.b32 	%r244, -1;
	// begin inline asm
	shfl.sync.down.b32 %r225, %r226, %r242, %r177, %r244;
	// end inline asm
	// begin inline asm
	shfl.sync.down.b32 %r230, %r231, %r242, %r177, %r244;
	// end inline asm
	mov.b64 	%rd304, {%r225, %r230};
	mov.b64 	%fd107, %rd304;
	mov.b64 	{%r236, %r241}, %rd352;
	// begin inline asm
	shfl.sync.down.b32 %r235, %r236, %r242, %r177, %r244;
	// end inline asm
	// begin inline asm
	shfl.sync.down.b32 %r240, %r241, %r242, %r177, %r244;
	// end inline asm
	mov.b64 	%rd71, {%r235, %r240};
	add.s32 	%r245, %r158, 8;
	setp.gt.s32 	%p140, %r245, %r177;
	mov.u64 	%rd353, %rd352;
	mov.f64 	%fd317, %fd316;
	@%p140 bra 	$L__BB5_86;
	abs.f64 	%fd108, %fd316;
	abs.f64 	%fd109, %fd107;
	setp.lt.f64 	%p141, %fd108, %fd109;
	mov.u64 	%rd353, %rd71;
	mov.f64 	%fd317, %fd107;
	@%p141 bra 	$L__BB5_86;
	setp.lt.f64 	%p142, %fd109, %fd108;
	mov.u64 	%rd353, %rd352;
	mov.f64 	%fd317, %fd316;
	@%p142 bra 	$L__BB5_86;
	setp.lt.s64 	%p143, %rd352, %rd71;
	min.s64 	%rd353, %rd352, %rd71;
	selp.f64 	%fd317, %fd316, %fd107, %p143;
$L__BB5_86:
	mov.b64 	%rd305, %fd317;
	mov.b64 	{%r247, %r252}, %rd305;
	mov.b32 	%r263, 16;
	mov.b32 	%r265, -1;
	// begin inline asm
	shfl.sync.down.b32 %r246, %r247, %r263, %r177, %r265;
	// end inline asm
	// begin inline asm
	shfl.sync.down.b32 %r251, %r252, %r263, %r177, %r265;
	// end inline asm
	mov.b64 	%rd306, {%r246, %r251};
	mov.b64 	%fd112, %rd306;
	mov.b64 	{%r257, %r262}, %rd353;
	// begin inline asm
	shfl.sync.down.b32 %r256, %r257, %r263, %r177, %r265;
	// end inline asm
	// begin inline asm
	shfl.sync.down.b32 %r261, %r262, %r263, %r177, %r265;
	// end inline asm
	mov.b64 	%rd74, {%r256, %r261};
	add.s32 	%r266, %r158, 16;
	setp.gt.s32 	%p144, %r266, %r177;
	mov.u64 	%rd394, %rd353;
	mov.f64 	%fd357, %fd317;
	@%p144 bra 	$L__BB5_90;
	abs.f64 	%fd113, %fd317;
	abs.f64 	%fd114, %fd112;
	setp.lt.f64 	%p145, %fd113, %fd114;
	mov.u64 	%rd394, %rd74;
	mov.f64 	%fd357, %fd112;
	@%p145 bra 	$L__BB5_90;
	setp.lt.f64 	%p146, %fd114, %fd113;
	mov.u64 	%rd394, %rd353;
	mov.f64 	%fd357, %fd317;
	@%p146 bra 	$L__BB5_90;
	setp.lt.s64 	%p147, %rd353, %rd74;
	min.s64 	%rd394, %rd353, %rd74;
	selp.f64 	%fd357, %fd317, %fd112, %p147;
$L__BB5_90:
	setp.ne.s32 	%p148, %r158, 0;
	@%p148 bra 	$L__BB5_92;
	shr.u32 	%r267, %r1, 1;
	and.b32  	%r268, %r267, 496;
	mov.u32 	%r269, _ZN6thrust24THRUST_300001_SM_1000_NS8cuda_cub4core6detail5shmemE;
	add.s32 	%r270, %r269, %r268;
	st.shared.f64 	[%r270+8], %fd357;
	st.shared.u64 	[%r270+16], %rd394;
$L__BB5_92:
	bar.sync 	0;
	setp.ne.s32 	%p149, %r1, 0;
	@%p149 bra 	$L__BB5_209;
	setp.lt.s32 	%p150, %r37, 33;
	mov.f64 	%fd319, %fd357;
	mov.u64 	%rd355, %rd394;
	@%p150 bra 	$L__BB5_97;
	ld.shared.f64 	%fd117, [_ZN6thrust24THRUST_300001_SM_1000_NS8cuda_cub4core6detail5shmemE+24];
	ld.shared.u64 	%rd77, [_ZN6thrust24THRUST_300001_SM_1000_NS8cuda_cub4core6detail5shmemE+32];
	abs.f64 	%fd118, %fd357;
	abs.f64 	%fd119, %fd117;
	setp.lt.f64 	%p151, %fd118, %fd119;
	mov.f64 	%fd319, %fd117;
	mov.u64 	%rd355, %rd77;
	@%p151 bra 	$L__BB5_97;
	setp.lt.f64 	%p152, %fd119, %fd118;
	mov.f64 	%fd319, %fd357;
	mov.u64 	%rd355, %rd394;
	@%p152 bra 	$L__BB5_97;
	setp.lt.s64 	%p153, %rd394, %rd77;
	min.s64 	%rd355, %rd394, %rd77;
	selp.f64 	%fd319, %fd357, %fd117, %p153;
$L__BB5_97:
	setp.lt.s32 	%p154, %r37, 65;
	mov.f64 	%fd320, %fd319;
	mov.u64 	%rd356, %rd355;
	@%p154 bra 	$L__BB5_101;
	ld.shared.f64 	%fd122, [_ZN6thrust24THRUST_300001_SM_1000_NS8cuda_cub4core6detail5shmemE+40];
	ld.shared.u64 	%rd80, [_ZN6thrust24THRUST_300001_SM_1000_NS8cuda_cub4core6detail5shmemE+48];
	abs.f64 	%fd123, %fd319;
	abs.f64 	%fd124, %fd122;
	setp.lt.f64 	%p155, %fd123, %fd124;
	mov.f64 	%fd320, %fd122;
	mov.u64 	%rd356, %rd80;
	@%p155 bra 	$L__BB5_101;
	setp.lt.f64 	%p156, %fd124, %fd123;
	mov.f64 	%fd320, %fd319;
	mov.u64 	%rd356, %rd355;
	@%p156 bra 	$L__BB5_101;
	setp.lt.s64 	%p157, %rd355, %rd80;
	min.s64 	%rd356, %rd355, %rd80;
	selp.f64 	%fd320, %fd319, %fd122, %p157;
$L__BB5_101:
	setp.lt.s32 	%p158, %r37, 97;
	mov.f64 	%fd321, %fd320;
	mov.u64 	%rd357, %rd356;
	@%p158 bra 	$L__BB5_105;
	ld.shared.f64 	%fd127, [_ZN6thrust24THRUST_300001_SM_1000_NS8cuda_cub4core6detail5shmemE+56];
	ld.shared.u64 	%rd83, [_ZN6thrust24THRUST_300001_SM_1000_NS8cuda_cub4core6detail5shmemE+64];
	abs.f64 	%fd128, %fd320;
	abs.f64 	%fd129, %fd127;
	setp.lt.f64 	%p159, %fd128, %fd129;
	mov.f64 	%fd321, %fd127;
	mov.u64 	%rd357, %rd83;
	@%p159 bra 	$L__BB5_105;
	setp.lt.f64 	%p160, %fd129, %fd128;
	mov.f64 	%fd321, %fd320;
	mov.u64 	%rd357, %rd356;
	@%p160 bra 	$L__BB5_105;
	setp.lt.s64 	%p161, %rd356, %rd83;
	min.s64 	%rd357, %rd356, %rd83;
	selp.f64 	%fd321, %fd320, %fd127, %p161;
$L__BB5_105:
	setp.lt.s32 	%p162, %r37, 129;
	mov.f64 	%fd322, %fd321;
	mov.u64 	%rd358, %rd357;
	@%p162 bra 	$L__BB5_109;
	ld.shared.f64 	%fd132, [_ZN6thrust24THRUST_300001_SM_1000_NS8cuda_cub4core6detail5shmemE+72];
	ld.shared.u64 	%rd86, [_ZN6thrust24THRUST_300001_SM_1000_NS8cuda_cub4core6detail5shmemE+80];
	abs.f64 	%fd133, %fd321;
	abs.f64 	%fd134, %fd132;
	setp.lt.f64 	%p163, %fd133, %fd134;
	mov.f64 	%fd322, %fd132;
	mov.u64 	%rd358, %rd86;
	@%p163 bra 	$L__BB5_109;
	setp.lt.f64 	%p164, %fd134, %fd133;
	mov.f64 	%fd322, %fd321;
	mov.u64 	%rd358, %rd357;
	@%p164 bra 	$L__BB5_109;
	setp.lt.s64 	%p165, %rd357, %rd86;
	min.s64 	%rd358, %rd357, %rd86;
	selp.f64 	%fd322, %fd321, %fd132, %p165;
$L__BB5_109:
	setp.lt.s32 	%p166, %r37, 161;
	mov.f64 	%fd323, %fd322;
	mov.u64 	%rd359, %rd358;
	@%p166 bra 	$L__BB5_113;
	ld.shared.f64 	%fd137, [_ZN6thrust24THRUST_300001_SM_1000_NS8cuda_cub4core6detail5shmemE+88];
	ld.shared.u64 	%rd89, [_ZN6thrust24THRUST_300001_SM_1000_NS8cuda_cub4core6detail5shmemE+96];
	abs.f64 	%fd138, %fd322;
	abs.f64 	%fd139, %fd137;
	setp.lt.f64 	%p167, %fd138, %fd139;
	mov.f64 	%fd323, %fd137;
	mov.u64 	%rd359, %rd89;
	@%p167 bra 	$L__BB5_113;
	setp.lt.f64 	%p168, %fd139, %fd138;
	mov.f64 	%fd323, %fd322;
	mov.u64 	%rd359, %rd358;
	@%p168 bra 	$L__BB5_113;
	setp.lt.s64 	%p169, %rd358, %rd89;
	min.s64 	%rd359, %rd358, %rd89;
	selp.f64 	%fd323, %fd322, %fd137, %p169;
$L__BB5_113:
	setp.lt.s32 	%p170, %r37, 193;
	mov.f64 	%fd324, %fd323;
	mov.u64 	%rd360, %rd359;
	@%p170 bra 	$L__BB5_117;
	ld.shared.f64 	%fd142, [_ZN6thrust24THRUST_300001_SM_1000_NS8cuda_cub4core6detail5shmemE+104];
	ld.shared.u64 	%rd92, [_ZN6thrust24THRUST_300001_SM_1000_NS8cuda_cub4core6detail5shmemE+112];
	abs.f64 	%fd143, %fd323;
	abs.f64 	%fd144, %fd142;
	setp.lt.f64 	%p171, %fd143, %fd144;
	mov.f64 	%fd324, %fd142;
	mov.u64 	%rd360, %rd92;
	@%p171 bra 	$L__BB5_117;
	setp.lt.f64 	%p172, %fd144, %fd143;
	mov.f64 	%fd324, %fd323;
	mov.u64 	%rd360, %rd359;
	@%p172 bra 	$L__BB5_117;
	setp.lt.s64 	%p173, %rd359, %rd92;
	min.s64 	%rd360, %rd359, %rd92;
	selp.f64 	%fd324, %fd323, %fd142, %p173;
$L__BB5_117:
	setp.lt.s32 	%p174, %r37, 225;
	mov.u64 	%rd394, %rd360;
	mov.f64 	%fd357, %fd324;
	@%p174 bra 	$L__BB5_209;
	ld.shared.f64 	%fd147, [_ZN6thrust24THRUST_300001_SM_1000_NS8cuda_cub4core6detail5shmemE+120];
	ld.shared.u64 	%rd95, [_ZN6thrust24THRUST_300001_SM_1000_NS8cuda_cub4core6detail5shmemE+128];
	abs.f64 	%fd148, %fd324;
	abs.f64 	%fd149, %fd147;
	setp.lt.f64 	%p175, %fd148, %fd149;
	mov.u64 	%rd394, %rd95;
	mov.f64 	%fd357, %fd147;
	@%p175 bra 	$L__BB5_209;
	setp.lt.f64 	%p176, %fd149, %fd148;
	mov.u64 	%rd394, %rd360;
	mov.f64 	%fd357, %fd324;
	@%p176 bra 	$L__BB5_209;
	setp.lt.s64 	%p177, %rd360, %rd95;
	min.s64 	%rd394, %rd360, %rd95;
	selp.f64 	%fd357, %fd324, %fd147, %p177;
	bra.uni 	$L__BB5_209;
$L__BB5_121:
	ld.param.u64 	%rd318, [_ZN6thrust24THRUST_300001_SM_1000_NS8cuda_cub4core6detail13_kernel_agentINS1_8__reduce11ReduceAgentIPN4cuda3std3__45tupleIJdlEEESC_SB_iNS1_9__extrema9arg_max_fIdl15compareKeyValueEEEEJSC_SC_iSG_EEEvDpT0__param_0];
	mov.u32 	%r16, %tid.x;
	mul.wide.u32 	%rd208, %r16, 16;
	add.s64 	%rd189, %rd318, %rd208;
	// begin inline asm
	ld.global.nc.u64 %rd188, [%rd189];
	// end inline asm
	add.s64 	%rd191, %rd189, 8;
	// begin inline asm
	ld.global.nc.u64 %rd190, [%rd191];
	// end inline asm
	mov.b64 	%fd151, %rd188;
	add.s64 	%rd193, %rd189, 4096;
	// begin inline asm
	ld.global.nc.u64 %rd192, [%rd193];
	// end inline asm
	add.s64 	%rd195, %rd189, 4104;
	// begin inline asm
	ld.global.nc.u64 %rd361, [%rd195];
	// end inline asm
	mov.b64 	%fd325, %rd192;
	add.s64 	%rd197, %rd189, 8192;
	// begin inline asm
	ld.global.nc.u64 %rd196, [%rd197];
	// end inline asm
	add.s64 	%rd199, %rd189, 8200;
	// begin inline asm
	ld.global.nc.u64 %rd362, [%rd199];
	// end inline asm
	mov.b64 	%fd326, %rd196;
	add.s64 	%rd201, %rd189, 12288;
	// begin inline asm
	ld.global.nc.u64 %rd200, [%rd201];
	// end inline asm
	add.s64 	%rd203, %rd189, 12296;
	// begin inline asm
	ld.global.nc.u64 %rd363, [%rd203];
	// end inline asm
	mov.b64 	%fd327, %rd200;
	add.s64 	%rd205, %rd189, 16384;
	// begin inline asm
	ld.global.nc.u64 %rd204, [%rd205];
	// end inline asm
	add.s64 	%rd207, %rd189, 16392;
	// begin inline asm
	ld.global.nc.u64 %rd381, [%rd207];
	// end inline asm
	mov.b64 	%fd344, %rd204;
	abs.f64 	%fd156, %fd151;
	abs.f64 	%fd157, %fd325;
	setp.lt.f64 	%p3, %fd156, %fd157;
	@%p3 bra 	$L__BB5_123;
	setp.lt.f64 	%p4, %fd157, %fd156;
	setp.lt.s64 	%p5, %rd190, %rd361;
	or.pred  	%p6, %p4, %p5;
	selp.b64 	%rd361, %rd190, %rd361, %p6;
	selp.f64 	%fd325, %fd151, %fd325, %p6;
$L__BB5_123:
	abs.f64 	%fd160, %fd325;
	abs.f64 	%fd161, %fd326;
	setp.lt.f64 	%p7, %fd160, %fd161;
	@%p7 bra 	$L__BB5_125;
	setp.lt.f64 	%p8, %fd161, %fd160;
	setp.lt.s64 	%p9, %rd361, %rd362;
	or.pred  	%p10, %p8, %p9;
	selp.b64 	%rd362, %rd361, %rd362, %p10;
	selp.f64 	%fd326, %fd325, %fd326, %p10;
$L__BB5_125:
	abs.f64 	%fd164, %fd326;
	abs.f64 	%fd165, %fd327;
	setp.lt.f64 	%p11, %fd164, %fd165;
	@%p11 bra 	$L__BB5_127;
	setp.lt.f64 	%p12, %fd165, %fd164;
	setp.lt.s64 	%p13, %rd362, %rd363;
	or.pred  	%p14, %p12, %p13;
	selp.b64 	%rd363, %rd362, %rd363, %p14;
	selp.f64 	%fd327, %fd326, %fd327, %p14;
$L__BB5_127:
	abs.f64 	%fd168, %fd327;
	abs.f64 	%fd169, %fd344;
	setp.lt.f64 	%p15, %fd168, %fd169;
	@%p15 bra 	$L__BB5_129;
	setp.lt.f64 	%p16, %fd169, %fd168;
	setp.lt.s64 	%p17, %rd363, %rd381;
	or.pred  	%p18, %p16, %p17;
	selp.b64 	%rd381, %rd363, %rd381, %p18;
	selp.f64 	%fd344, %fd327, %fd344, %p18;
$L__BB5_129:
	setp.lt.u32 	%p19, %r37, 2560;
	mov.b32 	%r383, 1280;
	@%p19 bra 	$L__BB5_142;
	mov.b32 	%r382, 1280;
	mov.f64 	%fd329, %fd344;
	mov.u64 	%rd365, %rd381;
$L__BB5_131:
	ld.param.u64 	%rd319, [_ZN6thrust24THRUST_300001_SM_1000_NS8cuda_cub4core6detail13_kernel_agentINS1_8__reduce11ReduceAgentIPN4cuda3std3__45tupleIJdlEEESC_SB_iNS1_9__extrema9arg_max_fIdl15compareKeyValueEEEEJSC_SC_iSG_EEEvDpT0__param_0];
	add.s32 	%r40, %r382, %r16;
	mul.wide.u32 	%rd229, %r40, 16;
	add.s64 	%rd210, %rd319, %rd229;
	// begin inline asm
	ld.global.nc.u64 %rd209, [%rd210];
	// end inline asm
	add.s64 	%rd212, %rd210, 8;
	// begin inline asm
	ld.global.nc.u64 %rd366, [%rd212];
	// end inline asm
	mov.b64 	%fd330, %rd209;
	add.s64 	%rd214, %rd210, 4096;
	// begin inline asm
	ld.global.nc.u64 %rd213, [%rd214];
	// end inline asm
	add.s64 	%rd216, %rd210, 4104;
	// begin inline asm
	ld.global.nc.u64 %rd367, [%rd216];
	// end inline asm
	mov.b64 	%fd331, %rd213;
	add.s64 	%rd218, %rd210, 8192;
	// begin inline asm
	ld.global.nc.u64 %rd217, [%rd218];
	// end inline asm
	add.s64 	%rd220, %rd210, 8200;
	// begin inline asm
	ld.global.nc.u64 %rd368, [%rd220];
	// end inline asm
	mov.b64 	%fd332, %rd217;
	add.s64 	%rd222, %rd210, 12288;
	// begin inline asm
	ld.global.nc.u64 %rd221, [%rd222];
	// end inline asm
	add.s64 	%rd224, %rd210, 12296;
	// begin inline asm
	ld.global.nc.u64 %rd369, [%rd224];
	// end inline asm
	mov.b64 	%fd333, %rd221;
	add.s64 	%rd226, %rd210, 16384;
	// begin inline asm
	ld.global.nc.u64 %rd225, [%rd226];
	// end inline asm
	add.s64 	%rd228, %rd210, 16392;
	// begin inline asm
	ld.global.nc.u64 %rd381, [%rd228];
	// end inline asm
	mov.b64 	%fd344, %rd225;
	abs.f64 	%fd178, %fd329;
	abs.f64 	%fd179, %fd330;
	setp.lt.f64 	%p20, %fd178, %fd179;
	@%p20 bra 	$L__BB5_133;
	setp.lt.f64 	%p21, %fd179, %fd178;
	setp.lt.s64 	%p22, %rd365, %rd366;
	or.pred  	%p23, %p21, %p22;
	selp.b64 	%rd366, %rd365, %rd366, %p23;
	selp.f64 	%fd330, %fd329, %fd330, %p23;
$L__BB5_133:
	abs.f64 	%fd182, %fd330;
	abs.f64 	%fd183, %fd331;
	setp.lt.f64 	%p24, %fd182, %fd183;
	@%p24 bra 	$L__BB5_135;
	setp.lt.f64 	%p25, %fd183, %fd182;
	setp.lt.s64 	%p26, %rd366, %rd367;
	or.pred  	%p27, %p25, %p26;
	selp.b64 	%rd367, %rd366, %rd367, %p27;
	selp.f64 	%fd331, %fd330, %fd331, %p27;
$L__BB5_135:
	abs.f64 	%fd186, %fd331;
	abs.f64 	%fd187, %fd332;
	setp.lt.f64 	%p28, %fd186, %fd187;
	@%p28 bra 	$L__BB5_137;
	setp.lt.f64 	%p29, %fd187, %fd186;
	setp.lt.s64 	%p30, %rd367, %rd368;
	or.pred  	%p31, %p29, %p30;
	selp.b64 	%rd368, %rd367, %rd368, %p31;
	selp.f64 	%fd332, %fd331, %fd332, %p31;
$L__BB5_137:
	abs.f64 	%fd190, %fd332;
	abs.f64 	%fd191, %fd333;
	setp.lt.f64 	%p32, %fd190, %fd191;
	@%p32 bra 	$L__BB5_139;
	setp.lt.f64 	%p33, %fd191, %fd190;
	setp.lt.s64 	%p34, %rd368, %rd369;
	or.pred  	%p35, %p33, %p34;
	selp.b64 	%rd369, %rd368, %rd369, %p35;
	selp.f64 	%fd333, %fd332, %fd333, %p35;
$L__BB5_139:
	abs.f64 	%fd194, %fd333;
	abs.f64 	%fd195, %fd344;
	setp.lt.f64 	%p36, %fd194, %fd195;
	@%p36 bra 	$L__BB5_141;
	setp.lt.f64 	%p37, %fd195, %fd194;
	setp.lt.s64 	%p38, %rd369, %rd381;
	or.pred  	%p39, %p37, %p38;
	selp.b64 	%rd381, %rd369, %rd381, %p39;
	selp.f64 	%fd344, %fd333, %fd344, %p39;
$L__BB5_141:
	add.s32 	%r383, %r382, 1280;
	add.s32 	%r41, %r382, 2560;
	setp.le.s32 	%p40, %r41, %r37;
	mov.u32 	%r382, %r383;
	mov.f64 	%fd329, %fd344;
	mov.u64 	%rd365, %rd381;
	@%p40 bra 	$L__BB5_131;
$L__BB5_142:
	setp.le.s32 	%p41, %r37, %r383;
	@%p41 bra 	$L__BB5_165;
	sub.s32 	%r20, %r37, %r383;
	setp.ge.s32 	%p42, %r16, %r20;
	@%p42 bra 	$L__BB5_165;
	not.b32 	%r42, %r16;
	add.s32 	%r43, %r37, %r42;
	sub.s32 	%r21, %r43, %r383;
	and.b32  	%r44, %r21, 768;
	setp.eq.s32 	%p43, %r44, 768;
	mov.u32 	%r387, %r16;
	@%p43 bra 	$L__BB5_150;
	add.s32 	%r385, %r16, %r383;
	shr.u32 	%r45, %r21, 8;
	add.s32 	%r46, %r45, 1;
	and.b32  	%r47, %r46, 3;
	neg.s32 	%r384, %r47;
	mov.u32 	%r387, %r16;
$L__BB5_146:
	.pragma "nounroll";
	mov.u64 	%rd127, %rd381;
	mov.f64 	%fd199, %fd344;
	ld.param.u64 	%rd320, [_ZN6thrust24THRUST_300001_SM_1000_NS8cuda_cub4core6detail13_kernel_agentINS1_8__reduce11ReduceAgentIPN4cuda3std3__45tupleIJdlEEESC_SB_iNS1_9__extrema9arg_max_fIdl15compareKeyValueEEEEJSC_SC_iSG_EEEvDpT0__param_0];
	mul.wide.u32 	%rd235, %r385, 16;
	add.s64 	%rd232, %rd320, %rd235;
	// begin inline asm
	ld.global.nc.u64 %rd231, [%rd232];
	// end inline asm
	add.s64 	%rd234, %rd232, 8;
	// begin inline asm
	ld.global.nc.u64 %rd233, [%rd234];
	// end inline asm
	mov.b64 	%fd200, %rd231;
	abs.f64 	%fd201, %fd199;
	abs.f64 	%fd202, %fd200;
	setp.lt.f64 	%p44, %fd201, %fd202;
	mov.f64 	%fd344, %fd200;
	mov.u64 	%rd381, %rd233;
	@%p44 bra 	$L__BB5_149;
	setp.lt.f64 	%p45, %fd202, %fd201;
	mov.f64 	%fd344, %fd199;
	mov.u64 	%rd381, %rd127;
	@%p45 bra 	$L__BB5_149;
	setp.lt.s64 	%p46, %rd127, %rd233;
	selp.f64 	%fd344, %fd199, %fd200, %p46;
	min.s64 	%rd381, %rd127, %rd233;
$L__BB5_149:
	add.s32 	%r387, %r387, 256;
	add.s32 	%r385, %r385, 256;
	add.s32 	%r384, %r384, 1;
	setp.ne.s32 	%p47, %r384, 0;
	@%p47 bra 	$L__BB5_146;
$L__BB5_150:
	setp.lt.u32 	%p48, %r21, 768;
	@%p48 bra 	$L__BB5_165;
	ld.param.u64 	%rd321, [_ZN6thrust24THRUST_300001_SM_1000_NS8cuda_cub4core6detail13_kernel_agentINS1_8__reduce11ReduceAgentIPN4cuda3std3__45tupleIJdlEEESC_SB_iNS1_9__extrema9arg_max_fIdl15compareKeyValueEEEEJSC_SC_iSG_EEEvDpT0__param_0];
	cvt.u64.u32 	%rd236, %r387;
	cvt.u64.u32 	%rd237, %r383;
	add.s64 	%rd238, %rd236, %rd237;
	shl.b64 	%rd239, %rd238, 4;
	add.s64 	%rd240, %rd239, %rd321;
	add.s64 	%rd376, %rd240, 12296;
	add.s32 	%r388, %r387, %r383;
$L__BB5_152:
	ld.param.u64 	%rd322, [_ZN6thrust24THRUST_300001_SM_1000_NS8cuda_cub4core6detail13_kernel_agentINS1_8__reduce11ReduceAgentIPN4cuda3std3__45tupleIJdlEEESC_SB_iNS1_9__extrema9arg_max_fIdl15compareKeyValueEEEEJSC_SC_iSG_EEEvDpT0__param_0];
	mul.wide.u32 	%rd245, %r388, 16;
	add.s64 	%rd242, %rd322, %rd245;
	// begin inline asm
	ld.global.nc.u64 %rd241, [%rd242];
	// end inline asm
	add.s64 	%rd244, %rd242, 8;
	// begin inline asm
	ld.global.nc.u64 %rd243, [%rd244];
	// end inline asm
	mov.b64 	%fd208, %rd241;
	abs.f64 	%fd209, %fd344;
	abs.f64 	%fd210, %fd208;
	setp.lt.f64 	%p49, %fd209, %fd210;
	mov.f64 	%fd341, %fd208;
	mov.u64 	%rd378, %rd243;
	@%p49 bra 	$L__BB5_155;
	setp.lt.f64 	%p50, %fd210, %fd209;
	mov.f64 	%fd341, %fd344;
	mov.u64 	%rd378, %rd381;
	@%p50 bra 	$L__BB5_155;
	setp.lt.s64 	%p51, %rd381, %rd243;
	selp.f64 	%fd341, %fd344, %fd208, %p51;
	min.s64 	%rd378, %rd381, %rd243;
$L__BB5_155:
	add.s64 	%rd247, %rd376, -8200;
	// begin inline asm
	ld.global.nc.u64 %rd246, [%rd247];
	// end inline asm
	add.s64 	%rd249, %rd376, -8192;
	// begin inline asm
	ld.global.nc.u64 %rd248, [%rd249];
	// end inline asm
	mov.b64 	%fd213, %rd246;
	abs.f64 	%fd214, %fd341;
	abs.f64 	%fd215, %fd213;
	setp.lt.f64 	%p52, %fd214, %fd215;
	mov.f64 	%fd342, %fd213;
	mov.u64 	%rd379, %rd248;
	@%p52 bra 	$L__BB5_158;
	setp.lt.f64 	%p53, %fd215, %fd214;
	mov.f64 	%fd342, %fd341;
	mov.u64 	%rd379, %rd378;
	@%p53 bra 	$L__BB5_158;
	setp.lt.s64 	%p54, %rd378, %rd248;
	selp.f64 	%fd342, %fd341, %fd213, %p54;
	min.s64 	%rd379, %rd378, %rd248;
$L__BB5_158:
	add.s64 	%rd251, %rd376, -4104;
	// begin inline asm
	ld.global.nc.u64 %rd250, [%rd251];
	// end inline asm
	add.s64 	%rd253, %rd376, -4096;
	// begin inline asm
	ld.global.nc.u64 %rd252, [%rd253];
	// end inline asm
	mov.b64 	%fd218, %rd250;
	abs.f64 	%fd219, %fd342;
	abs.f64 	%fd220, %fd218;
	setp.lt.f64 	%p55, %fd219, %fd220;
	mov.f64 	%fd343, %fd218;
	mov.u64 	%rd380, %rd252;
	@%p55 bra 	$L__BB5_161;
	setp.lt.f64 	%p56, %fd220, %fd219;
	mov.f64 	%fd343, %fd342;
	mov.u64 	%rd380, %rd379;
	@%p56 bra 	$L__BB5_161;
	setp.lt.s64 	%p57, %rd379, %rd252;
	selp.f64 	%fd343, %fd342, %fd218, %p57;
	min.s64 	%rd380, %rd379, %rd252;
$L__BB5_161:
	add.s64 	%rd255, %rd376, -8;
	// begin inline asm
	ld.global.nc.u64 %rd254, [%rd255];
	// end inline asm
	// begin inline asm
	ld.global.nc.u64 %rd256, [%rd376];
	// end inline asm
	mov.b64 	%fd223, %rd254;
	abs.f64 	%fd224, %fd343;
	abs.f64 	%fd225, %fd223;
	setp.lt.f64 	%p58, %fd224, %fd225;
	mov.f64 	%fd344, %fd223;
	mov.u64 	%rd381, %rd256;
	@%p58 bra 	$L__BB5_164;
	setp.lt.f64 	%p59, %fd225, %fd224;
	mov.f64 	%fd344, %fd343;
	mov.u64 	%rd381, %rd380;
	@%p59 bra 	$L__BB5_164;
	setp.lt.s64 	%p60, %rd380, %rd256;
	selp.f64 	%fd344, %fd343, %fd223, %p60;
	min.s64 	%rd381, %rd380, %rd256;
$L__BB5_164:
	add.s32 	%r387, %r387, 1024;
	add.s64 	%rd376, %rd376, 16384;
	add.s32 	%r388, %r388, 1024;
	setp.lt.s32 	%p61, %r387, %r20;
	@%p61 bra 	$L__BB5_152;
$L__BB5_165:
	// begin inline asm
	mov.u32 %r48, %laneid;
	// end inline asm
	mov.b64 	%rd258, %fd344;
	mov.b64 	{%r50, %r55}, %rd258;
	mov.b32 	%r66, 1;
	mov.b32 	%r67, 31;
	mov.b32 	%r68, -1;
	// begin inline asm
	shfl.sync.down.b32 %r49, %r50, %r66, %r67, %r68;
	// end inline asm
	// begin inline asm
	shfl.sync.down.b32 %r54, %r55, %r66, %r67, %r68;
	// end inline asm
	mov.b64 	%rd259, {%r49, %r54};
	mov.b64 	%fd229, %rd259;
	mov.b64 	{%r60, %r65}, %rd381;
	// begin inline asm
	shfl.sync.down.b32 %r59, %r60, %r66, %r67, %r68;
	// end inline asm
	// begin inline asm
	shfl.sync.down.b32 %r64, %r65, %r66, %r67, %r68;
	// end inline asm
	mov.b64 	%rd150, {%r59, %r64};
	setp.gt.s32 	%p62, %r48, 30;
	mov.f64 	%fd346, %fd344;
	mov.u64 	%rd383, %rd381;
	@%p62 bra 	$L__BB5_169;
	abs.f64 	%fd230, %fd344;
	abs.f64 	%fd231, %fd229;
	setp.lt.f64 	%p63, %fd230, %fd231;
	mov.f64 	%fd346, %fd229;
	mov.u64 	%rd383, %rd150;
	@%p63 bra 	$L__BB5_169;
	setp.lt.f64 	%p64, %fd231, %fd230;
	mov.f64 	%fd346, %fd344;
	mov.u64 	%rd383, %rd381;
	@%p64 bra 	$L__BB5_169;
	setp.lt.s64 	%p65, %rd381, %rd150;
	selp.f64 	%fd346, %fd344, %fd229, %p65;
	min.s64 	%rd383, %rd381, %rd150;
$L__BB5_169:
	mov.b64 	%rd260, %fd346;
	mov.b64 	{%r70, %r75}, %rd260;
	mov.b32 	%r86, 2;
	mov.b32 	%r87, 31;
	mov.b32 	%r88, -1;
	// begin inline asm
	shfl.sync.down.b32 %r69, %r70, %r86, %r87, %r88;
	// end inline asm
	// begin inline asm
	shfl.sync.down.b32 %r74, %r75, %r86, %r87, %r88;
	// end inline asm
	mov.b64 	%rd261, {%r69, %r74};
	mov.b64 	%fd234, %rd261;
	mov.b64 	{%r80, %r85}, %rd383;
	// begin inline asm
	shfl.sync.down.b32 %r79, %r80, %r86, %r87, %r88;
	// end inline asm
	// begin inline asm
	shfl.sync.down.b32 %r84, %r85, %r86, %r87, %r88;
	// end inline asm
	mov.b64 	%rd153, {%r79, %r84};
	setp.gt.s32 	%p66, %r48, 29;
	mov.f64 	%fd347, %fd346;
	mov.u64 	%rd384, %rd383;
	@%p66 bra 	$L__BB5_173;
	abs.f64 	%fd235, %fd346;
	abs.f64 	%fd236, %fd234;
	setp.lt.f64 	%p67, %fd235, %fd236;
	mov.f64 	%fd347, %fd234;
	mov.u64 	%rd384, %rd153;
	@%p67 bra 	$L__BB5_173;
	setp.lt.f64 	%p68, %fd236, %fd235;
	mov.f64 	%fd347, %fd346;
	mov.u64 	%rd384, %rd383;
	@%p68 bra 	$L__BB5_173;
	setp.lt.s64 	%p69, %rd383, %rd153;
	selp.f64 	%fd347, %fd346, %fd234, %p69;
	min.s64 	%rd384, %rd383, %rd153;
$L__BB5_173:
	mov.b64 	%rd262, %fd347;
	mov.b64 	{%r90, %r95}, %rd262;
	mov.b32 	%r106, 4;
	mov.b32 	%r107, 31;
	mov.b32 	%r108, -1;
	// begin inline asm
	shfl.sync.down.b32 %r89, %r90, %r106, %r107, %r108;
	// end inline asm
	// begin inline asm
	shfl.sync.down.b32 %r94, %r95, %r106, %r107, %r108;
	// end inline asm
	mov.b64 	%rd263, {%r89, %r94};
	mov.b64 	%fd239, %rd263;
	mov.b64 	{%r100, %r105}, %rd384;
	// begin inline asm
	shfl.sync.down.b32 %r99, %r100, %r106, %r107, %r108;
	// end inline asm
	// begin inline asm
	shfl.sync.down.b32 %r104, %r105, %r106, %r107, %r108;
	// end inline asm
	mov.b64 	%rd156, {%r99, %r104};
	setp.gt.s32 	%p70, %r48, 27;
	mov.f64 	%fd348, %fd347;
	mov.u64 	%rd385, %rd384;
	@%p70 bra 	$L__BB5_177;
	abs.f64 	%fd240, %fd347;
	abs.f64 	%fd241, %fd239;
	setp.lt.f64 	%p71, %fd240, %fd241;
	mov.f64 	%fd348, %fd239;
	mov.u64 	%rd385, %rd156;
	@%p71 bra 	$L__BB5_177;
	setp.lt.f64 	%p72, %fd241, %fd240;
	mov.f64 	%fd348, %fd347;
	mov.u64 	%rd385, %rd384;
	@%p72 bra 	$L__BB5_177;
	setp.lt.s64 	%p73, %rd384, %rd156;
	selp.f64 	%fd348, %fd347, %fd239, %p73;
	min.s64 	%rd385, %rd384, %rd156;
$L__BB5_177:
	mov.b64 	%rd264, %fd348;
	mov.b64 	{%r110, %r115}, %rd264;
	mov.b32 	%r126, 8;
	mov.b32 	%r127, 31;
	mov.b32 	%r128, -1;
	// begin inline asm
	shfl.sync.down.b32 %r109, %r110, %r126, %r127, %r128;
	// end inline asm
	// begin inline asm
	shfl.sync.down.b32 %r114, %r115, %r126, %r127, %r128;
	// end inline asm
	mov.b64 	%rd265, {%r109, %r114};
	mov.b64 	%fd244, %rd265;
	mov.b64 	{%r120, %r125}, %rd385;
	// begin inline asm
	shfl.sync.down.b32 %r119, %r120, %r126, %r127, %r128;
	// end inline asm
	// begin inline asm
	shfl.sync.down.b32 %r124, %r125, %r126, %r127, %r128;
	// end inline asm
	mov.b64 	%rd159, {%r119, %r124};
	setp.gt.s32 	%p74, %r48, 23;
	mov.f64 	%fd349, %fd348;
	mov.u64 	%rd386, %rd385;
	@%p74 bra 	$L__BB5_181;
	abs.f64 	%fd245, %fd348;
	abs.f64 	%fd246, %fd244;
	setp.lt.f64 	%p75, %fd245, %fd246;
	mov.f64 	%fd349, %fd244;
	mov.u64 	%rd386, %rd159;
	@%p75 bra 	$L__BB5_181;
	setp.lt.f64 	%p76, %fd246, %fd245;
	mov.f64 	%fd349, %fd348;
	mov.u64 	%rd386, %rd385;
	@%p76 bra 	$L__BB5_181;
	setp.lt.s64 	%p77, %rd385, %rd159;
	selp.f64 	%fd349, %fd348, %fd244, %p77;
	min.s64 	%rd386, %rd385, %rd159;
$L__BB5_181:
	mov.b64 	%rd266, %fd349;
	mov.b64 	{%r130, %r135}, %rd266;
	mov.b32 	%r146, 16;
	mov.b32 	%r147, 31;
	mov.b32 	%r148, -1;
	// begin inline asm
	shfl.sync.down.b32 %r129, %r130, %r146, %r147, %r148;
	// end inline asm
	// begin inline asm
	shfl.sync.down.b32 %r134, %r135, %r146, %r147, %r148;
	// end inline asm
	mov.b64 	%rd267, {%r129, %r134};
	mov.b64 	%fd249, %rd267;
	mov.b64 	{%r140, %r145}, %rd386;
	// begin inline asm
	shfl.sync.down.b32 %r139, %r140, %r146, %r147, %r148;
	// end inline asm
	// begin inline asm
	shfl.sync.down.b32 %r144, %r145, %r146, %r147, %r148;
	// end inline asm
	mov.b64 	%rd162, {%r139, %r144};
	setp.gt.s32 	%p78, %r48, 15;
	mov.f64 	%fd357, %fd349;
	mov.u64 	%rd394, %rd386;
	@%p78 bra 	$L__BB5_185;
	abs.f64 	%fd250, %fd349;
	abs.f64 	%fd251, %fd249;
	setp.lt.f64 	%p79, %fd250, %fd251;
	mov.f64 	%fd357, %fd249;
	mov.u64 	%rd394, %rd162;
	@%p79 bra 	$L__BB5_185;
	setp.lt.f64 	%p80, %fd251, %fd250;
	mov.f64 	%fd357, %fd349;
	mov.u64 	%rd394, %rd386;
	@%p80 bra 	$L__BB5_185;
	setp.lt.s64 	%p81, %rd386, %rd162;
	selp.f64 	%fd357, %fd349, %fd249, %p81;
	min.s64 	%rd394, %rd386, %rd162;
$L__BB5_185:
	setp.ne.s32 	%p82, %r48, 0;
	@%p82 bra 	$L__BB5_187;
	shr.u32 	%r149, %r16, 1;
	and.b32  	%r150, %r149, 496;
	mov.u32 	%r151, _ZN6thrust24THRUST_300001_SM_1000_NS8cuda_cub4core6detail5shmemE;
	add.s32 	%r152, %r151, %r150;
	st.shared.f64 	[%r152+8], %fd357;
	st.shared.u64 	[%r152+16], %rd394;
$L__BB5_187:
	bar.sync 	0;
	setp.ne.s32 	%p83, %r16, 0;
	@%p83 bra 	$L__BB5_209;
	ld.shared.f64 	%fd254, [_ZN6thrust24THRUST_300001_SM_1000_NS8cuda_cub4core6detail5shmemE+24];
	ld.shared.u64 	%rd165, [_ZN6thrust24THRUST_300001_SM_1000_NS8cuda_cub4core6detail5shmemE+32];
	abs.f64 	%fd255, %fd357;
	abs.f64 	%fd256, %fd254;
	setp.lt.f64 	%p84, %fd255, %fd256;
	mov.f64 	%fd351, %fd254;
	mov.u64 	%rd388, %rd165;
	@%p84 bra 	$L__BB5_191;
	setp.lt.f64 	%p85, %fd256, %fd255;
	mov.f64 	%fd351, %fd357;
	mov.u64 	%rd388, %rd394;
	@%p85 bra 	$L__BB5_191;
	setp.lt.s64 	%p86, %rd394, %rd165;
	selp.f64 	%fd351, %fd357, %fd254, %p86;
	min.s64 	%rd388, %rd394, %rd165;
$L__BB5_191:
	ld.shared.f64 	%fd259, [_ZN6thrust24THRUST_300001_SM_1000_NS8cuda_cub4core6detail5shmemE+40];
	ld.shared.u64 	%rd168, [_ZN6thrust24THRUST_300001_SM_1000_NS8cuda_cub4core6detail5shmemE+48];
	abs.f64 	%fd260, %fd351;
	abs.f64 	%fd261, %fd259;
	setp.lt.f64 	%p87, %fd260, %fd261;
	mov.f64 	%fd352, %fd259;
	mov.u64 	%rd389, %rd168;
	@%p87 bra 	$L__BB5_194;
	setp.lt.f64 	%p88, %fd261, %fd260;
	mov.f64 	%fd352, %fd351;
	mov.u64 	%rd389, %rd388;
	@%p88 bra 	$L__BB5_194;
	setp.lt.s64 	%p89, %rd388, %rd168;
	selp.f64 	%fd352, %fd351, %fd259, %p89;
	min.s64 	%rd389, %rd388, %rd168;
$L__BB5_194:
	ld.shared.f64 	%fd264, [_ZN6thrust24THRUST_300001_SM_1000_NS8cuda_cub4core6detail5shmemE+56];
	ld.shared.u64 	%rd171, [_ZN6thrust24THRUST_300001_SM_1000_NS8cuda_cub4core6detail5shmemE+64];
	abs.f64 	%fd265, %fd352;
	abs.f64 	%fd266, %fd264;
	setp.lt.f64 	%p90, %fd265, %fd266;
	mov.f64 	%fd353, %fd264;
	mov.u64 	%rd390, %rd171;
	@%p90 bra 	$L__BB5_197;
	setp.lt.f64 	%p91, %fd266, %fd265;
	mov.f64 	%fd353, %fd352;
	mov.u64 	%rd390, %rd389;
	@%p91 bra 	$L__BB5_197;
	setp.lt.s64 	%p92, %rd389, %rd171;
	selp.f64 	%fd353, %fd352, %fd264, %p92;
	min.s64 	%rd390, %rd389, %rd171;
$L__BB5_197:
	ld.shared.f64 	%fd269, [_ZN6thrust24THRUST_300001_SM_1000_NS8cuda_cub4core6detail5shmemE+72];
	ld.shared.u64 	%rd174, [_ZN6thrust24THRUST_300001_SM_1000_NS8cuda_cub4core6detail5shmemE+80];
	abs.f64 	%fd270, %fd353;
	abs.f64 	%fd271, %fd269;
	setp.lt.f64 	%p93, %fd270, %fd271;
	mov.f64 	%fd354, %fd269;
	mov.u64 	%rd391, %rd174;
	@%p93 bra 	$L__BB5_200;
	setp.lt.f64 	%p94, %fd271, %fd270;
	mov.f64 	%fd354, %fd353;
	mov.u64 	%rd391, %rd390;
	@%p94 bra 	$L__BB5_200;
	setp.lt.s64 	%p95, %rd390, %rd174;
	selp.f64 	%fd354, %fd353, %fd269, %p95;
	min.s64 	%rd391, %rd390, %rd174;
$L__BB5_200:
	ld.shared.f64 	%fd274, [_ZN6thrust24THRUST_300001_SM_1000_NS8cuda_cub4core6detail5shmemE+88];
	ld.shared.u64 	%rd177, [_ZN6thrust24THRUST_300001_SM_1000_NS8cuda_cub4core6detail5shmemE+96];
	abs.f64 	%fd275, %fd354;
	abs.f64 	%fd276, %fd274;
	setp.lt.f64 	%p96, %fd275, %fd276;
	mov.f64 	%fd355, %fd274;
	mov.u64 	%rd392, %rd177;
	@%p96 bra 	$L__BB5_203;
	setp.lt.f64 	%p97, %fd276, %fd275;
	mov.f64 	%fd355, %fd354;
	mov.u64 	%rd392, %rd391;
	@%p97 bra 	$L__BB5_203;
	setp.lt.s64 	%p98, %rd391, %rd177;
	selp.f64 	%fd355, %fd354, %fd274, %p98;
	min.s64 	%rd392, %rd391, %rd177;
$L__BB5_203:
	ld.shared.f64 	%fd279, [_ZN6thrust24THRUST_300001_SM_1000_NS8cuda_cub4core6detail5shmemE+104];
	ld.shared.u64 	%rd180, [_ZN6thrust24THRUST_300001_SM_1000_NS8cuda_cub4core6detail5shmemE+112];
	abs.f64 	%fd280, %fd355;
	abs.f64 	%fd281, %fd279;
	setp.lt.f64 	%p99, %fd280, %fd281;
	mov.f64 	%fd356, %fd279;
	mov.u64 	%rd393, %rd180;
	@%p99 bra 	$L__BB5_206;
	setp.lt.f64 	%p100, %fd281, %fd280;
	mov.f64 	%fd356, %fd355;
	mov.u64 	%rd393, %rd392;
	@%p100 bra 	$L__BB5_206;
	setp.lt.s64 	%p101, %rd392, %rd180;
	selp.f64 	%fd356, %fd355, %fd279, %p101;
	min.s64 	%rd393, %rd392, %rd180;
$L__BB5_206:
	ld.shared.f64 	%fd284, [_ZN6thrust24THRUST_300001_SM_1000_NS8cuda_cub4core6detail5shmemE+120];
	ld.shared.u64 	%rd183, [_ZN6thrust24THRUST_300001_SM_1000_NS8cuda_cub4core6detail5shmemE+128];
	abs.f64 	%fd285, %fd356;
	abs.f64 	%fd286, %fd284;
	setp.lt.f64 	%p102, %fd285, %fd286;
	mov.u64 	%rd394, %rd183;
	mov.f64 	%fd357, %fd284;
	@%p102 bra 	$L__BB5_209;
	setp.lt.f64 	%p103, %fd286, %fd285;
	mov.u64 	%rd394, %rd393;
	mov.f64 	%fd357, %fd356;
	@%p103 bra 	$L__BB5_209;
	setp.lt.s64 	%p104, %rd393, %rd183;
	selp.f64 	%fd357, %fd356, %fd284, %p104;
	min.s64 	%rd394, %rd393, %rd183;
$L__BB5_209:
	mov.u32 	%r376, %tid.x;
	setp.ne.s32 	%p221, %r376, 0;
	@%p221 bra 	$L__BB5_211;
	ld.param.u64 	%rd326, [_ZN6thrust24THRUST_300001_SM_1000_NS8cuda_cub4core6detail13_kernel_agentINS1_8__reduce11ReduceAgentIPN4cuda3std3__45tupleIJdlEEESC_SB_iNS1_9__extrema9arg_max_fIdl15compareKeyValueEEEEJSC_SC_iSG_EEEvDpT0__param_1];
	cvta.to.global.u64 	%rd317, %rd326;
	st.global.f64 	[%rd317], %fd357;
	st.global.u64 	[%rd317+8], %rd394;
$L__BB5_211:
	ret;

}
	// .globl	_ZN6thrust24THRUST_300001_SM_1000_NS8cuda_cub4core6detail13_kernel_agentINS1_8__reduce11ReduceAgentINS0_12zip_iteratorIN4cuda3std3__45tupleIJNS0_10device_ptrIdEENS0_17counting_iteratorIlNS0_11use_defaultESF_SF_EEEEEEEPNSB_IJdlEEESJ_lNS1_9__extrema9arg_max_fIdl15compareKeyValueEEEEJSI_SK_lSO_EEEvDpT0_
.visible .entry _ZN6thrust24THRUST_300001_SM_1000_NS8cuda_cub4core6detail13_kernel_agentINS1_8__reduce11ReduceAgentINS0_12zip_iteratorIN4cuda3std3__45tupleIJNS0_10device_ptrIdEENS0_17counting_iteratorIlNS0_11use_defaultESF_SF_EEEEEEEPNSB_IJdlEEESJ_lNS1_9__extrema9arg_max_fIdl15compareKeyValueEEEEJSI_SK_lSO_EEEvDpT0_(
	.param .align 8 .b8 _ZN6thrust24THRUST_300001_SM_1000_NS8cuda_cub4core6detail13_kernel_agentINS1_8__reduce11ReduceAgentINS0_12zip_iteratorIN4cuda3std3__45tupleIJNS0_10device_ptrIdEENS0_17counting_iteratorIlNS0_11use_defaultESF_SF_EEEEEEEPNSB_IJdlEEESJ_lNS1_9__extrema9arg_max_fIdl15compareKeyValueEEEEJSI_SK_lSO_EEEvDpT0__param_0[16],
	.param .u64 .ptr .align 1 _ZN6thrust24THRUST_300001_SM_1000_NS8cuda_cub4core6detail13_kernel_agentINS1_8__reduce11ReduceAgentINS0_12zip_iteratorIN4cuda3std3__45tupleIJNS0_10device_ptrIdEENS0_17counting_iteratorIlNS0_11use_defaultESF_SF_EEEEEEEPNSB_IJdlEEESJ_lNS1_9__extrema9arg_max_fIdl15compareKeyValueEEEEJSI_SK_lSO_EEEvDpT0__param_1,
	.param .u64 _ZN6thrust24THRUST_300001_SM_1000_NS8cuda_cub4core6detail13_kernel_agentINS1_8__reduce11ReduceAgentINS0_12zip_iteratorIN4cuda3std3__45tupleIJNS0_10device_ptrIdEENS0_17counting_iteratorIlNS0_11use_defaultESF_SF_EEEEEEEPNSB_IJdlEEESJ_lNS1_9__extrema9arg_max_fIdl15compareKeyValueEEEEJSI_SK_lSO_EEEvDpT0__param_2,
	.param .align 1 .b8 _ZN6thrust24THRUST_300001_SM_1000_NS8cuda_cub4core6detail13_kernel_agentINS1_8__reduce11ReduceAgentINS0_12zip_iteratorIN4cuda3std3__45tupleIJNS0_10device_ptrIdEENS0_17counting_iteratorIlNS0_11use_defaultESF_SF_EEEEEEEPNSB_IJdlEEESJ_lNS1_9__extrema9arg_max_fIdl15compareKeyValueEEEEJSI_SK_lSO_EEEvDpT0__param_3[1]
)
.maxntid 256
{
	.reg .pred 	%p<213>;
	.reg .b32 	%r<391>;
	.reg .b64 	%rd<341>;
	.reg .b64 	%fd<352>;

	ld.param.u64 	%rd192, [_ZN6thrust24THRUST_300001_SM_1000_NS8cuda_cub4core6detail13_kernel_agentINS1_8__reduce11ReduceAgentINS0_12zip_iteratorIN4cuda3std3__45tupleIJNS0_10device_ptrIdEENS0_17counting_iteratorIlNS0_11use_defaultESF_SF_EEEEEEEPNSB_IJdlEEESJ_lNS1_9__extrema9arg_max_fIdl15compareKeyValueEEEEJSI_SK_lSO_EEEvDpT0__param_0+8];
	ld.param.u64 	%rd191, [_ZN6thrust24THRUST_300001_SM_1000_NS8cuda_cub4core6detail13_kernel_agentINS1_8__reduce11ReduceAgentINS0_12zip_iteratorIN4cuda3std3__45tupleIJNS0_10device_ptrIdEENS0_17counting_iteratorIlNS0_11use_defaultESF_SF_EEEEEEEPNSB_IJdlEEESJ_lNS1_9__extrema9arg_max_fIdl15compareKeyValueEEEEJSI_SK_lSO_EEEvDpT0__param_0];
	ld.param.u64 	%rd194, [_ZN6thrust24THRUST_300001_SM_1000_NS8cuda_cub4core6detail13_kernel_agentINS1_8__reduce11ReduceAgentINS0_12zip_iteratorIN4cuda3std3__45tupleIJNS0_10device_ptrIdEENS0_17counting_iteratorIlNS0_11use_defaultESF_SF_EEEEEEEPNSB_IJdlEEESJ_lNS1_9__extrema9arg_max_fIdl15compareKeyValueEEEEJSI_SK_lSO_EEEvDpT0__param_2];
	setp.eq.s64 	%p1, %rd194, 0;
	@%p1 bra 	$L__BB6_206;
	cvta.to.global.u64 	%rd1, %rd191;
	setp.gt.s64 	%p2, %rd194, 1279;
	@%p2 bra 	$L__BB6_122;
	cvt.u32.u64 	%r1, %rd194;
	mov.u32 	%r2, %tid.x;
	setp.ge.s32 	%p96, %r2, %r1;
	mov.f64 	%fd298, 0d0000000000000000;
	mov.b64 	%rd283, 0;
	mov.u32 	%r385, %r2;
	@%p96 bra 	$L__BB6_4;
	cvt.u64.u32 	%rd239, %r2;
	mul.wide.u32 	%rd240, %r2, 8;
	add.s64 	%rd241, %rd1, %rd240;
	add.s64 	%rd283, %rd192, %rd239;
	ld.global.f64 	%fd298, [%rd241];
	add.s32 	%r385, %r2, 256;
$L__BB6_4:
	setp.ge.s32 	%p97, %r385, %r1;
	@%p97 bra 	$L__BB6_26;
	not.b32 	%r154, %r385;
	add.s32 	%r5, %r154, %r1;
	and.b32  	%r155, %r5, 768;
	setp.eq.s32 	%p98, %r155, 768;
	@%p98 bra 	$L__BB6_11;
	cvt.u64.u32 	%rd243, %r385;
	add.s64 	%rd274, %rd192, %rd243;
	mul.wide.u32 	%rd244, %r385, 8;
	add.s64 	%rd273, %rd1, %rd244;
	shr.u32 	%r156, %r5, 8;
	add.s32 	%r157, %r156, 1;
	and.b32  	%r158, %r157, 3;
	neg.s32 	%r383, %r158;
$L__BB6_7:
	.pragma "nounroll";
	mov.u64 	%rd9, %rd283;
	mov.f64 	%fd3, %fd298;
	ld.global.f64 	%fd4, [%rd273];
	abs.f64 	%fd5, %fd3;
	abs.f64 	%fd6, %fd4;
	setp.lt.f64 	%p99, %fd5, %fd6;
	mov.u64 	%rd283, %rd274;
	mov.f64 	%fd298, %fd4;
	@%p99 bra 	$L__BB6_10;
	setp.lt.f64 	%p100, %fd6, %fd5;
	mov.u64 	%rd283, %rd9;
	mov.f64 	%fd298, %fd3;
	@%p100 bra 	$L__BB6_10;
	setp.lt.s64 	%p101, %rd9, %rd274;
	min.s64 	%rd283, %rd9, %rd274;
	selp.f64 	%fd298, %fd3, %fd4, %p101;
$L__BB6_10:
	add.s32 	%r385, %r385, 256;
	add.s64 	%rd274, %rd274, 256;
	add.s64 	%rd273, %rd273, 2048;
	add.s32 	%r383, %r383, 1;
	setp.ne.s32 	%p102, %r383, 0;
	@%p102 bra 	$L__BB6_7;
$L__BB6_11:
	setp.lt.u32 	%p103, %r5, 768;
	@%p103 bra 	$L__BB6_26;
	add.s32 	%r386, %r385, 512;
$L__BB6_13:
	mov.u32 	%r13, %r386;
	add.s32 	%r159, %r13, -512;
	cvt.s64.s32 	%rd245, %r159;
	mul.wide.s32 	%rd246, %r159, 8;
	add.s64 	%rd17, %rd1, %rd246;
	add.s64 	%rd18, %rd192, %rd245;
	ld.global.f64 	%fd12, [%rd17];
	abs.f64 	%fd13, %fd298;
	abs.f64 	%fd14, %fd12;
	setp.lt.f64 	%p104, %fd13, %fd14;
	mov.u64 	%rd280, %rd18;
	mov.f64 	%fd295, %fd12;
	@%p104 bra 	$L__BB6_16;
	setp.lt.f64 	%p105, %fd14, %fd13;
	mov.u64 	%rd280, %rd283;
	mov.f64 	%fd295, %fd298;
	@%p105 bra 	$L__BB6_16;
	setp.lt.s64 	%p106, %rd283, %rd18;
	min.s64 	%rd280, %rd283, %rd18;
	selp.f64 	%fd295, %fd298, %fd12, %p106;
$L__BB6_16:
	add.s32 	%r160, %r13, -256;
	cvt.s64.s32 	%rd247, %r160;
	add.s64 	%rd21, %rd192, %rd247;
	ld.global.f64 	%fd17, [%rd17+2048];
	abs.f64 	%fd18, %fd295;
	abs.f64 	%fd19, %fd17;
	setp.lt.f64 	%p107, %fd18, %fd19;
	mov.u64 	%rd281, %rd21;
	mov.f64 	%fd296, %fd17;
	@%p107 bra 	$L__BB6_19;
	setp.lt.f64 	%p108, %fd19, %fd18;
	mov.u64 	%rd281, %rd280;
	mov.f64 	%fd296, %fd295;
	@%p108 bra 	$L__BB6_19;
	setp.lt.s64 	%p109, %rd280, %rd21;
	min.s64 	%rd281, %rd280, %rd21;
	selp.f64 	%fd296, %fd295, %fd17, %p109;
$L__BB6_19:
	cvt.s64.s32 	%rd248, %r13;
	add.s64 	%rd24, %rd192, %rd248;
	ld.global.f64 	%fd22, [%rd17+4096];
	abs.f64 	%fd23, %fd296;
	abs.f64 	%fd24, %fd22;
	setp.lt.f64 	%p110, %fd23, %fd24;
	mov.u64 	%rd282, %rd24;
	mov.f64 	%fd297, %fd22;
	@%p110 bra 	$L__BB6_22;
	setp.lt.f64 	%p111, %fd24, %fd23;
	mov.u64 	%rd282, %rd281;
	mov.f64 	%fd297, %fd296;
	@%p111 bra 	$L__BB6_22;
	setp.lt.s64 	%p112, %rd281, %rd24;
	min.s64 	%rd282, %rd281, %rd24;
	selp.f64 	%fd297, %fd296, %fd22, %p112;
$L__BB6_22:
	add.s32 	%r161, %r13, 256;
	cvt.s64.s32 	%rd249, %r161;
	add.s64 	%rd27, %rd192, %rd249;
	ld.global.f64 	%fd27, [%rd17+6144];
	abs.f64 	%fd28, %fd297;
	abs.f64 	%fd29, %fd27;
	setp.lt.f64 	%p113, %fd28, %fd29;
	mov.u64 	%rd283, %rd27;
	mov.f64 	%fd298, %fd27;
	@%p113 bra 	$L__BB6_25;
	setp.lt.f64 	%p114, %fd29, %fd28;
	mov.u64 	%rd283, %rd282;
	mov.f64 	%fd298, %fd297;
	@%p114 bra 	$L__BB6_25;
	setp.lt.s64 	%p115, %rd282, %rd27;
	min.s64 	%rd283, %rd282, %rd27;
	selp.f64 	%fd298, %fd297, %fd27, %p115;
$L__BB6_25:
	add.s32 	%r386, %r13, 1024;
	add.s32 	%r162, %r13, 512;
	setp.lt.s32 	%p116, %r162, %r1;
	@%p116 bra 	$L__BB6_13;
$L__BB6_26:
	setp.lt.s32 	%p117, %r1, 256;
	@%p117 bra 	$L__BB6_71;
	// begin inline asm
	mov.u32 %r276, %laneid;
	// end inline asm
	mov.b64 	%rd260, %fd298;
	mov.b64 	{%r278, %r283}, %rd260;
	mov.b32 	%r294, 1;
	mov.b32 	%r295, 31;
	mov.b32 	%r296, -1;
	// begin inline asm
	shfl.sync.down.b32 %r277, %r278, %r294, %r295, %r296;
	// end inline asm
	// begin inline asm
	shfl.sync.down.b32 %r282, %r283, %r294, %r295, %r296;
	// end inline asm
	mov.b64 	%rd261, {%r277, %r282};
	mov.b64 	%fd33, %rd261;
	mov.b64 	{%r288, %r293}, %rd283;
	// begin inline asm
	shfl.sync.down.b32 %r287, %r288, %r294, %r295, %r296;
	// end inline asm
	// begin inline asm
	shfl.sync.down.b32 %r292, %r293, %r294, %r295, %r296;
	// end inline asm
	mov.b64 	%rd31, {%r287, %r292};
	setp.gt.s32 	%p169, %r276, 30;
	mov.u64 	%rd285, %rd283;
	mov.f64 	%fd300, %fd298;
	@%p169 bra 	$L__BB6_31;
	abs.f64 	%fd34, %fd298;
	abs.f64 	%fd35, %fd33;
	setp.lt.f64 	%p170, %fd34, %fd35;
	mov.u64 	%rd285, %rd31;
	mov.f64 	%fd300, %fd33;
	@%p170 bra 	$L__BB6_31;
	setp.lt.f64 	%p171, %fd35, %fd34;
	mov.u64 	%rd285, %rd283;
	mov.f64 	%fd300, %fd298;
	@%p171 bra 	$L__BB6_31;
	setp.lt.s64 	%p172, %rd283, %rd31;
	min.s64 	%rd285, %rd283, %rd31;
	selp.f64 	%fd300, %fd298, %fd33, %p172;
$L__BB6_31:
	mov.b64 	%rd262, %fd300;
	mov.b64 	{%r298, %r303}, %rd262;
	mov.b32 	%r314, 2;
	mov.b32 	%r315, 31;
	mov.b32 	%r316, -1;
	// begin inline asm
	shfl.sync.down.b32 %r297, %r298, %r314, %r315, %r316;
	// end inline asm
	// begin inline asm
	shfl.sync.down.b32 %r302, %r303, %r314, %r315, %r316;
	// end inline asm
	mov.b64 	%rd263, {%r297, %r302};
	mov.b64 	%fd38, %rd263;
	mov.b64 	{%r308, %r313}, %rd285;
	// begin inline asm
	shfl.sync.down.b32 %r307, %r308, %r314, %r315, %r316;
	// end inline asm
	// begin inline asm
	shfl.sync.down.b32 %r312, %r313, %r314, %r315, %r316;
	// end inline asm
	mov.b64 	%rd34, {%r307, %r312};
	setp.gt.s32 	%p173, %r276, 29;
	mov.u64 	%rd286, %rd285;
	mov.f64 	%fd301, %fd300;
	@%p173 bra 	$L__BB6_35;
	abs.f64 	%fd39, %fd300;
	abs.f64 	%fd40, %fd38;
	setp.lt.f64 	%p174, %fd39, %fd40;
	mov.u64 	%rd286, %rd34;
	mov.f64 	%fd301, %fd38;
	@%p174 bra 	$L__BB6_35;
	setp.lt.f64 	%p175, %fd40, %fd39;
	mov.u64 	%rd286, %rd285;
	mov.f64 	%fd301, %fd300;
	@%p175 bra 	$L__BB6_35;
	setp.lt.s64 	%p176, %rd285, %rd34;
	min.s64 	%rd286, %rd285, %rd34;
	selp.f64 	%fd301, %fd300, %fd38, %p176;
$L__BB6_35:
	mov.b64 	%rd264, %fd301;
	mov.b64 	{%r318, %r323}, %rd264;
	mov.b32 	%r334, 4;
	mov.b32 	%r335, 31;
	mov.b32 	%r336, -1;
	// begin inline asm
	shfl.sync.down.b32 %r317, %r318, %r334, %r335, %r336;
	// end inline asm
	// begin inline asm
	shfl.sync.down.b32 %r322, %r323, %r334, %r335, %r336;
	// end inline asm
	mov.b64 	%rd265, {%r317, %r322};
	mov.b64 	%fd43, %rd265;
	mov.b64 	{%r328, %r333}, %rd286;
	// begin inline asm
	shfl.sync.down.b32 %r327, %r328, %r334, %r335, %r336;
	// end inline asm
	// begin inline asm
	shfl.sync.down.b32 %r332, %r333, %r334, %r335, %r336;
	// end inline asm
	mov.b64 	%rd37, {%r327, %r332};
	setp.gt.s32 	%p177, %r276, 27;
	mov.u64 	%rd287, %rd286;
	mov.f64 	%fd302, %fd301;
	@%p177 bra 	$L__BB6_39;
	abs.f64 	%fd44, %fd301;
	abs.f64 	%fd45, %fd43;
	setp.lt.f64 	%p178, %fd44, %fd45;
	mov.u64 	%rd287, %rd37;
	mov.f64 	%fd302, %fd43;
	@%p178 bra 	$L__BB6_39;
	setp.lt.f64 	%p179, %fd45, %fd44;
	mov.u64 	%rd287, %rd286;
	mov.f64 	%fd302, %fd301;
	@%p179 bra 	$L__BB6_39;
	setp.lt.s64 	%p180, %rd286, %rd37;
	min.s64 	%rd287, %rd286, %rd37;
	selp.f64 	%fd302, %fd301, %fd43, %p180;
$L__BB6_39:
	mov.b64 	%rd266, %fd302;
	mov.b64 	{%r338, %r343}, %rd266;
	mov.b32 	%r354, 8;
	mov.b32 	%r355, 31;
	mov.b32 	%r356, -1;
	// begin inline asm
	shfl.sync.down.b32 %r337, %r338, %r354, %r355, %r356;
	// end inline asm
	// begin inline asm
	shfl.sync.down.b32 %r342, %r343, %r354, %r355, %r356;
	// end inline asm
	mov.b64 	%rd267, {%r337, %r342};
	mov.b64 	%fd48, %rd267;
	mov.b64 	{%r348, %r353}, %rd287;
	// begin inline asm
	shfl.sync.down.b32 %r347, %r348, %r354, %r355, %r356;
	// end inline asm
	// begin inline asm
	shfl.sync.down.b32 %r352, %r353, %r354, %r355, %r356;
	// end inline asm
	mov.b64 	%rd40, {%r347, %r352};
	setp.gt.s32 	%p181, %r276, 23;
	mov.u64 	%rd288, %rd287;
	mov.f64 	%fd303, %fd302;
	@%p181 bra 	$L__BB6_43;
	abs.f64 	%fd49, %fd302;
	abs.f64 	%fd50, %fd48;
	setp.lt.f64 	%p182, %fd49, %fd50;
	mov.u64 	%rd288, %rd40;
	mov.f64 	%fd303, %fd48;
	@%p182 bra 	$L__BB6_43;
	setp.lt.f64 	%p183, %fd50, %fd49;
	mov.u64 	%rd288, %rd287;
	mov.f64 	%fd303, %fd302;
	@%p183 bra 	$L__BB6_43;
	setp.lt.s64 	%p184, %rd287, %rd40;
	min.s64 	%rd288, %rd287, %rd40;
	selp.f64 	%fd303, %fd302, %fd48, %p184;
$L__BB6_43:
	mov.b64 	%rd268, %fd303;
	mov.b64 	{%r358, %r363}, %rd268;
	mov.b32 	%r374, 16;
	mov.b32 	%r375, 31;
	mov.b32 	%r376, -1;
	// begin inline asm
	shfl.sync.down.b32 %r357, %r358, %r374, %r375, %r376;
	// end inline asm
	// begin inline asm
	shfl.sync.down.b32 %r362, %r363, %r374, %r375, %r376;
	// end inline asm
	mov.b64 	%rd269, {%r357, %r362};
	mov.b64 	%fd53, %rd269;
	mov.b64 	{%r368, %r373}, %rd288;
	// begin inline asm
	shfl.sync.down.b32 %r367, %r368, %r374, %r375, %r376;
	// end inline asm
	// begin inline asm
	shfl.sync.down.b32 %r372, %r373, %r374, %r375, %r376;
	// end inline asm
	mov.b64 	%rd43, {%r367, %r372};
	setp.gt.s32 	%p185, %r276, 15;
	mov.u64 	%rd340, %rd288;
	mov.f64 	%fd351, %fd303;
	@%p185 bra 	$L__BB6_47;
	abs.f64 	%fd54, %fd303;
	abs.f64 	%fd55, %fd53;
	setp.lt.f64 	%p186, %fd54, %fd55;
	mov.u64 	%rd340, %rd43;
	mov.f64 	%fd351, %fd53;
	@%p186 bra 	$L__BB6_47;
	setp.lt.f64 	%p187, %fd55, %fd54;
	mov.u64 	%rd340, %rd288;
	mov.f64 	%fd351, %fd303;
	@%p187 bra 	$L__BB6_47;
	setp.lt.s64 	%p188, %rd288, %rd43;
	min.s64 	%rd340, %rd288, %rd43;
	selp.f64 	%fd351, %fd303, %fd53, %p188;
$L__BB6_47:
	setp.ne.s32 	%p189, %r276, 0;
	@%p189 bra 	$L__BB6_49;
	shr.u32 	%r377, %r2, 1;
	and.b32  	%r378, %r377, 496;
	mov.u32 	%r379, _ZN6thrust24THRUST_300001_SM_1000_NS8cuda_cub4core6detail5shmemE;
	add.s32 	%r380, %r379, %r378;
	st.shared.f64 	[%r380+8], %fd351;
	st.shared.u64 	[%r380+16], %rd340;
$L__BB6_49:
	bar.sync 	0;
	setp.ne.s32 	%p190, %r2, 0;
	@%p190 bra 	$L__BB6_204;
	ld.shared.f64 	%fd58, [_ZN6thrust24THRUST_300001_SM_1000_NS8cuda_cub4core6detail5shmemE+24];
	ld.shared.u64 	%rd46, [_ZN6thrust24THRUST_300001_SM_1000_NS8cuda_cub4core6detail5shmemE+32];
	abs.f64 	%fd59, %fd351;
	abs.f64 	%fd60, %fd58;
	setp.lt.f64 	%p191, %fd59, %fd60;
	mov.u64 	%rd290, %rd46;
	mov.f64 	%fd305, %fd58;
	@%p191 bra 	$L__BB6_53;
	setp.lt.f64 	%p192, %fd60, %fd59;
	mov.u64 	%rd290, %rd340;
	mov.f64 	%fd305, %fd351;
	@%p192 bra 	$L__BB6_53;
	setp.lt.s64 	%p193, %rd340, %rd46;
	min.s64 	%rd290, %rd340, %rd46;
	selp.f64 	%fd305, %fd351, %fd58, %p193;
$L__BB6_53:
	ld.shared.f64 	%fd63, [_ZN6thrust24THRUST_300001_SM_1000_NS8cuda_cub4core6detail5shmemE+40];
	ld.shared.u64 	%rd49, [_ZN6thrust24THRUST_300001_SM_1000_NS8cuda_cub4core6detail5shmemE+48];
	abs.f64 	%fd64, %fd305;
	abs.f64 	%fd65, %fd63;
	setp.lt.f64 	%p194, %fd64, %fd65;
	mov.u64 	%rd291, %rd49;
	mov.f64 	%fd306, %fd63;
	@%p194 bra 	$L__BB6_56;
	setp.lt.f64 	%p195, %fd65, %fd64;
	mov.u64 	%rd291, %rd290;
	mov.f64 	%fd306, %fd305;
	@%p195 bra 	$L__BB6_56;
	setp.lt.s64 	%p196, %rd290, %rd49;
	min.s64 	%rd291, %rd290, %rd49;
	selp.f64 	%fd306, %fd305, %fd63, %p196;
$L__BB6_56:
	ld.shared.f64 	%fd68, [_ZN6thrust24THRUST_300001_SM_1000_NS8cuda_cub4core6detail5shmemE+56];
	ld.shared.u64 	%rd52, [_ZN6thrust24THRUST_300001_SM_1000_NS8cuda_cub4core6detail5shmemE+64];
	abs.f64 	%fd69, %fd306;
	abs.f64 	%fd70, %fd68;
	setp.lt.f64 	%p197, %fd69, %fd70;
	mov.u64 	%rd292, %rd52;
	mov.f64 	%fd307, %fd68;
	@%p197 bra 	$L__BB6_59;
	setp.lt.f64 	%p198, %fd70, %fd69;
	mov.u64 	%rd292, %rd291;
	mov.f64 	%fd307, %fd306;
	@%p198 bra 	$L__BB6_59;
	setp.lt.s64 	%p199, %rd291, %rd52;
	min.s64 	%rd292, %rd291, %rd52;
	selp.f64 	%fd307, %fd306, %fd68, %p199;
$L__BB6_59:
	ld.shared.f64 	%fd73, [_ZN6thrust24THRUST_300001_SM_1000_NS8cuda_cub4core6detail5shmemE+72];
	ld.shared.u64 	%rd55, [_ZN6thrust24THRUST_300001_SM_1000_NS8cuda_cub4core6detail5shmemE+80];
	abs.f64 	%fd74, %fd307;
	abs.f64 	%fd75, %fd73;
	setp.lt.f64 	%p200, %fd74, %fd75;
	mov.u64 	%rd293, %rd55;
	mov.f64 	%fd308, %fd73;
	@%p200 bra 	$L__BB6_62;
	setp.lt.f64 	%p201, %fd75, %fd74;
	mov.u64 	%rd293, %rd292;
	mov.f64 	%fd308, %fd307;
	@%p201 bra 	$L__BB6_62;
	setp.lt.s64 	%p202, %rd292, %rd55;
	min.s64 	%rd293, %rd292, %rd55;
	selp.f64 	%fd308, %fd307, %fd73, %p202;
$L__BB6_62:
	ld.shared.f64 	%fd78, [_ZN6thrust24THRUST_300001_SM_1000_NS8cuda_cub4core6detail5shmemE+88];
	ld.shared.u64 	%rd58, [_ZN6thrust24THRUST_300001_SM_1000_NS8cuda_cub4core6detail5shmemE+96];
	abs.f64 	%fd79, %fd308;
	abs.f64 	%fd80, %fd78;
	setp.lt.f64 	%p203, %fd79, %fd80;
	mov.u64 	%rd294, %rd58;
	mov.f64 	%fd309, %fd78;
	@%p203 bra 	$L__BB6_65;
	setp.lt.f64 	%p204, %fd80, %fd79;
	mov.u64 	%rd294, %rd293;
	mov.f64 	%fd309, %fd308;
	@%p204 bra 	$L__BB6_65;
	setp.lt.s64 	%p205, %rd293, %rd58;
	min.s64 	%rd294, %rd293, %rd58;
	selp.f64 	%fd309, %fd308, %fd78, %p205;
$L__BB6_65:
	ld.shared.f64 	%fd83, [_ZN6thrust24THRUST_300001_SM_1000_NS8cuda_cub4core6detail5shmemE+104];
	ld.shared.u64 	%rd61, [_ZN6thrust24THRUST_300001_SM_1000_NS8cuda_cub4core6detail5shmemE+112];
	abs.f64 	%fd84, %fd309;
	abs.f64 	%fd85, %fd83;
	setp.lt.f64 	%p206, %fd84, %fd85;
	mov.u64 	%rd295, %rd61;
	mov.f64 	%fd310, %fd83;
	@%p206 bra 	$L__BB6_68;
	setp.lt.f64 	%p207, %fd85, %fd84;
	mov.u64 	%rd295, %rd294;
	mov.f64 	%fd310, %fd309;
	@%p207 bra 	$L__BB6_68;
	setp.lt.s64 	%p208, %rd294, %rd61;
	min.s64 	%rd295, %rd294, %rd61;
	selp.f64 	%fd310, %fd309, %fd83, %p208;
$L__BB6_68:
	ld.shared.f64 	%fd88, [_ZN6thrust24THRUST_300001_SM_1000_NS8cuda_cub4core6detail5shmemE+120];
	ld.shared.u64 	%rd64, [_ZN6thrust24THRUST_300001_SM_1000_NS8cuda_cub4core6detail5shmemE+128];
	abs.f64 	%fd89, %fd310;
	abs.f64 	%fd90, %fd88;
	setp.lt.f64 	%p209, %fd89, %fd90;
	mov.u64 	%rd340, %rd64;
	mov.f64 	%fd351, %fd88;
	@%p209 bra 	$L__BB6_204;
	setp.lt.f64 	%p210, %fd90, %fd89;
	mov.u64 	%rd340, %rd295;
	mov.f64 	%fd351, %fd310;
	@%p210 bra 	$L__BB6_204;
	setp.lt.s64 	%p211, %rd295, %rd64;
	min.s64 	%rd340, %rd295, %rd64;
	selp.f64 	%fd351, %fd310, %fd88, %p211;
	bra.uni 	$L__BB6_204;
$L__BB6_71:
	// begin inline asm
	mov.u32 %r163, %laneid;
	// end inline asm
	and.b32  	%r184, %r2, 992;
	add.s32 	%r185, %r184, 32;
	setp.gt.s32 	%p118, %r185, %r1;
	not.b32 	%r186, %r184;
	add.s32 	%r187, %r1, %r186;
	selp.b32 	%r182, %r187, 31, %p118;
	mov.b64 	%rd250, %fd298;
	mov.b64 	{%r165, %r170}, %rd250;
	mov.b32 	%r181, 1;
	mov.b32 	%r183, -1;
	// begin inline asm
	shfl.sync.down.b32 %r164, %r165, %r181, %r182, %r183;
	// end inline asm
	// begin inline asm
	shfl.sync.down.b32 %r169, %r170, %r181, %r182, %r183;
	// end inline asm
	mov.b64 	%rd251, {%r164, %r169};
	mov.b64 	%fd92, %rd251;
	mov.b64 	{%r175, %r180}, %rd283;
	// begin inline asm
	shfl.sync.down.b32 %r174, %r175, %r181, %r182, %r183;
	// end inline asm
	// begin inline asm
	shfl.sync.down.b32 %r179, %r180, %r181, %r182, %r183;
	// end inline asm
	mov.b64 	%rd66, {%r174, %r179};
	setp.ge.s32 	%p119, %r163, %r182;
	mov.u64 	%rd296, %rd283;
	mov.f64 	%fd311, %fd298;
	@%p119 bra 	$L__BB6_75;
	abs.f64 	%fd93, %fd298;
	abs.f64 	%fd94, %fd92;
	setp.lt.f64 	%p120, %fd93, %fd94;
	mov.u64 	%rd296, %rd66;
	mov.f64 	%fd311, %fd92;
	@%p120 bra 	$L__BB6_75;
	setp.lt.f64 	%p121, %fd94, %fd93;
	mov.u64 	%rd296, %rd283;
	mov.f64 	%fd311, %fd298;
	@%p121 bra 	$L__BB6_75;
	setp.lt.s64 	%p122, %rd283, %rd66;
	min.s64 	%rd296, %rd283, %rd66;
	selp.f64 	%fd311, %fd298, %fd92, %p122;
$L__BB6_75:
	mov.b64 	%rd252, %fd311;
	mov.b64 	{%r189, %r194}, %rd252;
	mov.b32 	%r205, 2;
	mov.b32 	%r207, -1;
	// begin inline asm
	shfl.sync.down.b32 %r188, %r189, %r205, %r182, %r207;
	// end inline asm
	// begin inline asm
	shfl.sync.down.b32 %r193, %r194, %r205, %r182, %r207;
	// end inline asm
	mov.b64 	%rd253, {%r188, %r193};
	mov.b64 	%fd97, %rd253;
	mov.b64 	{%r199, %r204}, %rd296;
	// begin inline asm
	shfl.sync.down.b32 %r198, %r199, %r205, %r182, %r207;
	// end inline asm
	// begin inline asm
	shfl.sync.down.b32 %r203, %r204, %r205, %r182, %r207;
	// end inline asm
	mov.b64 	%rd69, {%r198, %r203};
	add.s32 	%r208, %r163, 2;
	setp.gt.s32 	%p123, %r208, %r182;
	mov.u64 	%rd297, %rd296;
	mov.f64 	%fd312, %fd311;
	@%p123 bra 	$L__BB6_79;
	abs.f64 	%fd98, %fd311;
	abs.f64 	%fd99, %fd97;
	setp.lt.f64 	%p124, %fd98, %fd99;
	mov.u64 	%rd297, %rd69;
	mov.f64 	%fd312, %fd97;
	@%p124 bra 	$L__BB6_79;
	setp.lt.f64 	%p125, %fd99, %fd98;
	mov.u64 	%rd297, %rd296;
	mov.f64 	%fd312, %fd311;
	@%p125 bra 	$L__BB6_79;
	setp.lt.s64 	%p126, %rd296, %rd69;
	min.s64 	%rd297, %rd296, %rd69;
	selp.f64 	%fd312, %fd311, %fd97, %p126;
$L__BB6_79:
	mov.b64 	%rd254, %fd312;
	mov.b64 	{%r210, %r215}, %rd254;
	mov.b32 	%r226, 4;
	mov.b32 	%r228, -1;
	// begin inline asm
	shfl.sync.down.b32 %r209, %r210, %r226, %r182, %r228;
	// end inline asm
	// begin inline asm
	shfl.sync.down.b32 %r214, %r215, %r226, %r182, %r228;
	// end inline asm
	mov.b64 	%rd255, {%r209, %r214};
	mov.b64 	%fd102, %rd255;
	mov.b64 	{%r220, %r225}, %rd297;
	// begin inline asm
	shfl.sync.down.b32 %r219, %r220, %r226, %r182, %r228;
	// end inline asm
	// begin inline asm
	shfl.sync.down.b32 %r224, %r225, %r226, %r182, %r228;
	// end inline asm
	mov.b64 	%rd72, {%r219, %r224};
	add.s32 	%r229, %r163, 4;
	setp.gt.s32 	%p127, %r229, %r182;
	mov.u64 	%rd298, %rd297;
	mov.f64 	%fd313, %fd312;
	@%p127 bra 	$L__BB6_83;
	abs.f64 	%fd103, %fd312;
	abs.f64 	%fd104, %fd102;
	setp.lt.f64 	%p128, %fd103, %fd104;
	mov.u64 	%rd298, %rd72;
	mov.f64 	%fd313, %fd102;
	@%p128 bra 	$L__BB6_83;
	setp.lt.f64 	%p129, %fd104, %fd103;
	mov.u64 	%rd298, %rd297;
	mov.f64 	%fd313, %fd312;
	@%p129 bra 	$L__BB6_83;
	setp.lt.s64 	%p130, %rd297, %rd72;
	min.s64 	%rd298, %rd297, %rd72;
	selp.f64 	%fd313, %fd312, %fd102, %p130;
$L__BB6_83:
	mov.b64 	%rd256, %fd313;
	mov.b64 	{%r231, %r236}, %rd256;
	mov.b32 	%r247, 8;
	mov.b32 	%r249, -1;
	// begin inline asm
	shfl.sync.down.b32 %r230, %r231, %r247, %r182, %r249;
	// end inline asm
	// begin inline asm
	shfl.sync.down.b32 %r235, %r236, %r247, %r182, %r249;
	// end inline asm
	mov.b64 	%rd257, {%r230, %r235};
	mov.b64 	%fd107, %rd257;
	mov.b64 	{%r241, %r246}, %rd298;
	// begin inline asm
	shfl.sync.down.b32 %r240, %r241, %r247, %r182, %r249;
	// end inline asm
	// begin inline asm
	shfl.sync.down.b32 %r245, %r246, %r247, %r182, %r249;
	// end inline asm
	mov.b64 	%rd75, {%r240, %r245};
	add.s32 	%r250, %r163, 8;
	setp.gt.s32 	%p131, %r250, %r182;
	mov.u64 	%rd299, %rd298;
	mov.f64 	%fd314, %fd313;
	@%p131 bra 	$L__BB6_87;
	abs.f64 	%fd108, %fd313;
	abs.f64 	%fd109, %fd107;
	setp.lt.f64 	%p132, %fd108, %fd109;
	mov.u64 	%rd299, %rd75;
	mov.f64 	%fd314, %fd107;
	@%p132 bra 	$L__BB6_87;
	setp.lt.f64 	%p133, %fd109, %fd108;
	mov.u64 	%rd299, %rd298;
	mov.f64 	%fd314, %fd313;
	@%p133 bra 	$L__BB6_87;
	setp.lt.s64 	%p134, %rd298, %rd75;
	min.s64 	%rd299, %rd298, %rd75;
	selp.f64 	%fd314, %fd313, %fd107, %p134;
$L__BB6_87:
	mov.b64 	%rd258, %fd314;
	mov.b64 	{%r252, %r257}, %rd258;
	mov.b32 	%r268, 16;
	mov.b32 	%r270, -1;
	// begin inline asm
	shfl.sync.down.b32 %r251, %r252, %r268, %r182, %r270;
	// end inline asm
	// begin inline asm
	shfl.sync.down.b32 %r256, %r257, %r268, %r182, %r270;
	// end inline asm
	mov.b64 	%rd259, {%r251, %r256};
	mov.b64 	%fd112, %rd259;
	mov.b64 	{%r262, %r267}, %rd299;
	// begin inline asm
	shfl.sync.down.b32 %r261, %r262, %r268, %r182, %r270;
	// end inline asm
	// begin inline asm
	shfl.sync.down.b32 %r266, %r267, %r268, %r182, %r270;
	// end inline asm
	mov.b64 	%rd78, {%r261, %r266};
	add.s32 	%r271, %r163, 16;
	setp.gt.s32 	%p135, %r271, %r182;
	mov.u64 	%rd340, %rd299;
	mov.f64 	%fd351, %fd314;
	@%p135 bra 	$L__BB6_91;
	abs.f64 	%fd113, %fd314;
	abs.f64 	%fd114, %fd112;
	setp.lt.f64 	%p136, %fd113, %fd114;
	mov.u64 	%rd340, %rd78;
	mov.f64 	%fd351, %fd112;
	@%p136 bra 	$L__BB6_91;
	setp.lt.f64 	%p137, %fd114, %fd113;
	mov.u64 	%rd340, %rd299;
	mov.f64 	%fd351, %fd314;
	@%p137 bra 	$L__BB6_91;
	setp.lt.s64 	%p138, %rd299, %rd78;
	min.s64 	%rd340, %rd299, %rd78;
	selp.f64 	%fd351, %fd314, %fd112, %p138;
$L__BB6_91:
	setp.ne.s32 	%p139, %r163, 0;
	@%p139 bra 	$L__BB6_93;
	shr.u32 	%r272, %r2, 1;
	and.b32  	%r273, %r272, 496;
	mov.u32 	%r274, _ZN6thrust24THRUST_300001_SM_1000_NS8cuda_cub4core6detail5shmemE;
	add.s32 	%r275, %r274, %r273;
	st.shared.f64 	[%r275+8], %fd351;
	st.shared.u64 	[%r275+16], %rd340;
$L__BB6_93:
	bar.sync 	0;
	setp.ne.s32 	%p140, %r2, 0;
	@%p140 bra 	$L__BB6_204;
	setp.lt.s32 	%p141, %r1, 33;
	mov.f64 	%fd316, %fd351;
	mov.u64 	%rd301, %rd340;
	@%p141 bra 	$L__BB6_98;
	ld.shared.f64 	%fd117, [_ZN6thrust24THRUST_300001_SM_1000_NS8cuda_cub4core6detail5shmemE+24];
	ld.shared.u64 	%rd81, [_ZN6thrust24THRUST_300001_SM_1000_NS8cuda_cub4core6detail5shmemE+32];
	abs.f64 	%fd118, %fd351;
	abs.f64 	%fd119, %fd117;
	setp.lt.f64 	%p142, %fd118, %fd119;
	mov.f64 	%fd316, %fd117;
	mov.u64 	%rd301, %rd81;
	@%p142 bra 	$L__BB6_98;
	setp.lt.f64 	%p143, %fd119, %fd118;
	mov.f64 	%fd316, %fd351;
	mov.u64 	%rd301, %rd340;
	@%p143 bra 	$L__BB6_98;
	setp.lt.s64 	%p144, %rd340, %rd81;
	min.s64 	%rd301, %rd340, %rd81;
	selp.f64 	%fd316, %fd351, %fd117, %p144;
$L__BB6_98:
	setp.lt.s32 	%p145, %r1, 65;
	mov.f64 	%fd317, %fd316;
	mov.u64 	%rd302, %rd301;
	@%p145 bra 	$L__BB6_102;
	ld.shared.f64 	%fd122, [_ZN6thrust24THRUST_300001_SM_1000_NS8cuda_cub4core6detail5shmemE+40];
	ld.shared.u64 	%rd84, [_ZN6thrust24THRUST_300001_SM_1000_NS8cuda_cub4core6detail5shmemE+48];
	abs.f64 	%fd123, %fd316;
	abs.f64 	%fd124, %fd122;
	setp.lt.f64 	%p146, %fd123, %fd124;
	mov.f64 	%fd317, %fd122;
	mov.u64 	%rd302, %rd84;
	@%p146 bra 	$L__BB6_102;
	setp.lt.f64 	%p147, %fd124, %fd123;
	mov.f64 	%fd317, %fd316;
	mov.u64 	%rd302, %rd301;
	@%p147 bra 	$L__BB6_102;
	setp.lt.s64 	%p148, %rd301, %rd84;
	min.s64 	%rd302, %rd301, %rd84;
	selp.f64 	%fd317, %fd316, %fd122, %p148;
$L__BB6_102:
	setp.lt.s32 	%p149, %r1, 97;
	mov.f64 	%fd318, %fd317;
	mov.u64 	%rd303, %rd302;
	@%p149 bra 	$L__BB6_106;
	ld.shared.f64 	%fd127, [_ZN6thrust24THRUST_300001_SM_1000_NS8cuda_cub4core6detail5shmemE+56];
	ld.shared.u64 	%rd87, [_ZN6thrust24THRUST_300001_SM_1000_NS8cuda_cub4core6detail5shmemE+64];
	abs.f64 	%fd128, %fd317;
	abs.f64 	%fd129, %fd127;
	setp.lt.f64 	%p150, %fd128, %fd129;
	mov.f64 	%fd318, %fd127;
	mov.u64 	%rd303, %rd87;
	@%p150 bra 	$L__BB6_106;
	setp.lt.f64 	%p151, %fd129, %fd128;
	mov.f64 	%fd318, %fd317;
	mov.u64 	%rd303, %rd302;
	@%p151 bra 	$L__BB6_106;
	setp.lt.s64 	%p152, %rd302, %rd87;
	min.s64 	%rd303, %rd302, %rd87;
	selp.f64 	%fd318, %fd317, %fd127, %p152;
$L__BB6_106:
	setp.lt.s32 	%p153, %r1, 129;
	mov.f64 	%fd319, %fd318;
	mov.u64 	%rd304, %rd303;
	@%p153 bra 	$L__BB6_110;
	ld.shared.f64 	%fd132, [_ZN6thrust24THRUST_300001_SM_1000_NS8cuda_cub4core6detail5shmemE+72];
	ld.shared.u64 	%rd90, [_ZN6thrust24THRUST_300001_SM_1000_NS8cuda_cub4core6detail5shmemE+80];
	abs.f64 	%fd133, %fd318;
	abs.f64 	%fd134, %fd132;
	setp.lt.f64 	%p154, %fd133, %fd134;
	mov.f64 	%fd319, %fd132;
	mov.u64 	%rd304, %rd90;
	@%p154 bra 	$L__BB6_110;
	setp.lt.f64 	%p155, %fd134, %fd133;
	mov.f64 	%fd319, %fd318;
	mov.u64 	%rd304, %rd303;
	@%p155 bra 	$L__BB6_110;
	setp.lt.s64 	%p156, %rd303, %rd90;
	min.s64 	%rd304, %rd303, %rd90;
	selp.f64 	%fd319, %fd318, %fd132, %p156;
$L__BB6_110:
	setp.lt.s32 	%p157, %r1, 161;
	mov.f64 	%fd320, %fd319;
	mov.u64 	%rd305, %rd304;
	@%p157 bra 	$L__BB6_114;
	ld.shared.f64 	%fd137, [_ZN6thrust24THRUST_300001_SM_1000_NS8cuda_cub4core6detail5shmemE+88];
	ld.shared.u64 	%rd93, [_ZN6thrust24THRUST_300001_SM_1000_NS8cuda_cub4core6detail5shmemE+96];
	abs.f64 	%fd138, %fd319;
	abs.f64 	%fd139, %fd137;
	setp.lt.f64 	%p158, %fd138, %fd139;
	mov.f64 	%fd320, %fd137;
	mov.u64 	%rd305, %rd93;
	@%p158 bra 	$L__BB6_114;
	setp.lt.f64 	%p159, %fd139, %fd138;
	mov.f64 	%fd320, %fd319;
	mov.u64 	%rd305, %rd304;
	@%p159 bra 	$L__BB6_114;
	setp.lt.s64 	%p160, %rd304, %rd93;
	min.s64 	%rd305, %rd304, %rd93;
	selp.f64 	%fd320, %fd319, %fd137, %p160;
$L__BB6_114:
	setp.lt.s32 	%p161, %r1, 193;
	mov.f64 	%fd321, %fd320;
	mov.u64 	%rd306, %rd305;
	@%p161 bra 	$L__BB6_118;
	ld.shared.f64 	%fd142, [_ZN6thrust24THRUST_300001_SM_1000_NS8cuda_cub4core6detail5shmemE+104];
	ld.shared.u64 	%rd96, [_ZN6thrust24THRUST_300001_SM_1000_NS8cuda_cub4core6detail5shmemE+112];
	abs.f64 	%fd143, %fd320;
	abs.f64 	%fd144, %fd142;
	setp.lt.f64 	%p162, %fd143, %fd144;
	mov.f64 	%fd321, %fd142;
	mov.u64 	%rd306, %rd96;
	@%p162 bra 	$L__BB6_118;
	setp.lt.f64 	%p163, %fd144, %fd143;
	mov.f64 	%fd321, %fd320;
	mov.u64 	%rd306, %rd305;
	@%p163 bra 	$L__BB6_118;
	setp.lt.s64 	%p164, %rd305, %rd96;
	min.s64 	%rd306, %rd305, %rd96;
	selp.f64 	%fd321, %fd320, %fd142, %p164;
$L__BB6_118:
	setp.lt.s32 	%p165, %r1, 225;
	mov.u64 	%rd340, %rd306;
	mov.f64 	%fd351, %fd321;
	@%p165 bra 	$L__BB6_204;
	ld.shared.f64 	%fd147, [_ZN6thrust24THRUST_300001_SM_1000_NS8cuda_cub4core6detail5shmemE+120];
	ld.shared.u64 	%rd99, [_ZN6thrust24THRUST_300001_SM_1000_NS8cuda_cub4core6detail5shmemE+128];
	abs.f64 	%fd148, %fd321;
	abs.f64 	%fd149, %fd147;
	setp.lt.f64 	%p166, %fd148, %fd149;
	mov.u64 	%rd340, %rd99;
	mov.f64 	%fd351, %fd147;
	@%p166 bra 	$L__BB6_204;
	setp.lt.f64 	%p167, %fd149, %fd148;
	mov.u64 	%rd340, %rd306;
	mov.f64 	%fd351, %fd321;
	@%p167 bra 	$L__BB6_204;
	setp.lt.s64 	%p168, %rd306, %rd99;
	min.s64 	%rd340, %rd306, %rd99;
	selp.f64 	%fd351, %fd321, %fd147, %p168;
	bra.uni 	$L__BB6_204;
$L__BB6_122:
	mov.u32 	%r18, %tid.x;
	cvt.u64.u32 	%rd101, %r18;
	mul.wide.u32 	%rd195, %r18, 8;
	add.s64 	%rd102, %rd1, %rd195;
	ld.global.f64 	%fd274, [%rd102];
	add.s32 	%r31, %r18, 256;
	cvt.u64.u32 	%rd196, %r31;
	ld.global.f64 	%fd275, [%rd102+2048];
	add.s32 	%r32, %r18, 512;
	cvt.u64.u32 	%rd197, %r32;
	ld.global.f64 	%fd276, [%rd102+4096];
	add.s32 	%r33, %r18, 768;
	cvt.u64.u32 	%rd198, %r33;
	ld.global.f64 	%fd277, [%rd102+6144];
	or.b32  	%r34, %r18, 1024;
	cvt.u64.u32 	%rd103, %r34;
	add.s64 	%rd327, %rd192, %rd103;
	ld.global.f64 	%fd338, [%rd102+8192];
	abs.f64 	%fd278, %fd274;
	abs.f64 	%fd279, %fd275;
	setp.geu.f64 	%p3, %fd278, %fd279;
	selp.f64 	%fd280, %fd274, %fd275, %p3;
	selp.b64 	%rd199, %rd101, %rd196, %p3;
	abs.f64 	%fd281, %fd280;
	abs.f64 	%fd282, %fd276;
	setp.geu.f64 	%p4, %fd281, %fd282;
	selp.f64 	%fd283, %fd280, %fd276, %p4;
	selp.b64 	%rd200, %rd199, %rd197, %p4;
	abs.f64 	%fd284, %fd283;
	abs.f64 	%fd285, %fd277;
	setp.geu.f64 	%p5, %fd284, %fd285;
	selp.f64 	%fd152, %fd283, %fd277, %p5;
	selp.b64 	%rd105, %rd200, %rd198, %p5;
	abs.f64 	%fd153, %fd152;
	abs.f64 	%fd154, %fd338;
	setp.lt.f64 	%p6, %fd153, %fd154;
	@%p6 bra 	$L__BB6_124;
	setp.lt.f64 	%p7, %fd154, %fd153;
	setp.lt.u64 	%p8, %rd105, %rd103;
	or.pred  	%p9, %p7, %p8;
	selp.f64 	%fd338, %fd152, %fd338, %p9;
	add.s64 	%rd203, %rd192, %rd105;
	selp.b64 	%rd327, %rd203, %rd327, %p9;
$L__BB6_124:
	setp.lt.u64 	%p10, %rd194, 2560;
	mov.b64 	%rd316, 1280;
	@%p10 bra 	$L__BB6_137;
	mov.b64 	%rd308, 1280;
	mov.f64 	%fd323, %fd338;
$L__BB6_126:
	add.s64 	%rd206, %rd308, %rd101;
	shl.b64 	%rd207, %rd308, 3;
	add.s64 	%rd208, %rd102, %rd207;
	add.s64 	%rd310, %rd206, %rd192;
	ld.global.f64 	%fd324, [%rd208];
	ld.global.f64 	%fd325, [%rd208+2048];
	ld.global.f64 	%fd326, [%rd208+4096];
	add.s64 	%rd313, %rd310, 768;
	ld.global.f64 	%fd327, [%rd208+6144];
	ld.global.f64 	%fd338, [%rd208+8192];
	abs.f64 	%fd163, %fd323;
	abs.f64 	%fd164, %fd324;
	setp.lt.f64 	%p11, %fd163, %fd164;
	@%p11 bra 	$L__BB6_128;
	setp.lt.f64 	%p12, %fd164, %fd163;
	setp.lt.s64 	%p13, %rd327, %rd310;
	or.pred  	%p14, %p12, %p13;
	selp.f64 	%fd324, %fd323, %fd324, %p14;
	selp.b64 	%rd310, %rd327, %rd310, %p14;
$L__BB6_128:
	add.s64 	%rd209, %rd308, %rd101;
	add.s64 	%rd210, %rd209, %rd192;
	add.s64 	%rd311, %rd210, 256;
	abs.f64 	%fd167, %fd324;
	abs.f64 	%fd168, %fd325;
	setp.lt.f64 	%p15, %fd167, %fd168;
	@%p15 bra 	$L__BB6_130;
	setp.lt.f64 	%p16, %fd168, %fd167;
	setp.lt.s64 	%p17, %rd310, %rd311;
	or.pred  	%p18, %p16, %p17;
	selp.f64 	%fd325, %fd324, %fd325, %p18;
	selp.b64 	%rd311, %rd310, %rd311, %p18;
$L__BB6_130:
	add.s64 	%rd211, %rd308, %rd101;
	add.s64 	%rd212, %rd211, %rd192;
	add.s64 	%rd312, %rd212, 512;
	abs.f64 	%fd171, %fd325;
	abs.f64 	%fd172, %fd326;
	setp.lt.f64 	%p19, %fd171, %fd172;
	@%p19 bra 	$L__BB6_132;
	setp.lt.f64 	%p20, %fd172, %fd171;
	setp.lt.s64 	%p21, %rd311, %rd312;
	or.pred  	%p22, %p20, %p21;
	selp.f64 	%fd326, %fd325, %fd326, %p22;
	selp.b64 	%rd312, %rd311, %rd312, %p22;
$L__BB6_132:
	abs.f64 	%fd175, %fd326;
	abs.f64 	%fd176, %fd327;
	setp.lt.f64 	%p23, %fd175, %fd176;
	@%p23 bra 	$L__BB6_134;
	setp.lt.f64 	%p24, %fd176, %fd175;
	setp.lt.s64 	%p25, %rd312, %rd313;
	or.pred  	%p26, %p24, %p25;
	selp.f64 	%fd327, %fd326, %fd327, %p26;
	selp.b64 	%rd313, %rd312, %rd313, %p26;
$L__BB6_134:
	add.s64 	%rd213, %rd308, %rd101;
	add.s64 	%rd214, %rd213, %rd192;
	add.s64 	%rd327, %rd214, 1024;
	abs.f64 	%fd179, %fd327;
	abs.f64 	%fd180, %fd338;
	setp.lt.f64 	%p27, %fd179, %fd180;
	@%p27 bra 	$L__BB6_136;
	setp.lt.f64 	%p28, %fd180, %fd179;
	setp.lt.s64 	%p29, %rd313, %rd327;
	or.pred  	%p30, %p28, %p29;
	selp.f64 	%fd338, %fd327, %fd338, %p30;
	selp.b64 	%rd327, %rd313, %rd327, %p30;
$L__BB6_136:
	add.s64 	%rd316, %rd308, 1280;
	add.s64 	%rd215, %rd308, 2560;
	setp.le.s64 	%p31, %rd215, %rd194;
	mov.u64 	%rd308, %rd316;
	mov.f64 	%fd323, %fd338;
	@%p31 bra 	$L__BB6_126;
$L__BB6_137:
	setp.le.s64 	%p32, %rd194, %rd316;
	@%p32 bra 	$L__BB6_160;
	cvt.u32.u64 	%r35, %rd316;
	cvt.u32.u64 	%r36, %rd194;
	sub.s32 	%r19, %r36, %r35;
	setp.ge.s32 	%p33, %r18, %r19;
	@%p33 bra 	$L__BB6_160;
	cvta.to.global.u64 	%rd128, %rd191;
	not.b32 	%r38, %r18;
	add.s32 	%r39, %r38, %r36;
	sub.s32 	%r20, %r39, %r35;
	and.b32  	%r41, %r20, 768;
	setp.eq.s32 	%p34, %r41, 768;
	mov.u32 	%r389, %r18;
	@%p34 bra 	$L__BB6_145;
	add.s64 	%rd217, %rd316, %rd101;
	add.s64 	%rd318, %rd217, %rd192;
	shl.b64 	%rd218, %rd217, 3;
	add.s64 	%rd317, %rd128, %rd218;
	shr.u32 	%r42, %r20, 8;
	add.s32 	%r43, %r42, 1;
	and.b32  	%r44, %r43, 3;
	neg.s32 	%r387, %r44;
	mov.u32 	%r389, %r18;
$L__BB6_141:
	.pragma "nounroll";
	mov.u64 	%rd133, %rd327;
	mov.f64 	%fd184, %fd338;
	ld.global.f64 	%fd185, [%rd317];
	abs.f64 	%fd186, %fd184;
	abs.f64 	%fd187, %fd185;
	setp.lt.f64 	%p35, %fd186, %fd187;
	mov.f64 	%fd338, %fd185;
	mov.u64 	%rd327, %rd318;
	@%p35 bra 	$L__BB6_144;
	setp.lt.f64 	%p36, %fd187, %fd186;
	mov.f64 	%fd338, %fd184;
	mov.u64 	%rd327, %rd133;
	@%p36 bra 	$L__BB6_144;
	setp.lt.s64 	%p37, %rd133, %rd318;
	selp.f64 	%fd338, %fd184, %fd185, %p37;
	min.s64 	%rd327, %rd133, %rd318;
$L__BB6_144:
	add.s32 	%r389, %r389, 256;
	add.s64 	%rd318, %rd318, 256;
	add.s64 	%rd317, %rd317, 2048;
	add.s32 	%r387, %r387, 1;
	setp.ne.s32 	%p38, %r387, 0;
	@%p38 bra 	$L__BB6_141;
$L__BB6_145:
	setp.lt.u32 	%p39, %r20, 768;
	@%p39 bra 	$L__BB6_160;
	add.s32 	%r390, %r389, 512;
$L__BB6_147:
	mov.u32 	%r28, %r390;
	add.s32 	%r45, %r28, -512;
	cvt.u64.u32 	%rd219, %r45;
	add.s64 	%rd220, %rd316, %rd219;
	shl.b64 	%rd221, %rd220, 3;
	add.s64 	%rd141, %rd128, %rd221;
	add.s64 	%rd142, %rd220, %rd192;
	ld.global.f64 	%fd193, [%rd141];
	abs.f64 	%fd194, %fd338;
	abs.f64 	%fd195, %fd193;
	setp.lt.f64 	%p40, %fd194, %fd195;
	mov.f64 	%fd335, %fd193;
	mov.u64 	%rd324, %rd142;
	@%p40 bra 	$L__BB6_150;
	setp.lt.f64 	%p41, %fd195, %fd194;
	mov.f64 	%fd335, %fd338;
	mov.u64 	%rd324, %rd327;
	@%p41 bra 	$L__BB6_150;
	setp.lt.s64 	%p42, %rd327, %rd142;
	selp.f64 	%fd335, %fd338, %fd193, %p42;
	min.s64 	%rd324, %rd327, %rd142;
$L__BB6_150:
	add.s32 	%r46, %r28, -256;
	cvt.u64.u32 	%rd222, %r46;
	add.s64 	%rd223, %rd316, %rd222;
	add.s64 	%rd145, %rd223, %rd192;
	ld.global.f64 	%fd198, [%rd141+2048];
	abs.f64 	%fd199, %fd335;
	abs.f64 	%fd200, %fd198;
	setp.lt.f64 	%p43, %fd199, %fd200;
	mov.f64 	%fd336, %fd198;
	mov.u64 	%rd325, %rd145;
	@%p43 bra 	$L__BB6_153;
	setp.lt.f64 	%p44, %fd200, %fd199;
	mov.f64 	%fd336, %fd335;
	mov.u64 	%rd325, %rd324;
	@%p44 bra 	$L__BB6_153;
	setp.lt.s64 	%p45, %rd324, %rd145;
	selp.f64 	%fd336, %fd335, %fd198, %p45;
	min.s64 	%rd325, %rd324, %rd145;
$L__BB6_153:
	cvt.u64.u32 	%rd224, %r28;
	add.s64 	%rd225, %rd316, %rd224;
	add.s64 	%rd148, %rd225, %rd192;
	ld.global.f64 	%fd203, [%rd141+4096];
	abs.f64 	%fd204, %fd336;
	abs.f64 	%fd205, %fd203;
	setp.lt.f64 	%p46, %fd204, %fd205;
	mov.f64 	%fd337, %fd203;
	mov.u64 	%rd326, %rd148;
	@%p46 bra 	$L__BB6_156;
	setp.lt.f64 	%p47, %fd205, %fd204;
	mov.f64 	%fd337, %fd336;
	mov.u64 	%rd326, %rd325;
	@%p47 bra 	$L__BB6_156;
	setp.lt.s64 	%p48, %rd325, %rd148;
	selp.f64 	%fd337, %fd336, %fd203, %p48;
	min.s64 	%rd326, %rd325, %rd148;
$L__BB6_156:
	add.s32 	%r47, %r28, 256;
	cvt.u64.u32 	%rd226, %r47;
	add.s64 	%rd227, %rd316, %rd226;
	add.s64 	%rd151, %rd227, %rd192;
	ld.global.f64 	%fd208, [%rd141+6144];
	abs.f64 	%fd209, %fd337;
	abs.f64 	%fd210, %fd208;
	setp.lt.f64 	%p49, %fd209, %fd210;
	mov.f64 	%fd338, %fd208;
	mov.u64 	%rd327, %rd151;
	@%p49 bra 	$L__BB6_159;
	setp.lt.f64 	%p50, %fd210, %fd209;
	mov.f64 	%fd338, %fd337;
	mov.u64 	%rd327, %rd326;
	@%p50 bra 	$L__BB6_159;
	setp.lt.s64 	%p51, %rd326, %rd151;
	selp.f64 	%fd338, %fd337, %fd208, %p51;
	min.s64 	%rd327, %rd326, %rd151;
$L__BB6_159:
	add.s32 	%r390, %r28, 1024;
	add.s32 	%r48, %r28, 512;
	setp.lt.s32 	%p52, %r48, %r19;
	@%p52 bra 	$L__BB6_147;
$L__BB6_160:
	// begin inline asm
	mov.u32 %r49, %laneid;
	// end inline asm
	mov.b64 	%rd228, %fd338;
	mov.b64 	{%r51, %r56}, %rd228;
	mov.b32 	%r67, 1;
	mov.b32 	%r68, 31;
	mov.b32 	%r69, -1;
	// begin inline asm
	shfl.sync.down.b32 %r50, %r51, %r67, %r68, %r69;
	// end inline asm
	// begin inline asm
	shfl.sync.down.b32 %r55, %r56, %r67, %r68, %r69;
	// end inline asm
	mov.b64 	%rd229, {%r50, %r55};
	mov.b64 	%fd214, %rd229;
	mov.b64 	{%r61, %r66}, %rd327;
	// begin inline asm
	shfl.sync.down.b32 %r60, %r61, %r67, %r68, %r69;
	// end inline asm
	// begin inline asm
	shfl.sync.down.b32 %r65, %r66, %r67, %r68, %r69;
	// end inline asm
	mov.b64 	%rd155, {%r60, %r65};
	setp.gt.s32 	%p53, %r49, 30;
	mov.f64 	%fd340, %fd338;
	mov.u64 	%rd329, %rd327;
	@%p53 bra 	$L__BB6_164;
	abs.f64 	%fd215, %fd338;
	abs.f64 	%fd216, %fd214;
	setp.lt.f64 	%p54, %fd215, %fd216;
	mov.f64 	%fd340, %fd214;
	mov.u64 	%rd329, %rd155;
	@%p54 bra 	$L__BB6_164;
	setp.lt.f64 	%p55, %fd216, %fd215;
	mov.f64 	%fd340, %fd338;
	mov.u64 	%rd329, %rd327;
	@%p55 bra 	$L__BB6_164;
	setp.lt.s64 	%p56, %rd327, %rd155;
	selp.f64 	%fd340, %fd338, %fd214, %p56;
	min.s64 	%rd329, %rd327, %rd155;
$L__BB6_164:
	mov.b64 	%rd230, %fd340;
	mov.b64 	{%r71, %r76}, %rd230;
	mov.b32 	%r87, 2;
	mov.b32 	%r88, 31;
	mov.b32 	%r89, -1;
	// begin inline asm
	shfl.sync.down.b32 %r70, %r71, %r87, %r88, %r89;
	// end inline asm
	// begin inline asm
	shfl.sync.down.b32 %r75, %r76, %r87, %r88, %r89;
	// end inline asm
	mov.b64 	%rd231, {%r70, %r75};
	mov.b64 	%fd219, %rd231;
	mov.b64 	{%r81, %r86}, %rd329;
	// begin inline asm
	shfl.sync.down.b32 %r80, %r81, %r87, %r88, %r89;
	// end inline asm
	// begin inline asm
	shfl.sync.down.b32 %r85, %r86, %r87, %r88, %r89;
	// end inline asm
	mov.b64 	%rd158, {%r80, %r85};
	setp.gt.s32 	%p57, %r49, 29;
	mov.f64 	%fd341, %fd340;
	mov.u64 	%rd330, %rd329;
	@%p57 bra 	$L__BB6_168;
	abs.f64 	%fd220, %fd340;
	abs.f64 	%fd221, %fd219;
	setp.lt.f64 	%p58, %fd220, %fd221;
	mov.f64 	%fd341, %fd219;
	mov.u64 	%rd330, %rd158;
	@%p58 bra 	$L__BB6_168;
	setp.lt.f64 	%p59, %fd221, %fd220;
	mov.f64 	%fd341, %fd340;
	mov.u64 	%rd330, %rd329;
	@%p59 bra 	$L__BB6_168;
	setp.lt.s64 	%p60, %rd329, %rd158;
	selp.f64 	%fd341, %fd340, %fd219, %p60;
	min.s64 	%rd330, %rd329, %rd158;
$L__BB6_168:
	mov.b64 	%rd232, %fd341;
	mov.b64 	{%r91, %r96}, %rd232;
	mov.b32 	%r107, 4;
	mov.b32 	%r108, 31;
	mov.b32 	%r109, -1;
	// begin inline asm
	shfl.sync.down.b32 %r90, %r91, %r107, %r108, %r109;
	// end inline asm
	// begin inline asm
	shfl.sync.down.b32 %r95, %r96, %r107, %r108, %r109;
	// end inline asm
	mov.b64 	%rd233, {%r90, %r95};
	mov.b64 	%fd224, %rd233;
	mov.b64 	{%r101, %r106}, %rd330;
	// begin inline asm
	shfl.sync.down.b32 %r100, %r101, %r107, %r108, %r109;
	// end inline asm
	// begin inline asm
	shfl.sync.down.b32 %r105, %r106, %r107, %r108, %r109;
	// end inline asm
	mov.b64 	%rd161, {%r100, %r105};
	setp.gt.s32 	%p61, %r49, 27;
	mov.f64 	%fd342, %fd341;
	mov.u64 	%rd331, %rd330;
	@%p61 bra 	$L__BB6_172;
	abs.f64 	%fd225, %fd341;
	abs.f64 	%fd226, %fd224;
	setp.lt.f64 	%p62, %fd225, %fd226;
	mov.f64 	%fd342, %fd224;
	mov.u64 	%rd331, %rd161;
	@%p62 bra 	$L__BB6_172;
	setp.lt.f64 	%p63, %fd226, %fd225;
	mov.f64 	%fd342, %fd341;
	mov.u64 	%rd331, %rd330;
	@%p63 bra 	$L__BB6_172;
	setp.lt.s64 	%p64, %rd330, %rd161;
	selp.f64 	%fd342, %fd341, %fd224, %p64;
	min.s64 	%rd331, %rd330, %rd161;
$L__BB6_172:
	mov.b64 	%rd234, %fd342;
	mov.b64 	{%r111, %r116}, %rd234;
	mov.b32 	%r127, 8;
	mov.b32 	%r128, 31;
	mov.b32 	%r129, -1;
	// begin inline asm
	shfl.sync.down.b32 %r110, %r111, %r127, %r128, %r129;
	// end inline asm
	// begin inline asm
	shfl.sync.down.b32 %r115, %r116, %r127, %r128, %r129;
	// end inline asm
	mov.b64 	%rd235, {%r110, %r115};
	mov.b64 	%fd229, %rd235;
	mov.b64 	{%r121, %r126}, %rd331;
	// begin inline asm
	shfl.sync.down.b32 %r120, %r121, %r127, %r128, %r129;
	// end inline asm
	// begin inline asm
	shfl.sync.down.b32 %r125, %r126, %r127, %r128, %r129;
	// end inline asm
	mov.b64 	%rd164, {%r120, %r125};
	setp.gt.s32 	%p65, %r49, 23;
	mov.f64 	%fd343, %fd342;
	mov.u64 	%rd332, %rd331;
	@%p65 bra 	$L__BB6_176;
	abs.f64 	%fd230, %fd342;
	abs.f64 	%fd231, %fd229;
	setp.lt.f64 	%p66, %fd230, %fd231;
	mov.f64 	%fd343, %fd229;
	mov.u64 	%rd332, %rd164;
	@%p66 bra 	$L__BB6_176;
	setp.lt.f64 	%p67, %fd231, %fd230;
	mov.f64 	%fd343, %fd342;
	mov.u64 	%rd332, %rd331;
	@%p67 bra 	$L__BB6_176;
	setp.lt.s64 	%p68, %rd331, %rd164;
	selp.f64 	%fd343, %fd342, %fd229, %p68;
	min.s64 	%rd332, %rd331, %rd164;
$L__BB6_176:
	mov.b64 	%rd236, %fd343;
	mov.b64 	{%r131, %r136}, %rd236;
	mov.b32 	%r147, 16;
	mov.b32 	%r148, 31;
	mov.b32 	%r149, -1;
	// begin inline asm
	shfl.sync.down.b32 %r130, %r131, %r147, %r148, %r149;
	// end inline asm
	// begin inline asm
	shfl.sync.down.b32 %r135, %r136, %r147, %r148, %r149;
	// end inline asm
	mov.b64 	%rd237, {%r130, %r135};
	mov.b64 	%fd234, %rd237;
	mov.b64 	{%r141, %r146}, %rd332;
	// begin inline asm
	shfl.sync.down.b32 %r140, %r141, %r147, %r148, %r149;
	// end inline asm
	// begin inline asm
	shfl.sync.down.b32 %r145, %r146, %r147, %r148, %r149;
	// end inline asm
	mov.b64 	%rd167, {%r140, %r145};
	setp.gt.s32 	%p69, %r49, 15;
	mov.f64 	%fd351, %fd343;
	mov.u64 	%rd340, %rd332;
	@%p69 bra 	$L__BB6_180;
	abs.f64 	%fd235, %fd343;
	abs.f64 	%fd236, %fd234;
	setp.lt.f64 	%p70, %fd235, %fd236;
	mov.f64 	%fd351, %fd234;
	mov.u64 	%rd340, %rd167;
	@%p70 bra 	$L__BB6_180;
	setp.lt.f64 	%p71, %fd236, %fd235;
	mov.f64 	%fd351, %fd343;
	mov.u64 	%rd340, %rd332;
	@%p71 bra 	$L__BB6_180;
	setp.lt.s64 	%p72, %rd332, %rd167;
	selp.f64 	%fd351, %fd343, %fd234, %p72;
	min.s64 	%rd340, %rd332, %rd167;
$L__BB6_180:
	setp.ne.s32 	%p73, %r49, 0;
	@%p73 bra 	$L__BB6_182;
	shr.u32 	%r150, %r18, 1;
	and.b32  	%r151, %r150, 496;
	mov.u32 	%r152, _ZN6thrust24THRUST_300001_SM_1000_NS8cuda_cub4core6detail5shmemE;
	add.s32 	%r153, %r152, %r151;
	st.shared.f64 	[%r153+8], %fd351;
	st.shared.u64 	[%r153+16], %rd340;
$L__BB6_182:
	bar.sync 	0;
	setp.ne.s32 	%p74, %r18, 0;
	@%p74 bra 	$L__BB6_204;
	ld.shared.f64 	%fd239, [_ZN6thrust24THRUST_300001_SM_1000_NS8cuda_cub4core6detail5shmemE+24];
	ld.shared.u64 	%rd170, [_ZN6thrust24THRUST_300001_SM_1000_NS8cuda_cub4core6detail5shmemE+32];
	abs.f64 	%fd240, %fd351;
	abs.f64 	%fd241, %fd239;
	setp.lt.f64 	%p75, %fd240, %fd241;
	mov.f64 	%fd345, %fd239;
	mov.u64 	%rd334, %rd170;
	@%p75 bra 	$L__BB6_186;
	setp.lt.f64 	%p76, %fd241, %fd240;
	mov.f64 	%fd345, %fd351;
	mov.u64 	%rd334, %rd340;
	@%p76 bra 	$L__BB6_186;
	setp.lt.s64 	%p77, %rd340, %rd170;
	selp.f64 	%fd345, %fd351, %fd239, %p77;
	min.s64 	%rd334, %rd340, %rd170;
$L__BB6_186:
	ld.shared.f64 	%fd244, [_ZN6thrust24THRUST_300001_SM_1000_NS8cuda_cub4core6detail5shmemE+40];
	ld.shared.u64 	%rd173, [_ZN6thrust24THRUST_300001_SM_1000_NS8cuda_cub4core6detail5shmemE+48];
	abs.f64 	%fd245, %fd345;
	abs.f64 	%fd246, %fd244;
	setp.lt.f64 	%p78, %fd245, %fd246;
	mov.f64 	%fd346, %fd244;
	mov.u64 	%rd335, %rd173;
	@%p78 bra 	$L__BB6_189;
	setp.lt.f64 	%p79, %fd246, %fd245;
	mov.f64 	%fd346, %fd345;
	mov.u64 	%rd335, %rd334;
	@%p79 bra 	$L__BB6_189;
	setp.lt.s64 	%p80, %rd334, %rd173;
	selp.f64 	%fd346, %fd345, %fd244, %p80;
	min.s64 	%rd335, %rd334, %rd173;
$L__BB6_189:
	ld.shared.f64 	%fd249, [_ZN6thrust24THRUST_300001_SM_1000_NS8cuda_cub4core6detail5shmemE+56];
	ld.shared.u64 	%rd176, [_ZN6thrust24THRUST_300001_SM_1000_NS8cuda_cub4core6detail5shmemE+64];
	abs.f64 	%fd250, %fd346;
	abs.f64 	%fd251, %fd249;
	setp.lt.f64 	%p81, %fd250, %fd251;
	mov.f64 	%fd347, %fd249;
	mov.u64 	%rd336, %rd176;
	@%p81 bra 	$L__BB6_192;
	setp.lt.f64 	%p82, %fd251, %fd250;
	mov.f64 	%fd347, %fd346;
	mov.u64 	%rd336, %rd335;
	@%p82 bra 	$L__BB6_192;
	setp.lt.s64 	%p83, %rd335, %rd176;
	selp.f64 	%fd347, %fd346, %fd249, %p83;
	min.s64 	%rd336, %rd335, %rd176;
$L__BB6_192:
	ld.shared.f64 	%fd254, [_ZN6thrust24THRUST_300001_SM_1000_NS8cuda_cub4core6detail5shmemE+72];
	ld.shared.u64 	%rd179, [_ZN6thrust24THRUST_300001_SM_1000_NS8cuda_cub4core6detail5shmemE+80];
	abs.f64 	%fd255, %fd347;
	abs.f64 	%fd256, %fd254;
	setp.lt.f64 	%p84, %fd255, %fd256;
	mov.f64 	%fd348, %fd254;
	mov.u64 	%rd337, %rd179;
	@%p84 bra 	$L__BB6_195;
	setp.lt.f64 	%p85, %fd256, %fd255;
	mov.f64 	%fd348, %fd347;
	mov.u64 	%rd337, %rd336;
	@%p85 bra 	$L__BB6_195;
	setp.lt.s64 	%p86, %rd336, %rd179;
	selp.f64 	%fd348, %fd347, %fd254, %p86;
	min.s64 	%rd337, %rd336, %rd179;
$L__BB6_195:
	ld.shared.f64 	%fd259, [_ZN6thrust24THRUST_300001_SM_1000_NS8cuda_cub4core6detail5shmemE+88];
	ld.shared.u64 	%rd182, [_ZN6thrust24THRUST_300001_SM_1000_NS8cuda_cub4core6detail5shmemE+96];
	abs.f64 	%fd260, %fd348;
	abs.f64 	%fd261, %fd259;
	setp.lt.f64 	%p87, %fd260, %fd261;
	mov.f64 	%fd349, %fd259;
	mov.u64 	%rd338, %rd182;
	@%p87 bra 	$L__BB6_198;
	setp.lt.f64 	%p88, %fd261, %fd260;
	mov.f64 	%fd349, %fd348;
	mov.u64 	%rd338, %rd337;
	@%p88 bra 	$L__BB6_198;
	setp.lt.s64 	%p89, %rd337, %rd182;
	selp.f64 	%fd349, %fd348, %fd259, %p89;
	min.s64 	%rd338, %rd337, %rd182;
$L__BB6_198:
	ld.shared.f64 	%fd264, [_ZN6thrust24THRUST_300001_SM_1000_NS8cuda_cub4core6detail5shmemE+104];
	ld.shared.u64 	%rd185, [_ZN6thrust24THRUST_300001_SM_1000_NS8cuda_cub4core6detail5shmemE+112];
	abs.f64 	%fd265, %fd349;
	abs.f64 	%fd266, %fd264;
	setp.lt.f64 	%p90, %fd265, %fd266;
	mov.f64 	%fd350, %fd264;
	mov.u64 	%rd339, %rd185;
	@%p90 bra 	$L__BB6_201;
	setp.lt.f64 	%p91, %fd266, %fd265;
	mov.f64 	%fd350, %fd349;
	mov.u64 	%rd339, %rd338;
	@%p91 bra 	$L__BB6_201;
	setp.lt.s64 	%p92, %rd338, %rd185;
	selp.f64 	%fd350, %fd349, %fd264, %p92;
	min.s64 	%rd339, %rd338, %rd185;
$L__BB6_201:
	ld.shared.f64 	%fd269, [_ZN6thrust24THRUST_300001_SM_1000_NS8cuda_cub4core6detail5shmemE+120];
	ld.shared.u64 	%rd188, [_ZN6thrust24THRUST_300001_SM_1000_NS8cuda_cub4core6detail5shmemE+128];
	abs.f64 	%fd270, %fd350;
	abs.f64 	%fd271, %fd269;
	setp.lt.f64 	%p93, %fd270, %fd271;
	mov.u64 	%rd340, %rd188;
	mov.f64 	%fd351, %fd269;
	@%p93 bra 	$L__BB6_204;
	setp.lt.f64 	%p94, %fd271, %fd270;
	mov.u64 	%rd340, %rd339;
	mov.f64 	%fd351, %fd350;
	@%p94 bra 	$L__BB6_204;
	setp.lt.s64 	%p95, %rd339, %rd188;
	selp.f64 	%fd351, %fd350, %fd269, %p95;
	min.s64 	%rd340, %rd339, %rd188;
$L__BB6_204:
	mov.u32 	%r381, %tid.x;
	setp.ne.s32 	%p212, %r381, 0;
	@%p212 bra 	$L__BB6_206;
	ld.param.u64 	%rd271, [_ZN6thrust24THRUST_300001_SM_1000_NS8cuda_cub4core6detail13_kernel_agentINS1_8__reduce11ReduceAgentINS0_12zip_iteratorIN4cuda3std3__45tupleIJNS0_10device_ptrIdEENS0_17counting_iteratorIlNS0_11use_defaultESF_SF_EEEEEEEPNSB_IJdlEEESJ_lNS1_9__extrema9arg_max_fIdl15compareKeyValueEEEEJSI_SK_lSO_EEEvDpT0__param_1];
	cvta.to.global.u64 	%rd270, %rd271;
	st.global.f64 	[%rd270], %fd351;
	st.global.u64 	[%rd270+8], %rd340;
$L__BB6_206:
	ret;

}
	// .globl	_ZN6thrust24THRUST_300001_SM_1000_NS8cuda_cub4core6detail13_kernel_agentINS1_8__reduce11ReduceAgentINS0_12zip_iteratorIN4cuda3std3__45tupleIJNS0_10device_ptrIdEENS0_17counting_iteratorIlNS0_11use_defaultESF_SF_EEEEEEEPNSB_IJdlEEESJ_lNS1_9__extrema9arg_max_fIdl15compareKeyValueEEEEJSI_SK_lN3cub18CUB_300001_SM_100013GridEvenShareIlEENSR_9GridQueueIyEESO_EEEvDpT0_
.visible .entry _ZN6thrust24THRUST_300001_SM_1000_NS8cuda_cub4core6detail13_kernel_agentINS1_8__reduce11ReduceAgentINS0_12zip_iteratorIN4cuda3std3__45tupleIJNS0_10device_ptrIdEENS0_17counting_iteratorIlNS0_11use_defaultESF_SF_EEEEEEEPNSB_IJdlEEESJ_lNS1_9__extrema9arg_max_fIdl15compareKeyValueEEEEJSI_SK_lN3cub18CUB_300001_SM_100013GridEvenShareIlEENSR_9GridQueueIyEESO_EEEvDpT0_(
	.param .align 8 .b8 _ZN6thrust24THRUST_300001_SM_1000_NS8cuda_cub4core6detail13_kernel_agentINS1_8__reduce11ReduceAgentINS0_12zip_iteratorIN4cuda3std3__45tupleIJNS0_10device_ptrIdEENS0_17counting_iteratorIlNS0_11use_defaultESF_SF_EEEEEEEPNSB_IJdlEEESJ_lNS1_9__extrema9arg_max_fIdl15compareKeyValueEEEEJSI_SK_lN3cub18CUB_300001_SM_100013GridEvenShareIlEENSR_9GridQueueIyEESO_EEEvDpT0__param_0[16],
	.param .u64 .ptr .align 1 _ZN6thrust24THRUST_300001_SM_1000_NS8cuda_cub4core6detail13_kernel_agentINS1_8__reduce11ReduceAgentINS0_12zip_iteratorIN4cuda3std3__45tupleIJNS0_10device_ptrIdEENS0_17counting_iteratorIlNS0_11use_defaultESF_SF_EEEEEEEPNSB_IJdlEEESJ_lNS1_9__extrema9arg_max_fIdl15compareKeyValueEEEEJSI_SK_lN3cub18CUB_300001_SM_100013GridEvenShareIlEENSR_9GridQueueIyEESO_EEEvDpT0__param_1,
	.param .u64 _ZN6thrust24THRUST_300001_SM_1000_NS8cuda_cub4core6detail13_kernel_agentINS1_8__reduce11ReduceAgentINS0_12zip_iteratorIN4cuda3std3__45tupleIJNS0_10device_ptrIdEENS0_17counting_iteratorIlNS0_11use_defaultESF_SF_EEEEEEEPNSB_IJdlEEESJ_lNS1_9__extrema9arg_max_fIdl15compareKeyValueEEEEJSI_SK_lN3cub18CUB_300001_SM_100013GridEvenShareIlEENSR_9GridQueueIyEESO_EEEvDpT0__param_2,
	.param .align 8 .b8 _ZN6thrust24THRUST_300001_SM_1000_NS8cuda_cub4core6detail13_kernel_agentINS1_8__reduce11ReduceAgentINS0_12zip_iteratorIN4cuda3std3__45tupleIJNS0_10device_ptrIdEENS0_17counting_iteratorIlNS0_11use_defaultESF_SF_EEEEEEEPNSB_IJdlEEESJ_lNS1_9__extrema9arg_max_fIdl15compareKeyValueEEEEJSI_SK_lN3cub18CUB_300001_SM_100013GridEvenShareIlEENSR_9GridQueueIyEESO_EEEvDpT0__param_3[72],
	.param .align 8 .b8 _ZN6thrust24THRUST_300001_SM_1000_NS8cuda_cub4core6detail13_kernel_agentINS1_8__reduce11ReduceAgentINS0_12zip_iteratorIN4cuda3std3__45tupleIJNS0_10device_ptrIdEENS0_17counting_iteratorIlNS0_11use_defaultESF_SF_EEEEEEEPNSB_IJdlEEESJ_lNS1_9__extrema9arg_max_fIdl15compareKeyValueEEEEJSI_SK_lN3cub18CUB_300001_SM_100013GridEvenShareIlEENSR_9GridQueueIyEESO_EEEvDpT0__param_4[8],
	.param .align 1 .b8 _ZN6thrust24THRUST_300001_SM_1000_NS8cuda_cub4core6detail13_kernel_agentINS1_8__reduce11ReduceAgentINS0_12zip_iteratorIN4cuda3std3__45tupleIJNS0_10device_ptrIdEENS0_17counting_iteratorIlNS0_11use_defaultESF_SF_EEEEEEEPNSB_IJdlEEESJ_lNS1_9__extrema9arg_max_fIdl15compareKeyValueEEEEJSI_SK_lN3cub18CUB_300001_SM_100013GridEvenShareIlEENSR_9GridQueueIyEESO_EEEvDpT0__param_5[1]
)
.maxntid 256
{
	.reg .pred 	%p<215>;
	.reg .b32 	%r<399>;
	.reg .b64 	%rd<356>;
	.reg .b64 	%fd<352>;

	ld.param.u64 	%rd196, [_ZN6thrust24THRUST_300001_SM_1000_NS8cuda_cub4core6detail13_kernel_agentINS1_8__reduce11ReduceAgentINS0_12zip_iteratorIN4cuda3std3__45tupleIJNS0_10device_ptrIdEENS0_17counting_iteratorIlNS0_11use_defaultESF_SF_EEEEEEEPNSB_IJdlEEESJ_lNS1_9__extrema9arg_max_fIdl15compareKeyValueEEEEJSI_SK_lN3cub18CUB_300001_SM_100013GridEvenShareIlEENSR_9GridQueueIyEESO_EEEvDpT0__param_0+8];
	ld.param.u64 	%rd195, [_ZN6thrust24THRUST_300001_SM_1000_NS8cuda_cub4core6detail13_kernel_agentINS1_8__reduce11ReduceAgentINS0_12zip_iteratorIN4cuda3std3__45tupleIJNS0_10device_ptrIdEENS0_17counting_iteratorIlNS0_11use_defaultESF_SF_EEEEEEEPNSB_IJdlEEESJ_lNS1_9__extrema9arg_max_fIdl15compareKeyValueEEEEJSI_SK_lN3cub18CUB_300001_SM_100013GridEvenShareIlEENSR_9GridQueueIyEESO_EEEvDpT0__param_0];
	ld.param.u64 	%rd199, [_ZN6thrust24THRUST_300001_SM_1000_NS8cuda_cub4core6detail13_kernel_agentINS1_8__reduce11ReduceAgentINS0_12zip_iteratorIN4cuda3std3__45tupleIJNS0_10device_ptrIdEENS0_17counting_iteratorIlNS0_11use_defaultESF_SF_EEEEEEEPNSB_IJdlEEESJ_lNS1_9__extrema9arg_max_fIdl15compareKeyValueEEEEJSI_SK_lN3cub18CUB_300001_SM_100013GridEvenShareIlEENSR_9GridQueueIyEESO_EEEvDpT0__param_4];
	ld.param.u64 	%rd198, [_ZN6thrust24THRUST_300001_SM_1000_NS8cuda_cub4core6detail13_kernel_agentINS1_8__reduce11ReduceAgentINS0_12zip_iteratorIN4cuda3std3__45tupleIJNS0_10device_ptrIdEENS0_17counting_iteratorIlNS0_11use_defaultESF_SF_EEEEEEEPNSB_IJdlEEESJ_lNS1_9__extrema9arg_max_fIdl15compareKeyValueEEEEJSI_SK_lN3cub18CUB_300001_SM_100013GridEvenShareIlEENSR_9GridQueueIyEESO_EEEvDpT0__param_2];
	cvta.to.global.u64 	%rd1, %rd199;
	cvta.to.global.u64 	%rd2, %rd195;
	mov.u32 	%r1, %ctaid.x;
	mul.lo.s32 	%r33, %r1, 1280;
	cvt.u64.u32 	%rd4, %r33;
	mov.u32 	%r34, %nctaid.x;
	mul.lo.s32 	%r35, %r34, 1280;
	cvt.u64.u32 	%rd5, %r35;
	add.s64 	%rd200, %rd4, 1280;
	setp.le.s64 	%p1, %rd200, %rd198;
	@%p1 bra 	$L__BB7_121;
	cvt.u32.u64 	%r159, %rd4;
	cvt.u32.u64 	%r2, %rd198;
	sub.s32 	%r3, %r2, %r159;
	mov.u32 	%r4, %tid.x;
	setp.ge.s32 	%p98, %r4, %r3;
	mov.f64 	%fd298, 0d0000000000000000;
	mov.b64 	%rd298, 0;
	mov.u32 	%r393, %r4;
	@%p98 bra 	$L__BB7_3;
	cvt.u64.u32 	%rd246, %r4;
	add.s64 	%rd247, %rd4, %rd246;
	shl.b64 	%rd248, %rd247, 3;
	add.s64 	%rd249, %rd2, %rd248;
	add.s64 	%rd298, %rd196, %rd247;
	ld.global.f64 	%fd298, [%rd249];
	add.s32 	%r393, %r4, 256;
$L__BB7_3:
	setp.ge.s32 	%p99, %r393, %r3;
	@%p99 bra 	$L__BB7_25;
	not.b32 	%r161, %r393;
	add.s32 	%r162, %r161, %r2;
	sub.s32 	%r7, %r162, %r159;
	and.b32  	%r163, %r7, 768;
	setp.eq.s32 	%p100, %r163, 768;
	@%p100 bra 	$L__BB7_10;
	cvt.u64.u32 	%rd251, %r393;
	add.s64 	%rd252, %rd251, %rd4;
	add.s64 	%rd289, %rd252, %rd196;
	shl.b64 	%rd253, %rd252, 3;
	add.s64 	%rd288, %rd2, %rd253;
	shr.u32 	%r164, %r7, 8;
	add.s32 	%r165, %r164, 1;
	and.b32  	%r166, %r165, 3;
	neg.s32 	%r391, %r166;
$L__BB7_6:
	.pragma "nounroll";
	mov.u64 	%rd12, %rd298;
	mov.f64 	%fd3, %fd298;
	ld.global.f64 	%fd4, [%rd288];
	abs.f64 	%fd5, %fd3;
	abs.f64 	%fd6, %fd4;
	setp.lt.f64 	%p101, %fd5, %fd6;
	mov.u64 	%rd298, %rd289;
	mov.f64 	%fd298, %fd4;
	@%p101 bra 	$L__BB7_9;
	setp.lt.f64 	%p102, %fd6, %fd5;
	mov.u64 	%rd298, %rd12;
	mov.f64 	%fd298, %fd3;
	@%p102 bra 	$L__BB7_9;
	setp.lt.s64 	%p103, %rd12, %rd289;
	min.s64 	%rd298, %rd12, %rd289;
	selp.f64 	%fd298, %fd3, %fd4, %p103;
$L__BB7_9:
	add.s32 	%r393, %r393, 256;
	add.s64 	%rd289, %rd289, 256;
	add.s64 	%rd288, %rd288, 2048;
	add.s32 	%r391, %r391, 1;
	setp.ne.s32 	%p104, %r391, 0;
	@%p104 bra 	$L__BB7_6;
$L__BB7_10:
	setp.lt.u32 	%p105, %r7, 768;
	@%p105 bra 	$L__BB7_25;
	add.s32 	%r394, %r393, 512;
$L__BB7_12:
	mov.u32 	%r15, %r394;
	add.s32 	%r167, %r15, -512;
	cvt.s64.s32 	%rd254, %r167;
	add.s64 	%rd255, %rd254, %rd4;
	shl.b64 	%rd256, %rd255, 3;
	add.s64 	%rd20, %rd2, %rd256;
	add.s64 	%rd21, %rd255, %rd196;
	ld.global.f64 	%fd12, [%rd20];
	abs.f64 	%fd13, %fd298;
	abs.f64 	%fd14, %fd12;
	setp.lt.f64 	%p106, %fd13, %fd14;
	mov.u64 	%rd295, %rd21;
	mov.f64 	%fd295, %fd12;
	@%p106 bra 	$L__BB7_15;
	setp.lt.f64 	%p107, %fd14, %fd13;
	mov.u64 	%rd295, %rd298;
	mov.f64 	%fd295, %fd298;
	@%p107 bra 	$L__BB7_15;
	setp.lt.s64 	%p108, %rd298, %rd21;
	min.s64 	%rd295, %rd298, %rd21;
	selp.f64 	%fd295, %fd298, %fd12, %p108;
$L__BB7_15:
	add.s32 	%r168, %r15, -256;
	cvt.s64.s32 	%rd257, %r168;
	add.s64 	%rd258, %rd257, %rd4;
	add.s64 	%rd24, %rd258, %rd196;
	ld.global.f64 	%fd17, [%rd20+2048];
	abs.f64 	%fd18, %fd295;
	abs.f64 	%fd19, %fd17;
	setp.lt.f64 	%p109, %fd18, %fd19;
	mov.u64 	%rd296, %rd24;
	mov.f64 	%fd296, %fd17;
	@%p109 bra 	$L__BB7_18;
	setp.lt.f64 	%p110, %fd19, %fd18;
	mov.u64 	%rd296, %rd295;
	mov.f64 	%fd296, %fd295;
	@%p110 bra 	$L__BB7_18;
	setp.lt.s64 	%p111, %rd295, %rd24;
	min.s64 	%rd296, %rd295, %rd24;
	selp.f64 	%fd296, %fd295, %fd17, %p111;
$L__BB7_18:
	cvt.s64.s32 	%rd259, %r15;
	add.s64 	%rd260, %rd259, %rd4;
	add.s64 	%rd27, %rd260, %rd196;
	ld.global.f64 	%fd22, [%rd20+4096];
	abs.f64 	%fd23, %fd296;
	abs.f64 	%fd24, %fd22;
	setp.lt.f64 	%p112, %fd23, %fd24;
	mov.u64 	%rd297, %rd27;
	mov.f64 	%fd297, %fd22;
	@%p112 bra 	$L__BB7_21;
	setp.lt.f64 	%p113, %fd24, %fd23;
	mov.u64 	%rd297, %rd296;
	mov.f64 	%fd297, %fd296;
	@%p113 bra 	$L__BB7_21;
	setp.lt.s64 	%p114, %rd296, %rd27;
	min.s64 	%rd297, %rd296, %rd27;
	selp.f64 	%fd297, %fd296, %fd22, %p114;
$L__BB7_21:
	add.s32 	%r169, %r15, 256;
	cvt.s64.s32 	%rd261, %r169;
	add.s64 	%rd262, %rd261, %rd4;
	add.s64 	%rd30, %rd262, %rd196;
	ld.global.f64 	%fd27, [%rd20+6144];
	abs.f64 	%fd28, %fd297;
	abs.f64 	%fd29, %fd27;
	setp.lt.f64 	%p115, %fd28, %fd29;
	mov.u64 	%rd298, %rd30;
	mov.f64 	%fd298, %fd27;
	@%p115 bra 	$L__BB7_24;
	setp.lt.f64 	%p116, %fd29, %fd28;
	mov.u64 	%rd298, %rd297;
	mov.f64 	%fd298, %fd297;
	@%p116 bra 	$L__BB7_24;
	setp.lt.s64 	%p117, %rd297, %rd30;
	min.s64 	%rd298, %rd297, %rd30;
	selp.f64 	%fd298, %fd297, %fd27, %p117;
$L__BB7_24:
	add.s32 	%r394, %r15, 1024;
	add.s32 	%r170, %r15, 512;
	setp.lt.s32 	%p118, %r170, %r3;
	@%p118 bra 	$L__BB7_12;
$L__BB7_25:
	setp.lt.s32 	%p119, %r3, 256;
	@%p119 bra 	$L__BB7_70;
	// begin inline asm
	mov.u32 %r284, %laneid;
	// end inline asm
	mov.b64 	%rd273, %fd298;
	mov.b64 	{%r286, %r291}, %rd273;
	mov.b32 	%r302, 1;
	mov.b32 	%r303, 31;
	mov.b32 	%r304, -1;
	// begin inline asm
	shfl.sync.down.b32 %r285, %r286, %r302, %r303, %r304;
	// end inline asm
	// begin inline asm
	shfl.sync.down.b32 %r290, %r291, %r302, %r303, %r304;
	// end inline asm
	mov.b64 	%rd274, {%r285, %r290};
	mov.b64 	%fd33, %rd274;
	mov.b64 	{%r296, %r301}, %rd298;
	// begin inline asm
	shfl.sync.down.b32 %r295, %r296, %r302, %r303, %r304;
	// end inline asm
	// begin inline asm
	shfl.sync.down.b32 %r300, %r301, %r302, %r303, %r304;
	// end inline asm
	mov.b64 	%rd34, {%r295, %r300};
	setp.gt.s32 	%p171, %r284, 30;
	mov.u64 	%rd300, %rd298;
	mov.f64 	%fd300, %fd298;
	@%p171 bra 	$L__BB7_30;
	abs.f64 	%fd34, %fd298;
	abs.f64 	%fd35, %fd33;
	setp.lt.f64 	%p172, %fd34, %fd35;
	mov.u64 	%rd300, %rd34;
	mov.f64 	%fd300, %fd33;
	@%p172 bra 	$L__BB7_30;
	setp.lt.f64 	%p173, %fd35, %fd34;
	mov.u64 	%rd300, %rd298;
	mov.f64 	%fd300, %fd298;
	@%p173 bra 	$L__BB7_30;
	setp.lt.s64 	%p174, %rd298, %rd34;
	min.s64 	%rd300, %rd298, %rd34;
	selp.f64 	%fd300, %fd298, %fd33, %p174;
$L__BB7_30:
	mov.b64 	%rd275, %fd300;
	mov.b64 	{%r306, %r311}, %rd275;
	mov.b32 	%r322, 2;
	mov.b32 	%r323, 31;
	mov.b32 	%r324, -1;
	// begin inline asm
	shfl.sync.down.b32 %r305, %r306, %r322, %r323, %r324;
	// end inline asm
	// begin inline asm
	shfl.sync.down.b32 %r310, %r311, %r322, %r323, %r324;
	// end inline asm
	mov.b64 	%rd276, {%r305, %r310};
	mov.b64 	%fd38, %rd276;
	mov.b64 	{%r316, %r321}, %rd300;
	// begin inline asm
	shfl.sync.down.b32 %r315, %r316, %r322, %r323, %r324;
	// end inline asm
	// begin inline asm
	shfl.sync.down.b32 %r320, %r321, %r322, %r323, %r324;
	// end inline asm
	mov.b64 	%rd37, {%r315, %r320};
	setp.gt.s32 	%p175, %r284, 29;
	mov.u64 	%rd301, %rd300;
	mov.f64 	%fd301, %fd300;
	@%p175 bra 	$L__BB7_34;
	abs.f64 	%fd39, %fd300;
	abs.f64 	%fd40, %fd38;
	setp.lt.f64 	%p176, %fd39, %fd40;
	mov.u64 	%rd301, %rd37;
	mov.f64 	%fd301, %fd38;
	@%p176 bra 	$L__BB7_34;
	setp.lt.f64 	%p177, %fd40, %fd39;
	mov.u64 	%rd301, %rd300;
	mov.f64 	%fd301, %fd300;
	@%p177 bra 	$L__BB7_34;
	setp.lt.s64 	%p178, %rd300, %rd37;
	min.s64 	%rd301, %rd300, %rd37;
	selp.f64 	%fd301, %fd300, %fd38, %p178;
$L__BB7_34:
	mov.b64 	%rd277, %fd301;
	mov.b64 	{%r326, %r331}, %rd277;
	mov.b32 	%r342, 4;
	mov.b32 	%r343, 31;
	mov.b32 	%r344, -1;
	// begin inline asm
	shfl.sync.down.b32 %r325, %r326, %r342, %r343, %r344;
	// end inline asm
	// begin inline asm
	shfl.sync.down.b32 %r330, %r331, %r342, %r343, %r344;
	// end inline asm
	mov.b64 	%rd278, {%r325, %r330};
	mov.b64 	%fd43, %rd278;
	mov.b64 	{%r336, %r341}, %rd301;
	// begin inline asm
	shfl.sync.down.b32 %r335, %r336, %r342, %r343, %r344;
	// end inline asm
	// begin inline asm
	shfl.sync.down.b32 %r340, %r341, %r342, %r343, %r344;
	// end inline asm
	mov.b64 	%rd40, {%r335, %r340};
	setp.gt.s32 	%p179, %r284, 27;
	mov.u64 	%rd302, %rd301;
	mov.f64 	%fd302, %fd301;
	@%p179 bra 	$L__BB7_38;
	abs.f64 	%fd44, %fd301;
	abs.f64 	%fd45, %fd43;
	setp.lt.f64 	%p180, %fd44, %fd45;
	mov.u64 	%rd302, %rd40;
	mov.f64 	%fd302, %fd43;
	@%p180 bra 	$L__BB7_38;
	setp.lt.f64 	%p181, %fd45, %fd44;
	mov.u64 	%rd302, %rd301;
	mov.f64 	%fd302, %fd301;
	@%p181 bra 	$L__BB7_38;
	setp.lt.s64 	%p182, %rd301, %rd40;
	min.s64 	%rd302, %rd301, %rd40;
	selp.f64 	%fd302, %fd301, %fd43, %p182;
$L__BB7_38:
	mov.b64 	%rd279, %fd302;
	mov.b64 	{%r346, %r351}, %rd279;
	mov.b32 	%r362, 8;
	mov.b32 	%r363, 31;
	mov.b32 	%r364, -1;
	// begin inline asm
	shfl.sync.down.b32 %r345, %r346, %r362, %r363, %r364;
	// end inline asm
	// begin inline asm
	shfl.sync.down.b32 %r350, %r351, %r362, %r363, %r364;
	// end inline asm
	mov.b64 	%rd280, {%r345, %r350};
	mov.b64 	%fd48, %rd280;
	mov.b64 	{%r356, %r361}, %rd302;
	// begin inline asm
	shfl.sync.down.b32 %r355, %r356, %r362, %r363, %r364;
	// end inline asm
	// begin inline asm
	shfl.sync.down.b32 %r360, %r361, %r362, %r363, %r364;
	// end inline asm
	mov.b64 	%rd43, {%r355, %r360};
	setp.gt.s32 	%p183, %r284, 23;
	mov.u64 	%rd303, %rd302;
	mov.f64 	%fd303, %fd302;
	@%p183 bra 	$L__BB7_42;
	abs.f64 	%fd49, %fd302;
	abs.f64 	%fd50, %fd48;
	setp.lt.f64 	%p184, %fd49, %fd50;
	mov.u64 	%rd303, %rd43;
	mov.f64 	%fd303, %fd48;
	@%p184 bra 	$L__BB7_42;
	setp.lt.f64 	%p185, %fd50, %fd49;
	mov.u64 	%rd303, %rd302;
	mov.f64 	%fd303, %fd302;
	@%p185 bra 	$L__BB7_42;
	setp.lt.s64 	%p186, %rd302, %rd43;
	min.s64 	%rd303, %rd302, %rd43;
	selp.f64 	%fd303, %fd302, %fd48, %p186;
$L__BB7_42:
	mov.b64 	%rd281, %fd303;
	mov.b64 	{%r366, %r371}, %rd281;
	mov.b32 	%r382, 16;
	mov.b32 	%r383, 31;
	mov.b32 	%r384, -1;
	// begin inline asm
	shfl.sync.down.b32 %r365, %r366, %r382, %r383, %r384;
	// end inline asm
	// begin inline asm
	shfl.sync.down.b32 %r370, %r371, %r382, %r383, %r384;
	// end inline asm
	mov.b64 	%rd282, {%r365, %r370};
	mov.b64 	%fd53, %rd282;
	mov.b64 	{%r376, %r381}, %rd303;
	// begin inline asm
	shfl.sync.down.b32 %r375, %r376, %r382, %r383, %r384;
	// end inline asm
	// begin inline asm
	shfl.sync.down.b32 %r380, %r381, %r382, %r383, %r384;
	// end inline asm
	mov.b64 	%rd46, {%r375, %r380};
	setp.gt.s32 	%p187, %r284, 15;
	mov.u64 	%rd355, %rd303;
	mov.f64 	%fd351, %fd303;
	@%p187 bra 	$L__BB7_46;
	abs.f64 	%fd54, %fd303;
	abs.f64 	%fd55, %fd53;
	setp.lt.f64 	%p188, %fd54, %fd55;
	mov.u64 	%rd355, %rd46;
	mov.f64 	%fd351, %fd53;
	@%p188 bra 	$L__BB7_46;
	setp.lt.f64 	%p189, %fd55, %fd54;
	mov.u64 	%rd355, %rd303;
	mov.f64 	%fd351, %fd303;
	@%p189 bra 	$L__BB7_46;
	setp.lt.s64 	%p190, %rd303, %rd46;
	min.s64 	%rd355, %rd303, %rd46;
	selp.f64 	%fd351, %fd303, %fd53, %p190;
$L__BB7_46:
	setp.ne.s32 	%p191, %r284, 0;
	@%p191 bra 	$L__BB7_48;
	shr.u32 	%r385, %r4, 1;
	and.b32  	%r386, %r385, 496;
	mov.u32 	%r387, _ZN6thrust24THRUST_300001_SM_1000_NS8cuda_cub4core6detail5shmemE;
	add.s32 	%r388, %r387, %r386;
	st.shared.f64 	[%r388+8], %fd351;
	st.shared.u64 	[%r388+16], %rd355;
$L__BB7_48:
	bar.sync 	0;
	setp.ne.s32 	%p192, %r4, 0;
	@%p192 bra 	$L__BB7_208;
	ld.shared.f64 	%fd58, [_ZN6thrust24THRUST_300001_SM_1000_NS8cuda_cub4core6detail5shmemE+24];
	ld.shared.u64 	%rd49, [_ZN6thrust24THRUST_300001_SM_1000_NS8cuda_cub4core6detail5shmemE+32];
	abs.f64 	%fd59, %fd351;
	abs.f64 	%fd60, %fd58;
	setp.lt.f64 	%p193, %fd59, %fd60;
	mov.u64 	%rd305, %rd49;
	mov.f64 	%fd305, %fd58;
	@%p193 bra 	$L__BB7_52;
	setp.lt.f64 	%p194, %fd60, %fd59;
	mov.u64 	%rd305, %rd355;
	mov.f64 	%fd305, %fd351;
	@%p194 bra 	$L__BB7_52;
	setp.lt.s64 	%p195, %rd355, %rd49;
	min.s64 	%rd305, %rd355, %rd49;
	selp.f64 	%fd305, %fd351, %fd58, %p195;
$L__BB7_52:
	ld.shared.f64 	%fd63, [_ZN6thrust24THRUST_300001_SM_1000_NS8cuda_cub4core6detail5shmemE+40];
	ld.shared.u64 	%rd52, [_ZN6thrust24THRUST_300001_SM_1000_NS8cuda_cub4core6detail5shmemE+48];
	abs.f64 	%fd64, %fd305;
	abs.f64 	%fd65, %fd63;
	setp.lt.f64 	%p196, %fd64, %fd65;
	mov.u64 	%rd306, %rd52;
	mov.f64 	%fd306, %fd63;
	@%p196 bra 	$L__BB7_55;
	setp.lt.f64 	%p197, %fd65, %fd64;
	mov.u64 	%rd306, %rd305;
	mov.f64 	%fd306, %fd305;
	@%p197 bra 	$L__BB7_55;
	setp.lt.s64 	%p198, %rd305, %rd52;
	min.s64 	%rd306, %rd305, %rd52;
	selp.f64 	%fd306, %fd305, %fd63, %p198;
$L__BB7_55:
	ld.shared.f64 	%fd68, [_ZN6thrust24THRUST_300001_SM_1000_NS8cuda_cub4core6detail5shmemE+56];
	ld.shared.u64 	%rd55, [_ZN6thrust24THRUST_300001_SM_1000_NS8cuda_cub4core6detail5shmemE+64];
	abs.f64 	%fd69, %fd306;
	abs.f64 	%fd70, %fd68;
	setp.lt.f64 	%p199, %fd69, %fd70;
	mov.u64 	%rd307, %rd55;
	mov.f64 	%fd307, %fd68;
	@%p199 bra 	$L__BB7_58;
	setp.lt.f64 	%p200, %fd70, %fd69;
	mov.u64 	%rd307, %rd306;
	mov.f64 	%fd307, %fd306;
	@%p200 bra 	$L__BB7_58;
	setp.lt.s64 	%p201, %rd306, %rd55;
	min.s64 	%rd307, %rd306, %rd55;
	selp.f64 	%fd307, %fd306, %fd68, %p201;
$L__BB7_58:
	ld.shared.f64 	%fd73, [_ZN6thrust24THRUST_300001_SM_1000_NS8cuda_cub4core6detail5shmemE+72];
	ld.shared.u64 	%rd58, [_ZN6thrust24THRUST_300001_SM_1000_NS8cuda_cub4core6detail5shmemE+80];
	abs.f64 	%fd74, %fd307;
	abs.f64 	%fd75, %fd73;
	setp.lt.f64 	%p202, %fd74, %fd75;
	mov.u64 	%rd308, %rd58;
	mov.f64 	%fd308, %fd73;
	@%p202 bra 	$L__BB7_61;
	setp.lt.f64 	%p203, %fd75, %fd74;
	mov.u64 	%rd308, %rd307;
	mov.f64 	%fd308, %fd307;
	@%p203 bra 	$L__BB7_61;
	setp.lt.s64 	%p204, %rd307, %rd58;
	min.s64 	%rd308, %rd307, %rd58;
	selp.f64 	%fd308, %fd307, %fd73, %p204;
$L__BB7_61:
	ld.shared.f64 	%fd78, [_ZN6thrust24THRUST_300001_SM_1000_NS8cuda_cub4core6detail5shmemE+88];
	ld.shared.u64 	%rd61, [_ZN6thrust24THRUST_300001_SM_1000_NS8cuda_cub4core6detail5shmemE+96];
	abs.f64 	%fd79, %fd308;
	abs.f64 	%fd80, %fd78;
	setp.lt.f64 	%p205, %fd79, %fd80;
	mov.u64 	%rd309, %rd61;
	mov.f64 	%fd309, %fd78;
	@%p205 bra 	$L__BB7_64;
	setp.lt.f64 	%p206, %fd80, %fd79;
	mov.u64 	%rd309, %rd308;
	mov.f64 	%fd309, %fd308;
	@%p206 bra 	$L__BB7_64;
	setp.lt.s64 	%p207, %rd308, %rd61;
	min.s64 	%rd309, %rd308, %rd61;
	selp.f64 	%fd309, %fd308, %fd78, %p207;
$L__BB7_64:
	ld.shared.f64 	%fd83, [_ZN6thrust24THRUST_300001_SM_1000_NS8cuda_cub4core6detail5shmemE+104];
	ld.shared.u64 	%rd64, [_ZN6thrust24THRUST_300001_SM_1000_NS8cuda_cub4core6detail5shmemE+112];
	abs.f64 	%fd84, %fd309;
	abs.f64 	%fd85, %fd83;
	setp.lt.f64 	%p208, %fd84, %fd85;
	mov.u64 	%rd310, %rd64;
	mov.f64 	%fd310, %fd83;
	@%p208 bra 	$L__BB7_67;
	setp.lt.f64 	%p209, %fd85, %fd84;
	mov.u64 	%rd310, %rd309;
	mov.f64 	%fd310, %fd309;
	@%p209 bra 	$L__BB7_67;
	setp.lt.s64 	%p210, %rd309, %rd64;
	min.s64 	%rd310, %rd309, %rd64;
	selp.f64 	%fd310, %fd309, %fd83, %p210;
$L__BB7_67:
	ld.shared.f64 	%fd88, [_ZN6thrust24THRUST_300001_SM_1000_NS8cuda_cub4core6detail5shmemE+120];
	ld.shared.u64 	%rd67, [_ZN6thrust24THRUST_300001_SM_1000_NS8cuda_cub4core6detail5shmemE+128];
	abs.f64 	%fd89, %fd310;
	abs.f64 	%fd90, %fd88;
	setp.lt.f64 	%p211, %fd89, %fd90;
	mov.u64 	%rd355, %rd67;
	mov.f64 	%fd351, %fd88;
	@%p211 bra 	$L__BB7_208;
	setp.lt.f64 	%p212, %fd90, %fd89;
	mov.u64 	%rd355, %rd310;
	mov.f64 	%fd351, %fd310;
	@%p212 bra 	$L__BB7_208;
	setp.lt.s64 	%p213, %rd310, %rd67;
	min.s64 	%rd355, %rd310, %rd67;
	selp.f64 	%fd351, %fd310, %fd88, %p213;
	bra.uni 	$L__BB7_208;
$L__BB7_70:
	// begin inline asm
	mov.u32 %r171, %laneid;
	// end inline asm
	and.b32  	%r192, %r4, 992;
	add.s32 	%r193, %r192, 32;
	setp.gt.s32 	%p120, %r193, %r3;
	not.b32 	%r194, %r192;
	add.s32 	%r195, %r3, %r194;
	selp.b32 	%r190, %r195, 31, %p120;
	mov.b64 	%rd263, %fd298;
	mov.b64 	{%r173, %r178}, %rd263;
	mov.b32 	%r189, 1;
	mov.b32 	%r191, -1;
	// begin inline asm
	shfl.sync.down.b32 %r172, %r173, %r189, %r190, %r191;
	// end inline asm
	// begin inline asm
	shfl.sync.down.b32 %r177, %r178, %r189, %r190, %r191;
	// end inline asm
	mov.b64 	%rd264, {%r172, %r177};
	mov.b64 	%fd92, %rd264;
	mov.b64 	{%r183, %r188}, %rd298;
	// begin inline asm
	shfl.sync.down.b32 %r182, %r183, %r189, %r190, %r191;
	// end inline asm
	// begin inline asm
	shfl.sync.down.b32 %r187, %r188, %r189, %r190, %r191;
	// end inline asm
	mov.b64 	%rd69, {%r182, %r187};
	setp.ge.s32 	%p121, %r171, %r190;
	mov.u64 	%rd311, %rd298;
	mov.f64 	%fd311, %fd298;
	@%p121 bra 	$L__BB7_74;
	abs.f64 	%fd93, %fd298;
	abs.f64 	%fd94, %fd92;
	setp.lt.f64 	%p122, %fd93, %fd94;
	mov.u64 	%rd311, %rd69;
	mov.f64 	%fd311, %fd92;
	@%p122 bra 	$L__BB7_74;
	setp.lt.f64 	%p123, %fd94, %fd93;
	mov.u64 	%rd311, %rd298;
	mov.f64 	%fd311, %fd298;
	@%p123 bra 	$L__BB7_74;
	setp.lt.s64 	%p124, %rd298, %rd69;
	min.s64 	%rd311, %rd298, %rd69;
	selp.f64 	%fd311, %fd298, %fd92, %p124;
$L__BB7_74:
	mov.b64 	%rd265, %fd311;
	mov.b64 	{%r197, %r202}, %rd265;
	mov.b32 	%r213, 2;
	mov.b32 	%r215, -1;
	// begin inline asm
	shfl.sync.down.b32 %r196, %r197, %r213, %r190, %r215;
	// end inline asm
	// begin inline asm
	shfl.sync.down.b32 %r201, %r202, %r213, %r190, %r215;
	// end inline asm
	mov.b64 	%rd266, {%r196, %r201};
	mov.b64 	%fd97, %rd266;
	mov.b64 	{%r207, %r212}, %rd311;
	// begin inline asm
	shfl.sync.down.b32 %r206, %r207, %r213, %r190, %r215;
	// end inline asm
	// begin inline asm
	shfl.sync.down.b32 %r211, %r212, %r213, %r190, %r215;
	// end inline asm
	mov.b64 	%rd72, {%r206, %r211};
	add.s32 	%r216, %r171, 2;
	setp.gt.s32 	%p125, %r216, %r190;
	mov.u64 	%rd312, %rd311;
	mov.f64 	%fd312, %fd311;
	@%p125 bra 	$L__BB7_78;
	abs.f64 	%fd98, %fd311;
	abs.f64 	%fd99, %fd97;
	setp.lt.f64 	%p126, %fd98, %fd99;
	mov.u64 	%rd312, %rd72;
	mov.f64 	%fd312, %fd97;
	@%p126 bra 	$L__BB7_78;
	setp.lt.f64 	%p127, %fd99, %fd98;
	mov.u64 	%rd312, %rd311;
	mov.f64 	%fd312, %fd311;
	@%p127 bra 	$L__BB7_78;
	setp.lt.s64 	%p128, %rd311, %rd72;
	min.s64 	%rd312, %rd311, %rd72;
	selp.f64 	%fd312, %fd311, %fd97, %p128;
$L__BB7_78:
	mov.b64 	%rd267, %fd312;
	mov.b64 	{%r218, %r223}, %rd267;
	mov.b32 	%r234, 4;
	mov.b32 	%r236, -1;
	// begin inline asm
	shfl.sync.down.b32 %r217, %r218, %r234, %r190, %r236;
	// end inline asm
	// begin inline asm
	shfl.sync.down.b32 %r222, %r223, %r234, %r190, %r236;
	// end inline asm
	mov.b64 	%rd268, {%r217, %r222};
	mov.b64 	%fd102, %rd268;
	mov.b64 	{%r228, %r233}, %rd312;
	// begin inline asm
	shfl.sync.down.b32 %r227, %r228, %r234, %r190, %r236;
	// end inline asm
	// begin inline asm
	shfl.sync.down.b32 %r232, %r233, %r234, %r190, %r236;
	// end inline asm
	mov.b64 	%rd75, {%r227, %r232};
	add.s32 	%r237, %r171, 4;
	setp.gt.s32 	%p129, %r237, %r190;
	mov.u64 	%rd313, %rd312;
	mov.f64 	%fd313, %fd312;
	@%p129 bra 	$L__BB7_82;
	abs.f64 	%fd103, %fd312;
	abs.f64 	%fd104, %fd102;
	setp.lt.f64 	%p130, %fd103, %fd104;
	mov.u64 	%rd313, %rd75;
	mov.f64 	%fd313, %fd102;
	@%p130 bra 	$L__BB7_82;
	setp.lt.f64 	%p131, %fd104, %fd103;
	mov.u64 	%rd313, %rd312;
	mov.f64 	%fd313, %fd312;
	@%p131 bra 	$L__BB7_82;
	setp.lt.s64 	%p132, %rd312, %rd75;
	min.s64 	%rd313, %rd312, %rd75;
	selp.f64 	%fd313, %fd312, %fd102, %p132;
$L__BB7_82:
	mov.b64 	%rd269, %fd313;
	mov.b64 	{%r239, %r244}, %rd269;
	mov.b32 	%r255, 8;
	mov.b32 	%r257, -1;
	// begin inline asm
	shfl.sync.down.b32 %r238, %r239, %r255, %r190, %r257;
	// end inline asm
	// begin inline asm
	shfl.sync.down.b32 %r243, %r244, %r255, %r190, %r257;
	// end inline asm
	mov.b64 	%rd270, {%r238, %r243};
	mov.b64 	%fd107, %rd270;
	mov.b64 	{%r249, %r254}, %rd313;
	// begin inline asm
	shfl.sync.down.b32 %r248, %r249, %r255, %r190, %r257;
	// end inline asm
	// begin inline asm
	shfl.sync.down.b32 %r253, %r254, %r255, %r190, %r257;
	// end inline asm
	mov.b64 	%rd78, {%r248, %r253};
	add.s32 	%r258, %r171, 8;
	setp.gt.s32 	%p133, %r258, %r190;
	mov.u64 	%rd314, %rd313;
	mov.f64 	%fd314, %fd313;
	@%p133 bra 	$L__BB7_86;
	abs.f64 	%fd108, %fd313;
	abs.f64 	%fd109, %fd107;
	setp.lt.f64 	%p134, %fd108, %fd109;
	mov.u64 	%rd314, %rd78;
	mov.f64 	%fd314, %fd107;
	@%p134 bra 	$L__BB7_86;
	setp.lt.f64 	%p135, %fd109, %fd108;
	mov.u64 	%rd314, %rd313;
	mov.f64 	%fd314, %fd313;
	@%p135 bra 	$L__BB7_86;
	setp.lt.s64 	%p136, %rd313, %rd78;
	min.s64 	%rd314, %rd313, %rd78;
	selp.f64 	%fd314, %fd313, %fd107, %p136;
$L__BB7_86:
	mov.b64 	%rd271, %fd314;
	mov.b64 	{%r260, %r265}, %rd271;
	mov.b32 	%r276, 16;
	mov.b32 	%r278, -1;
	// begin inline asm
	shfl.sync.down.b32 %r259, %r260, %r276, %r190, %r278;
	// end inline asm
	// begin inline asm
	shfl.sync.down.b32 %r264, %r265, %r276, %r190, %r278;
	// end inline asm
	mov.b64 	%rd272, {%r259, %r264};
	mov.b64 	%fd112, %rd272;
	mov.b64 	{%r270, %r275}, %rd314;
	// begin inline asm
	shfl.sync.down.b32 %r269, %r270, %r276, %r190, %r278;
	// end inline asm
	// begin inline asm
	shfl.sync.down.b32 %r274, %r275, %r276, %r190, %r278;
	// end inline asm
	mov.b64 	%rd81, {%r269, %r274};
	add.s32 	%r279, %r171, 16;
	setp.gt.s32 	%p137, %r279, %r190;
	mov.u64 	%rd355, %rd314;
	mov.f64 	%fd351, %fd314;
	@%p137 bra 	$L__BB7_90;
	abs.f64 	%fd113, %fd314;
	abs.f64 	%fd114, %fd112;
	setp.lt.f64 	%p138, %fd113, %fd114;
	mov.u64 	%rd355, %rd81;
	mov.f64 	%fd351, %fd112;
	@%p138 bra 	$L__BB7_90;
	setp.lt.f64 	%p139, %fd114, %fd113;
	mov.u64 	%rd355, %rd314;
	mov.f64 	%fd351, %fd314;
	@%p139 bra 	$L__BB7_90;
	setp.lt.s64 	%p140, %rd314, %rd81;
	min.s64 	%rd355, %rd314, %rd81;
	selp.f64 	%fd351, %fd314, %fd112, %p140;
$L__BB7_90:
	setp.ne.s32 	%p141, %r171, 0;
	@%p141 bra 	$L__BB7_92;
	shr.u32 	%r280, %r4, 1;
	and.b32  	%r281, %r280, 496;
	mov.u32 	%r282, _ZN6thrust24THRUST_300001_SM_1000_NS8cuda_cub4core6detail5shmemE;
	add.s32 	%r283, %r282, %r281;
	st.shared.f64 	[%r283+8], %fd351;
	st.shared.u64 	[%r283+16], %rd355;
$L__BB7_92:
	bar.sync 	0;
	setp.ne.s32 	%p142, %r4, 0;
	@%p142 bra 	$L__BB7_208;
	setp.lt.s32 	%p143, %r3, 33;
	mov.f64 	%fd316, %fd351;
	mov.u64 	%rd316, %rd355;
	@%p143 bra 	$L__BB7_97;
	ld.shared.f64 	%fd117, [_ZN6thrust24THRUST_300001_SM_1000_NS8cuda_cub4core6detail5shmemE+24];
	ld.shared.u64 	%rd84, [_ZN6thrust24THRUST_300001_SM_1000_NS8cuda_cub4core6detail5shmemE+32];
	abs.f64 	%fd118, %fd351;
	abs.f64 	%fd119, %fd117;
	setp.lt.f64 	%p144, %fd118, %fd119;
	mov.f64 	%fd316, %fd117;
	mov.u64 	%rd316, %rd84;
	@%p144 bra 	$L__BB7_97;
	setp.lt.f64 	%p145, %fd119, %fd118;
	mov.f64 	%fd316, %fd351;
	mov.u64 	%rd316, %rd355;
	@%p145 bra 	$L__BB7_97;
	setp.lt.s64 	%p146, %rd355, %rd84;
	selp.f64 	%fd316, %fd351, %fd117, %p146;
	min.s64 	%rd316, %rd355, %rd84;
$L__BB7_97:
	setp.lt.s32 	%p147, %r3, 65;
	mov.f64 	%fd317, %fd316;
	mov.u64 	%rd317, %rd316;
	@%p147 bra 	$L__BB7_101;
	ld.shared.f64 	%fd122, [_ZN6thrust24THRUST_300001_SM_1000_NS8cuda_cub4core6detail5shmemE+40];
	ld.shared.u64 	%rd87, [_ZN6thrust24THRUST_300001_SM_1000_NS8cuda_cub4core6detail5shmemE+48];
	abs.f64 	%fd123, %fd316;
	abs.f64 	%fd124, %fd122;
	setp.lt.f64 	%p148, %fd123, %fd124;
	mov.f64 	%fd317, %fd122;
	mov.u64 	%rd317, %rd87;
	@%p148 bra 	$L__BB7_101;
	setp.lt.f64 	%p149, %fd124, %fd123;
	mov.f64 	%fd317, %fd316;
	mov.u64 	%rd317, %rd316;
	@%p149 bra 	$L__BB7_101;
	setp.lt.s64 	%p150, %rd316, %rd87;
	selp.f64 	%fd317, %fd316, %fd122, %p150;
	min.s64 	%rd317, %rd316, %rd87;
$L__BB7_101:
	setp.lt.s32 	%p151, %r3, 97;
	mov.f64 	%fd318, %fd317;
	mov.u64 	%rd318, %rd317;
	@%p151 bra 	$L__BB7_105;
	ld.shared.f64 	%fd127, [_ZN6thrust24THRUST_300001_SM_1000_NS8cuda_cub4core6detail5shmemE+56];
	ld.shared.u64 	%rd90, [_ZN6thrust24THRUST_300001_SM_1000_NS8cuda_cub4core6detail5shmemE+64];
	abs.f64 	%fd128, %fd317;
	abs.f64 	%fd129, %fd127;
	setp.lt.f64 	%p152, %fd128, %fd129;
	mov.f64 	%fd318, %fd127;
	mov.u64 	%rd318, %rd90;
	@%p152 bra 	$L__BB7_105;
	setp.lt.f64 	%p153, %fd129, %fd128;
	mov.f64 	%fd318, %fd317;
	mov.u64 	%rd318, %rd317;
	@%p153 bra 	$L__BB7_105;
	setp.lt.s64 	%p154, %rd317, %rd90;
	selp.f64 	%fd318, %fd317, %fd127, %p154;
	min.s64 	%rd318, %rd317, %rd90;
$L__BB7_105:
	setp.lt.s32 	%p155, %r3, 129;
	mov.f64 	%fd319, %fd318;
	mov.u64 	%rd319, %rd318;
	@%p155 bra 	$L__BB7_109;
	ld.shared.f64 	%fd132, [_ZN6thrust24THRUST_300001_SM_1000_NS8cuda_cub4core6detail5shmemE+72];
	ld.shared.u64 	%rd93, [_ZN6thrust24THRUST_300001_SM_1000_NS8cuda_cub4core6detail5shmemE+80];
	abs.f64 	%fd133, %fd318;
	abs.f64 	%fd134, %fd132;
	setp.lt.f64 	%p156, %fd133, %fd134;
	mov.f64 	%fd319, %fd132;
	mov.u64 	%rd319, %rd93;
	@%p156 bra 	$L__BB7_109;
	setp.lt.f64 	%p157, %fd134, %fd133;
	mov.f64 	%fd319, %fd318;
	mov.u64 	%rd319, %rd318;
	@%p157 bra 	$L__BB7_109;
	setp.lt.s64 	%p158, %rd318, %rd93;
	selp.f64 	%fd319, %fd318, %fd132, %p158;
	min.s64 	%rd319, %rd318, %rd93;
$L__BB7_109:
	setp.lt.s32 	%p159, %r3, 161;
	mov.f64 	%fd320, %fd319;
	mov.u64 	%rd320, %rd319;
	@%p159 bra 	$L__BB7_113;
	ld.shared.f64 	%fd137, [_ZN6thrust24THRUST_300001_SM_1000_NS8cuda_cub4core6detail5shmemE+88];
	ld.shared.u64 	%rd96, [_ZN6thrust24THRUST_300001_SM_1000_NS8cuda_cub4core6detail5shmemE+96];
	abs.f64 	%fd138, %fd319;
	abs.f64 	%fd139, %fd137;
	setp.lt.f64 	%p160, %fd138, %fd139;
	mov.f64 	%fd320, %fd137;
	mov.u64 	%rd320, %rd96;
	@%p160 bra 	$L__BB7_113;
	setp.lt.f64 	%p161, %fd139, %fd138;
	mov.f64 	%fd320, %fd319;
	mov.u64 	%rd320, %rd319;
	@%p161 bra 	$L__BB7_113;
	setp.lt.s64 	%p162, %rd319, %rd96;
	selp.f64 	%fd320, %fd319, %fd137, %p162;
	min.s64 	%rd320, %rd319, %rd96;
$L__BB7_113:
	setp.lt.s32 	%p163, %r3, 193;
	mov.f64 	%fd321, %fd320;
	mov.u64 	%rd321, %rd320;
	@%p163 bra 	$L__BB7_117;
	ld.shared.f64 	%fd142, [_ZN6thrust24THRUST_300001_SM_1000_NS8cuda_cub4core6detail5shmemE+104];
	ld.shared.u64 	%rd99, [_ZN6thrust24THRUST_300001_SM_1000_NS8cuda_cub4core6detail5shmemE+112];
	abs.f64 	%fd143, %fd320;
	abs.f64 	%fd144, %fd142;
	setp.lt.f64 	%p164, %fd143, %fd144;
	mov.f64 	%fd321, %fd142;
	mov.u64 	%rd321, %rd99;
	@%p164 bra 	$L__BB7_117;
	setp.lt.f64 	%p165, %fd144, %fd143;
	mov.f64 	%fd321, %fd320;
	mov.u64 	%rd321, %rd320;
	@%p165 bra 	$L__BB7_117;
	setp.lt.s64 	%p166, %rd320, %rd99;
	selp.f64 	%fd321, %fd320, %fd142, %p166;
	min.s64 	%rd321, %rd320, %rd99;
$L__BB7_117:
	setp.lt.s32 	%p167, %r3, 225;
	mov.u64 	%rd355, %rd321;
	mov.f64 	%fd351, %fd321;
	@%p167 bra 	$L__BB7_208;
	ld.shared.f64 	%fd147, [_ZN6thrust24THRUST_300001_SM_1000_NS8cuda_cub4core6detail5shmemE+120];
	ld.shared.u64 	%rd102, [_ZN6thrust24THRUST_300001_SM_1000_NS8cuda_cub4core6detail5shmemE+128];
	abs.f64 	%fd148, %fd321;
	abs.f64 	%fd149, %fd147;
	setp.lt.f64 	%p168, %fd148, %fd149;
	mov.u64 	%rd355, %rd102;
	mov.f64 	%fd351, %fd147;
	@%p168 bra 	$L__BB7_208;
	setp.lt.f64 	%p169, %fd149, %fd148;
	mov.u64 	%rd355, %rd321;
	mov.f64 	%fd351, %fd321;
	@%p169 bra 	$L__BB7_208;
	setp.lt.s64 	%p170, %rd321, %rd102;
	selp.f64 	%fd351, %fd321, %fd147, %p170;
	min.s64 	%rd355, %rd321, %rd102;
	bra.uni 	$L__BB7_208;
$L__BB7_121:
	mov.u32 	%r20, %tid.x;
	add.s64 	%rd104, %rd196, %rd4;
	cvt.u64.u32 	%rd105, %r20;
	add.s64 	%rd201, %rd105, %rd4;
	cvta.to.global.u64 	%rd202, %rd195;
	shl.b64 	%rd203, %rd201, 3;
	add.s64 	%rd204, %rd202, %rd203;
	ld.global.f64 	%fd274, [%rd204];
	add.s32 	%r36, %r20, 256;
	cvt.u64.u32 	%rd205, %r36;
	ld.global.f64 	%fd275, [%rd204+2048];
	add.s32 	%r37, %r20, 512;
	cvt.u64.u32 	%rd206, %r37;
	ld.global.f64 	%fd276, [%rd204+4096];
	add.s32 	%r38, %r20, 768;
	cvt.u64.u32 	%rd207, %r38;
	ld.global.f64 	%fd277, [%rd204+6144];
	or.b32  	%r39, %r20, 1024;
	cvt.u64.u32 	%rd106, %r39;
	add.s64 	%rd343, %rd104, %rd106;
	ld.global.f64 	%fd339, [%rd204+8192];
	abs.f64 	%fd278, %fd274;
	abs.f64 	%fd279, %fd275;
	setp.geu.f64 	%p2, %fd278, %fd279;
	selp.f64 	%fd280, %fd274, %fd275, %p2;
	selp.b64 	%rd208, %rd105, %rd205, %p2;
	abs.f64 	%fd281, %fd280;
	abs.f64 	%fd282, %fd276;
	setp.geu.f64 	%p3, %fd281, %fd282;
	selp.f64 	%fd283, %fd280, %fd276, %p3;
	selp.b64 	%rd209, %rd208, %rd206, %p3;
	abs.f64 	%fd284, %fd283;
	abs.f64 	%fd285, %fd277;
	setp.geu.f64 	%p4, %fd284, %fd285;
	selp.f64 	%fd152, %fd283, %fd277, %p4;
	selp.b64 	%rd108, %rd209, %rd207, %p4;
	abs.f64 	%fd153, %fd152;
	abs.f64 	%fd154, %fd339;
	setp.lt.f64 	%p5, %fd153, %fd154;
	@%p5 bra 	$L__BB7_123;
	setp.lt.f64 	%p6, %fd154, %fd153;
	setp.lt.u64 	%p7, %rd108, %rd106;
	or.pred  	%p8, %p6, %p7;
	selp.f64 	%fd339, %fd152, %fd339, %p8;
	add.s64 	%rd212, %rd104, %rd108;
	selp.b64 	%rd343, %rd212, %rd343, %p8;
$L__BB7_123:
	setp.le.u64 	%p9, %rd198, %rd5;
	@%p9 bra 	$L__BB7_164;
	setp.ne.s32 	%p10, %r20, 0;
	@%p10 bra 	$L__BB7_126;
	atom.global.add.u64 	%rd213, [%rd1+8], 1280;
	add.s64 	%rd214, %rd213, %rd5;
	st.shared.u64 	[_ZN6thrust24THRUST_300001_SM_1000_NS8cuda_cub4core6detail5shmemE+152], %rd214;
$L__BB7_126:
	bar.sync 	0;
	ld.shared.u64 	%rd331, [_ZN6thrust24THRUST_300001_SM_1000_NS8cuda_cub4core6detail5shmemE+152];
	add.s64 	%rd215, %rd331, 1280;
	setp.gt.s64 	%p11, %rd215, %rd198;
	@%p11 bra 	$L__BB7_141;
	mov.f64 	%fd323, %fd339;
	mov.u64 	%rd324, %rd343;
$L__BB7_128:
	add.s64 	%rd216, %rd331, %rd105;
	cvta.to.global.u64 	%rd217, %rd195;
	shl.b64 	%rd218, %rd216, 3;
	add.s64 	%rd219, %rd217, %rd218;
	add.s64 	%rd325, %rd216, %rd196;
	ld.global.f64 	%fd324, [%rd219];
	add.s64 	%rd326, %rd325, 256;
	ld.global.f64 	%fd325, [%rd219+2048];
	add.s64 	%rd327, %rd325, 512;
	ld.global.f64 	%fd326, [%rd219+4096];
	add.s64 	%rd328, %rd325, 768;
	ld.global.f64 	%fd327, [%rd219+6144];
	add.s64 	%rd343, %rd325, 1024;
	ld.global.f64 	%fd339, [%rd219+8192];
	abs.f64 	%fd163, %fd323;
	abs.f64 	%fd164, %fd324;
	setp.lt.f64 	%p12, %fd163, %fd164;
	@%p12 bra 	$L__BB7_130;
	setp.lt.f64 	%p13, %fd164, %fd163;
	setp.lt.s64 	%p14, %rd324, %rd325;
	or.pred  	%p15, %p13, %p14;
	selp.f64 	%fd324, %fd323, %fd324, %p15;
	selp.b64 	%rd325, %rd324, %rd325, %p15;
$L__BB7_130:
	abs.f64 	%fd167, %fd324;
	abs.f64 	%fd168, %fd325;
	setp.lt.f64 	%p16, %fd167, %fd168;
	@%p16 bra 	$L__BB7_132;
	setp.lt.f64 	%p17, %fd168, %fd167;
	setp.lt.s64 	%p18, %rd325, %rd326;
	or.pred  	%p19, %p17, %p18;
	selp.f64 	%fd325, %fd324, %fd325, %p19;
	selp.b64 	%rd326, %rd325, %rd326, %p19;
$L__BB7_132:
	abs.f64 	%fd171, %fd325;
	abs.f64 	%fd172, %fd326;
	setp.lt.f64 	%p20, %fd171, %fd172;
	@%p20 bra 	$L__BB7_134;
	setp.lt.f64 	%p21, %fd172, %fd171;
	setp.lt.s64 	%p22, %rd326, %rd327;
	or.pred  	%p23, %p21, %p22;
	selp.f64 	%fd326, %fd325, %fd326, %p23;
	selp.b64 	%rd327, %rd326, %rd327, %p23;
$L__BB7_134:
	abs.f64 	%fd175, %fd326;
	abs.f64 	%fd176, %fd327;
	setp.lt.f64 	%p24, %fd175, %fd176;
	@%p24 bra 	$L__BB7_136;
	setp.lt.f64 	%p25, %fd176, %fd175;
	setp.lt.s64 	%p26, %rd327, %rd328;
	or.pred  	%p27, %p25, %p26;
	selp.f64 	%fd327, %fd326, %fd327, %p27;
	selp.b64 	%rd328, %rd327, %rd328, %p27;
$L__BB7_136:
	abs.f64 	%fd179, %fd327;
	abs.f64 	%fd180, %fd339;
	setp.lt.f64 	%p28, %fd179, %fd180;
	@%p28 bra 	$L__BB7_138;
	setp.lt.f64 	%p29, %fd180, %fd179;
	setp.lt.s64 	%p30, %rd328, %rd343;
	or.pred  	%p31, %p29, %p30;
	selp.f64 	%fd339, %fd327, %fd339, %p31;
	selp.b64 	%rd343, %rd328, %rd343, %p31;
$L__BB7_138:
	setp.ne.s32 	%p32, %r20, 0;
	bar.sync 	0;
	@%p32 bra 	$L__BB7_140;
	atom.global.add.u64 	%rd220, [%rd1+8], 1280;
	add.s64 	%rd221, %rd220, %rd5;
	st.shared.u64 	[_ZN6thrust24THRUST_300001_SM_1000_NS8cuda_cub4core6detail5shmemE+152], %rd221;
$L__BB7_140:
	bar.sync 	0;
	ld.shared.u64 	%rd331, [_ZN6thrust24THRUST_300001_SM_1000_NS8cuda_cub4core6detail5shmemE+152];
	add.s64 	%rd222, %rd331, 1280;
	setp.le.s64 	%p33, %rd222, %rd198;
	mov.f64 	%fd323, %fd339;
	mov.u64 	%rd324, %rd343;
	@%p33 bra 	$L__BB7_128;
$L__BB7_141:
	setp.le.s64 	%p34, %rd198, %rd331;
	@%p34 bra 	$L__BB7_164;
	cvt.u32.u64 	%r40, %rd331;
	cvt.u32.u64 	%r41, %rd198;
	sub.s32 	%r21, %r41, %r40;
	setp.ge.s32 	%p35, %r20, %r21;
	@%p35 bra 	$L__BB7_164;
	cvta.to.global.u64 	%rd132, %rd195;
	not.b32 	%r43, %r20;
	add.s32 	%r44, %r43, %r41;
	sub.s32 	%r22, %r44, %r40;
	and.b32  	%r46, %r22, 768;
	setp.eq.s32 	%p36, %r46, 768;
	mov.u32 	%r397, %r20;
	@%p36 bra 	$L__BB7_149;
	add.s64 	%rd224, %rd331, %rd105;
	add.s64 	%rd333, %rd224, %rd196;
	shl.b64 	%rd225, %rd224, 3;
	add.s64 	%rd332, %rd132, %rd225;
	shr.u32 	%r47, %r22, 8;
	add.s32 	%r48, %r47, 1;
	and.b32  	%r49, %r48, 3;
	neg.s32 	%r395, %r49;
	mov.u32 	%r397, %r20;
$L__BB7_145:
	.pragma "nounroll";
	mov.u64 	%rd137, %rd343;
	mov.f64 	%fd184, %fd339;
	ld.global.f64 	%fd185, [%rd332];
	abs.f64 	%fd186, %fd184;
	abs.f64 	%fd187, %fd185;
	setp.lt.f64 	%p37, %fd186, %fd187;
	mov.f64 	%fd339, %fd185;
	mov.u64 	%rd343, %rd333;
	@%p37 bra 	$L__BB7_148;
	setp.lt.f64 	%p38, %fd187, %fd186;
	mov.f64 	%fd339, %fd184;
	mov.u64 	%rd343, %rd137;
	@%p38 bra 	$L__BB7_148;
	setp.lt.s64 	%p39, %rd137, %rd333;
	selp.f64 	%fd339, %fd184, %fd185, %p39;
	min.s64 	%rd343, %rd137, %rd333;
$L__BB7_148:
	add.s32 	%r397, %r397, 256;
	add.s64 	%rd333, %rd333, 256;
	add.s64 	%rd332, %rd332, 2048;
	add.s32 	%r395, %r395, 1;
	setp.ne.s32 	%p40, %r395, 0;
	@%p40 bra 	$L__BB7_145;
$L__BB7_149:
	setp.lt.u32 	%p41, %r22, 768;
	@%p41 bra 	$L__BB7_164;
	add.s32 	%r398, %r397, 512;
$L__BB7_151:
	mov.u32 	%r30, %r398;
	add.s32 	%r50, %r30, -512;
	cvt.u64.u32 	%rd226, %r50;
	add.s64 	%rd227, %rd331, %rd226;
	shl.b64 	%rd228, %rd227, 3;
	add.s64 	%rd145, %rd132, %rd228;
	add.s64 	%rd146, %rd227, %rd196;
	ld.global.f64 	%fd193, [%rd145];
	abs.f64 	%fd194, %fd339;
	abs.f64 	%fd195, %fd193;
	setp.lt.f64 	%p42, %fd194, %fd195;
	mov.f64 	%fd335, %fd193;
	mov.u64 	%rd339, %rd146;
	@%p42 bra 	$L__BB7_154;
	setp.lt.f64 	%p43, %fd195, %fd194;
	mov.f64 	%fd335, %fd339;
	mov.u64 	%rd339, %rd343;
	@%p43 bra 	$L__BB7_154;
	setp.lt.s64 	%p44, %rd343, %rd146;
	selp.f64 	%fd335, %fd339, %fd193, %p44;
	min.s64 	%rd339, %rd343, %rd146;
$L__BB7_154:
	add.s32 	%r51, %r30, -256;
	cvt.u64.u32 	%rd229, %r51;
	add.s64 	%rd230, %rd331, %rd229;
	add.s64 	%rd149, %rd230, %rd196;
	ld.global.f64 	%fd198, [%rd145+2048];
	abs.f64 	%fd199, %fd335;
	abs.f64 	%fd200, %fd198;
	setp.lt.f64 	%p45, %fd199, %fd200;
	mov.f64 	%fd336, %fd198;
	mov.u64 	%rd340, %rd149;
	@%p45 bra 	$L__BB7_157;
	setp.lt.f64 	%p46, %fd200, %fd199;
	mov.f64 	%fd336, %fd335;
	mov.u64 	%rd340, %rd339;
	@%p46 bra 	$L__BB7_157;
	setp.lt.s64 	%p47, %rd339, %rd149;
	selp.f64 	%fd336, %fd335, %fd198, %p47;
	min.s64 	%rd340, %rd339, %rd149;
$L__BB7_157:
	cvt.u64.u32 	%rd231, %r30;
	add.s64 	%rd232, %rd331, %rd231;
	add.s64 	%rd152, %rd232, %rd196;
	ld.global.f64 	%fd203, [%rd145+4096];
	abs.f64 	%fd204, %fd336;
	abs.f64 	%fd205, %fd203;
	setp.lt.f64 	%p48, %fd204, %fd205;
	mov.f64 	%fd337, %fd203;
	mov.u64 	%rd341, %rd152;
	@%p48 bra 	$L__BB7_160;
	setp.lt.f64 	%p49, %fd205, %fd204;
	mov.f64 	%fd337, %fd336;
	mov.u64 	%rd341, %rd340;
	@%p49 bra 	$L__BB7_160;
	setp.lt.s64 	%p50, %rd340, %rd152;
	selp.f64 	%fd337, %fd336, %fd203, %p50;
	min.s64 	%rd341, %rd340, %rd152;
$L__BB7_160:
	add.s32 	%r52, %r30, 256;
	cvt.u64.u32 	%rd233, %r52;
	add.s64 	%rd234, %rd331, %rd233;
	add.s64 	%rd155, %rd234, %rd196;
	ld.global.f64 	%fd208, [%rd145+6144];
	abs.f64 	%fd209, %fd337;
	abs.f64 	%fd210, %fd208;
	setp.lt.f64 	%p51, %fd209, %fd210;
	mov.f64 	%fd339, %fd208;
	mov.u64 	%rd343, %rd155;
	@%p51 bra 	$L__BB7_163;
	setp.lt.f64 	%p52, %fd210, %fd209;
	mov.f64 	%fd339, %fd337;
	mov.u64 	%rd343, %rd341;
	@%p52 bra 	$L__BB7_163;
	setp.lt.s64 	%p53, %rd341, %rd155;
	selp.f64 	%fd339, %fd337, %fd208, %p53;
	min.s64 	%rd343, %rd341, %rd155;
$L__BB7_163:
	add.s32 	%r398, %r30, 1024;
	add.s32 	%r53, %r30, 512;
	setp.lt.s32 	%p54, %r53, %r21;
	@%p54 bra 	$L__BB7_151;
$L__BB7_164:
	// begin inline asm
	mov.u32 %r54, %laneid;
	// end inline asm
	mov.b64 	%rd235, %fd339;
	mov.b64 	{%r56, %r61}, %rd235;
	mov.b32 	%r72, 1;
	mov.b32 	%r73, 31;
	mov.b32 	%r74, -1;
	// begin inline asm
	shfl.sync.down.b32 %r55, %r56, %r72, %r73, %r74;
	// end inline asm
	// begin inline asm
	shfl.sync.down.b32 %r60, %r61, %r72, %r73, %r74;
	// end inline asm
	mov.b64 	%rd236, {%r55, %r60};
	mov.b64 	%fd214, %rd236;
	mov.b64 	{%r66, %r71}, %rd343;
	// begin inline asm
	shfl.sync.down.b32 %r65, %r66, %r72, %r73, %r74;
	// end inline asm
	// begin inline asm
	shfl.sync.down.b32 %r70, %r71, %r72, %r73, %r74;
	// end inline asm
	mov.b64 	%rd159, {%r65, %r70};
	setp.gt.s32 	%p55, %r54, 30;
	mov.f64 	%fd340, %fd339;
	mov.u64 	%rd344, %rd343;
	@%p55 bra 	$L__BB7_168;
	abs.f64 	%fd215, %fd339;
	abs.f64 	%fd216, %fd214;
	setp.lt.f64 	%p56, %fd215, %fd216;
	mov.f64 	%fd340, %fd214;
	mov.u64 	%rd344, %rd159;
	@%p56 bra 	$L__BB7_168;
	setp.lt.f64 	%p57, %fd216, %fd215;
	mov.f64 	%fd340, %fd339;
	mov.u64 	%rd344, %rd343;
	@%p57 bra 	$L__BB7_168;
	setp.lt.s64 	%p58, %rd343, %rd159;
	selp.f64 	%fd340, %fd339, %fd214, %p58;
	min.s64 	%rd344, %rd343, %rd159;
$L__BB7_168:
	mov.b64 	%rd237, %fd340;
	mov.b64 	{%r76, %r81}, %rd237;
	mov.b32 	%r92, 2;
	mov.b32 	%r93, 31;
	mov.b32 	%r94, -1;
	// begin inline asm
	shfl.sync.down.b32 %r75, %r76, %r92, %r93, %r94;
	// end inline asm
	// begin inline asm
	shfl.sync.down.b32 %r80, %r81, %r92, %r93, %r94;
	// end inline asm
	mov.b64 	%rd238, {%r75, %r80};
	mov.b64 	%fd219, %rd238;
	mov.b64 	{%r86, %r91}, %rd344;
	// begin inline asm
	shfl.sync.down.b32 %r85, %r86, %r92, %r93, %r94;
	// end inline asm
	// begin inline asm
	shfl.sync.down.b32 %r90, %r91, %r92, %r93, %r94;
	// end inline asm
	mov.b64 	%rd162, {%r85, %r90};
	setp.gt.s32 	%p59, %r54, 29;
	mov.f64 	%fd341, %fd340;
	mov.u64 	%rd345, %rd344;
	@%p59 bra 	$L__BB7_172;
	abs.f64 	%fd220, %fd340;
	abs.f64 	%fd221, %fd219;
	setp.lt.f64 	%p60, %fd220, %fd221;
	mov.f64 	%fd341, %fd219;
	mov.u64 	%rd345, %rd162;
	@%p60 bra 	$L__BB7_172;
	setp.lt.f64 	%p61, %fd221, %fd220;
	mov.f64 	%fd341, %fd340;
	mov.u64 	%rd345, %rd344;
	@%p61 bra 	$L__BB7_172;
	setp.lt.s64 	%p62, %rd344, %rd162;
	selp.f64 	%fd341, %fd340, %fd219, %p62;
	min.s64 	%rd345, %rd344, %rd162;
$L__BB7_172:
	mov.b64 	%rd239, %fd341;
	mov.b64 	{%r96, %r101}, %rd239;
	mov.b32 	%r112, 4;
	mov.b32 	%r113, 31;
	mov.b32 	%r114, -1;
	// begin inline asm
	shfl.sync.down.b32 %r95, %r96, %r112, %r113, %r114;
	// end inline asm
	// begin inline asm
	shfl.sync.down.b32 %r100, %r101, %r112, %r113, %r114;
	// end inline asm
	mov.b64 	%rd240, {%r95, %r100};
	mov.b64 	%fd224, %rd240;
	mov.b64 	{%r106, %r111}, %rd345;
	// begin inline asm
	shfl.sync.down.b32 %r105, %r106, %r112, %r113, %r114;
	// end inline asm
	// begin inline asm
	shfl.sync.down.b32 %r110, %r111, %r112, %r113, %r114;
	// end inline asm
	mov.b64 	%rd165, {%r105, %r110};
	setp.gt.s32 	%p63, %r54, 27;
	mov.f64 	%fd342, %fd341;
	mov.u64 	%rd346, %rd345;
	@%p63 bra 	$L__BB7_176;
	abs.f64 	%fd225, %fd341;
	abs.f64 	%fd226, %fd224;
	setp.lt.f64 	%p64, %fd225, %fd226;
	mov.f64 	%fd342, %fd224;
	mov.u64 	%rd346, %rd165;
	@%p64 bra 	$L__BB7_176;
	setp.lt.f64 	%p65, %fd226, %fd225;
	mov.f64 	%fd342, %fd341;
	mov.u64 	%rd346, %rd345;
	@%p65 bra 	$L__BB7_176;
	setp.lt.s64 	%p66, %rd345, %rd165;
	selp.f64 	%fd342, %fd341, %fd224, %p66;
	min.s64 	%rd346, %rd345, %rd165;
$L__BB7_176:
	mov.b64 	%rd241, %fd342;
	mov.b64 	{%r116, %r121}, %rd241;
	mov.b32 	%r132, 8;
	mov.b32 	%r133, 31;
	mov.b32 	%r134, -1;
	// begin inline asm
	shfl.sync.down.b32 %r115, %r116, %r132, %r133, %r134;
	// end inline asm
	// begin inline asm
	shfl.sync.down.b32 %r120, %r121, %r132, %r133, %r134;
	// end inline asm
	mov.b64 	%rd242, {%r115, %r120};
	mov.b64 	%fd229, %rd242;
	mov.b64 	{%r126, %r131}, %rd346;
	// begin inline asm
	shfl.sync.down.b32 %r125, %r126, %r132, %r133, %r134;
	// end inline asm
	// begin inline asm
	shfl.sync.down.b32 %r130, %r131, %r132, %r133, %r134;
	// end inline asm
	mov.b64 	%rd168, {%r125, %r130};
	setp.gt.s32 	%p67, %r54, 23;
	mov.f64 	%fd343, %fd342;
	mov.u64 	%rd347, %rd346;
	@%p67 bra 	$L__BB7_180;
	abs.f64 	%fd230, %fd342;
	abs.f64 	%fd231, %fd229;
	setp.lt.f64 	%p68, %fd230, %fd231;
	mov.f64 	%fd343, %fd229;
	mov.u64 	%rd347, %rd168;
	@%p68 bra 	$L__BB7_180;
	setp.lt.f64 	%p69, %fd231, %fd230;
	mov.f64 	%fd343, %fd342;
	mov.u64 	%rd347, %rd346;
	@%p69 bra 	$L__BB7_180;
	setp.lt.s64 	%p70, %rd346, %rd168;
	selp.f64 	%fd343, %fd342, %fd229, %p70;
	min.s64 	%rd347, %rd346, %rd168;
$L__BB7_180:
	mov.b64 	%rd243, %fd343;
	mov.b64 	{%r136, %r141}, %rd243;
	mov.b32 	%r152, 16;
	mov.b32 	%r153, 31;
	mov.b32 	%r154, -1;
	// begin inline asm
	shfl.sync.down.b32 %r135, %r136, %r152, %r153, %r154;
	// end inline asm
	// begin inline asm
	shfl.sync.down.b32 %r140, %r141, %r152, %r153, %r154;
	// end inline asm
	mov.b64 	%rd244, {%r135, %r140};
	mov.b64 	%fd234, %rd244;
	mov.b64 	{%r146, %r151}, %rd347;
	// begin inline asm
	shfl.sync.down.b32 %r145, %r146, %r152, %r153, %r154;
	// end inline asm
	// begin inline asm
	shfl.sync.down.b32 %r150, %r151, %r152, %r153, %r154;
	// end inline asm
	mov.b64 	%rd171, {%r145, %r150};
	setp.gt.s32 	%p71, %r54, 15;
	mov.f64 	%fd351, %fd343;
	mov.u64 	%rd355, %rd347;
	@%p71 bra 	$L__BB7_184;
	abs.f64 	%fd235, %fd343;
	abs.f64 	%fd236, %fd234;
	setp.lt.f64 	%p72, %fd235, %fd236;
	mov.f64 	%fd351, %fd234;
	mov.u64 	%rd355, %rd171;
	@%p72 bra 	$L__BB7_184;
	setp.lt.f64 	%p73, %fd236, %fd235;
	mov.f64 	%fd351, %fd343;
	mov.u64 	%rd355, %rd347;
	@%p73 bra 	$L__BB7_184;
	setp.lt.s64 	%p74, %rd347, %rd171;
	selp.f64 	%fd351, %fd343, %fd234, %p74;
	min.s64 	%rd355, %rd347, %rd171;
$L__BB7_184:
	setp.ne.s32 	%p75, %r54, 0;
	@%p75 bra 	$L__BB7_186;
	shr.u32 	%r155, %r20, 1;
	and.b32  	%r156, %r155, 496;
	mov.u32 	%r157, _ZN6thrust24THRUST_300001_SM_1000_NS8cuda_cub4core6detail5shmemE;
	add.s32 	%r158, %r157, %r156;
	st.shared.f64 	[%r158+8], %fd351;
	st.shared.u64 	[%r158+16], %rd355;
$L__BB7_186:
	bar.sync 	0;
	setp.ne.s32 	%p76, %r20, 0;
	@%p76 bra 	$L__BB7_208;
	ld.shared.f64 	%fd239, [_ZN6thrust24THRUST_300001_SM_1000_NS8cuda_cub4core6detail5shmemE+24];
	ld.shared.u64 	%rd174, [_ZN6thrust24THRUST_300001_SM_1000_NS8cuda_cub4core6detail5shmemE+32];
	abs.f64 	%fd240, %fd351;
	abs.f64 	%fd241, %fd239;
	setp.lt.f64 	%p77, %fd240, %fd241;
	mov.f64 	%fd345, %fd239;
	mov.u64 	%rd349, %rd174;
	@%p77 bra 	$L__BB7_190;
	setp.lt.f64 	%p78, %fd241, %fd240;
	mov.f64 	%fd345, %fd351;
	mov.u64 	%rd349, %rd355;
	@%p78 bra 	$L__BB7_190;
	setp.lt.s64 	%p79, %rd355, %rd174;
	selp.f64 	%fd345, %fd351, %fd239, %p79;
	min.s64 	%rd349, %rd355, %rd174;
$L__BB7_190:
	ld.shared.f64 	%fd244, [_ZN6thrust24THRUST_300001_SM_1000_NS8cuda_cub4core6detail5shmemE+40];
	ld.shared.u64 	%rd177, [_ZN6thrust24THRUST_300001_SM_1000_NS8cuda_cub4core6detail5shmemE+48];
	abs.f64 	%fd245, %fd345;
	abs.f64 	%fd246, %fd244;
	setp.lt.f64 	%p80, %fd245, %fd246;
	mov.f64 	%fd346, %fd244;
	mov.u64 	%rd350, %rd177;
	@%p80 bra 	$L__BB7_193;
	setp.lt.f64 	%p81, %fd246, %fd245;
	mov.f64 	%fd346, %fd345;
	mov.u64 	%rd350, %rd349;
	@%p81 bra 	$L__BB7_193;
	setp.lt.s64 	%p82, %rd349, %rd177;
	selp.f64 	%fd346, %fd345, %fd244, %p82;
	min.s64 	%rd350, %rd349, %rd177;
$L__BB7_193:
	ld.shared.f64 	%fd249, [_ZN6thrust24THRUST_300001_SM_1000_NS8cuda_cub4core6detail5shmemE+56];
	ld.shared.u64 	%rd180, [_ZN6thrust24THRUST_300001_SM_1000_NS8cuda_cub4core6detail5shmemE+64];
	abs.f64 	%fd250, %fd346;
	abs.f64 	%fd251, %fd249;
	setp.lt.f64 	%p83, %fd250, %fd251;
	mov.f64 	%fd347, %fd249;
	mov.u64 	%rd351, %rd180;
	@%p83 bra 	$L__BB7_196;
	setp.lt.f64 	%p84, %fd251, %fd250;
	mov.f64 	%fd347, %fd346;
	mov.u64 	%rd351, %rd350;
	@%p84 bra 	$L__BB7_196;
	setp.lt.s64 	%p85, %rd350, %rd180;
	selp.f64 	%fd347, %fd346, %fd249, %p85;
	min.s64 	%rd351, %rd350, %rd180;
$L__BB7_196:
	ld.shared.f64 	%fd254, [_ZN6thrust24THRUST_300001_SM_1000_NS8cuda_cub4core6detail5shmemE+72];
	ld.shared.u64 	%rd183, [_ZN6thrust24THRUST_300001_SM_1000_NS8cuda_cub4core6detail5shmemE+80];
	abs.f64 	%fd255, %fd347;
	abs.f64 	%fd256, %fd254;
	setp.lt.f64 	%p86, %fd255, %fd256;
	mov.f64 	%fd348, %fd254;
	mov.u64 	%rd352, %rd183;
	@%p86 bra 	$L__BB7_199;
	setp.lt.f64 	%p87, %fd256, %fd255;
	mov.f64 	%fd348, %fd347;
	mov.u64 	%rd352, %rd351;
	@%p87 bra 	$L__BB7_199;
	setp.lt.s64 	%p88, %rd351, %rd183;
	selp.f64 	%fd348, %fd347, %fd254, %p88;
	min.s64 	%rd352, %rd351, %rd183;
$L__BB7_199:
	ld.shared.f64 	%fd259, [_ZN6thrust24THRUST_300001_SM_1000_NS8cuda_cub4core6detail5shmemE+88];
	ld.shared.u64 	%rd186, [_ZN6thrust24THRUST_300001_SM_1000_NS8cuda_cub4core6detail5shmemE+96];
	abs.f64 	%fd260, %fd348;
	abs.f64 	%fd261, %fd259;
	setp.lt.f64 	%p89, %fd260, %fd261;
	mov.f64 	%fd349, %fd259;
	mov.u64 	%rd353, %rd186;
	@%p89 bra 	$L__BB7_202;
	setp.lt.f64 	%p90, %fd261, %fd260;
	mov.f64 	%fd349, %fd348;
	mov.u64 	%rd353, %rd352;
	@%p90 bra 	$L__BB7_202;
	setp.lt.s64 	%p91, %rd352, %rd186;
	selp.f64 	%fd349, %fd348, %fd259, %p91;
	min.s64 	%rd353, %rd352, %rd186;
$L__BB7_202:
	ld.shared.f64 	%fd264, [_ZN6thrust24THRUST_300001_SM_1000_NS8cuda_cub4core6detail5shmemE+104];
	ld.shared.u64 	%rd189, [_ZN6thrust24THRUST_300001_SM_1000_NS8cuda_cub4core6detail5shmemE+112];
	abs.f64 	%fd265, %fd349;
	abs.f64 	%fd266, %fd264;
	setp.lt.f64 	%p92, %fd265, %fd266;
	mov.f64 	%fd350, %fd264;
	mov.u64 	%rd354, %rd189;
	@%p92 bra 	$L__BB7_205;
	setp.lt.f64 	%p93, %fd266, %fd265;
	mov.f64 	%fd350, %fd349;
	mov.u64 	%rd354, %rd353;
	@%p93 bra 	$L__BB7_205;
	setp.lt.s64 	%p94, %rd353, %rd189;
	selp.f64 	%fd350, %fd349, %fd264, %p94;
	min.s64 	%rd354, %rd353, %rd189;
$L__BB7_205:
	ld.shared.f64 	%fd269, [_ZN6thrust24THRUST_300001_SM_1000_NS8cuda_cub4core6detail5shmemE+120];
	ld.shared.u64 	%rd192, [_ZN6thrust24THRUST_300001_SM_1000_NS8cuda_cub4core6detail5shmemE+128];
	abs.f64 	%fd270, %fd350;
	abs.f64 	%fd271, %fd269;
	setp.lt.f64 	%p95, %fd270, %fd271;
	mov.u64 	%rd355, %rd192;
	mov.f64 	%fd351, %fd269;
	@%p95 bra 	$L__BB7_208;
	setp.lt.f64 	%p96, %fd271, %fd270;
	mov.u64 	%rd355, %rd354;
	mov.f64 	%fd351, %fd350;
	@%p96 bra 	$L__BB7_208;
	setp.lt.s64 	%p97, %rd354, %rd192;
	selp.f64 	%fd351, %fd350, %fd269, %p97;
	min.s64 	%rd355, %rd354, %rd192;
$L__BB7_208:
	mov.u32 	%r389, %tid.x;
	setp.ne.s32 	%p214, %r389, 0;
	@%p214 bra 	$L__BB7_210;
	ld.param.u64 	%rd286, [_ZN6thrust24THRUST_300001_SM_1000_NS8cuda_cub4core6detail13_kernel_agentINS1_8__reduce11ReduceAgentINS0_12zip_iteratorIN4cuda3std3__45tupleIJNS0_10device_ptrIdEENS0_17counting_iteratorIlNS0_11use_defaultESF_SF_EEEEEEEPNSB_IJdlEEESJ_lNS1_9__extrema9arg_max_fIdl15compareKeyValueEEEEJSI_SK_lN3cub18CUB_300001_SM_100013GridEvenShareIlEENSR_9GridQueueIyEESO_EEEvDpT0__param_1];
	cvta.to.global.u64 	%rd283, %rd286;
	mul.wide.u32 	%rd284, %r1, 16;
	add.s64 	%rd285, %rd283, %rd284;
	st.global.f64 	[%rd285], %fd351;
	st.global.u64 	[%rd285+8], %rd355;
$L__BB7_210:
	ret;

}
	// .globl	_ZN6thrust24THRUST_300001_SM_1000_NS8cuda_cub4core6detail13_kernel_agentINS1_8__reduce10DrainAgentIlEEJN3cub18CUB_300001_SM_10009GridQueueIyEElEEEvDpT0_
.visible .entry _ZN6thrust24THRUST_300001_SM_1000_NS8cuda_cub4core6detail13_kernel_agentINS1_8__reduce10DrainAgentIlEEJN3cub18CUB_300001_SM_10009GridQueueIyEElEEEvDpT0_(
	.param .align 8 .b8 _ZN6thrust24THRUST_300001_SM_1000_NS8cuda_cub4core6detail13_kernel_agentINS1_8__reduce10DrainAgentIlEEJN3cub18CUB_300001_SM_10009GridQueueIyEElEEEvDpT0__param_0[8],
	.param .u64 _ZN6thrust24THRUST_300001_SM_1000_NS8cuda_cub4core6detail13_kernel_agentINS1_8__reduce10DrainAgentIlEEJN3cub18CUB_300001_SM_10009GridQueueIyEElEEEvDpT0__param_1
)
.maxntid 1
{
	.reg .b64 	%rd<5>;

	ld.param.u64 	%rd1, [_ZN6thrust24THRUST_300001_SM_1000_NS8cuda_cub4core6detail13_kernel_agentINS1_8__reduce10DrainAgentIlEEJN3cub18CUB_300001_SM_10009GridQueueIyEElEEEvDpT0__param_0];
	ld.param.u64 	%rd2, [_ZN6thrust24THRUST_300001_SM_1000_NS8cuda_cub4core6detail13_kernel_agentINS1_8__reduce10DrainAgentIlEEJN3cub18CUB_300001_SM_10009GridQueueIyEElEEEvDpT0__param_1];
	cvta.to.global.u64 	%rd3, %rd1;
	st.global.u64 	[%rd3], %rd2;
	mov.b64 	%rd4, 0;
	st.global.u64 	[%rd3+8], %rd4;
	ret;

}
	// .globl	_ZN6thrust24THRUST_300001_SM_1000_NS8cuda_cub4core6detail13_kernel_agentINS1_8__reduce11ReduceAgentIPN4cuda3std3__45tupleIJdlEEESC_SB_lNS1_9__extrema9arg_max_fIdl15compareKeyValueEEEEJSC_SC_iSG_EEEvDpT0_
.visible .entry _ZN6thrust24THRUST_300001_SM_1000_NS8cuda_cub4core6detail13_kernel_agentINS1_8__reduce11ReduceAgentIPN4cuda3std3__45tupleIJdlEEESC_SB_lNS1_9__extrema9arg_max_fIdl15compareKeyValueEEEEJSC_SC_iSG_EEEvDpT0_(
	.param .u64 .ptr .align 1 _ZN6thrust24THRUST_300001_SM_1000_NS8cuda_cub4core6detail13_kernel_agentINS1_8__reduce11ReduceAgentIPN4cuda3std3__45tupleIJdlEEESC_SB_lNS1_9__extrema9arg_max_fIdl15compareKeyValueEEEEJSC_SC_iSG_EEEvDpT0__param_0,
	.param .u64 .ptr .align 1 _ZN6thrust24THRUST_300001_SM_1000_NS8cuda_cub4core6detail13_kernel_agentINS1_8__reduce11ReduceAgentIPN4cuda3std3__45tupleIJdlEEESC_SB_lNS1_9__extrema9arg_max_fIdl15compareKeyValueEEEEJSC_SC_iSG_EEEvDpT0__param_1,
	.param .u32 _ZN6thrust24THRUST_300001_SM_1000_NS8cuda_cub4core6detail13_kernel_agentINS1_8__reduce11ReduceAgentIPN4cuda3std3__45tupleIJdlEEESC_SB_lNS1_9__extrema9arg_max_fIdl15compareKeyValueEEEEJSC_SC_iSG_EEEvDpT0__param_2,
	.param .align 1 .b8 _ZN6thrust24THRUST_300001_SM_1000_NS8cuda_cub4core6detail13_kernel_agentINS1_8__reduce11ReduceAgentIPN4cuda3std3__45tupleIJdlEEESC_SB_lNS1_9__extrema9arg_max_fIdl15compareKeyValueEEEEJSC_SC_iSG_EEEvDpT0__param_3[1]
)
.maxntid 256
{
	.reg .pred 	%p<264>;
	.reg .b32 	%r<374>;
	.reg .b64 	%rd<509>;
	.reg .b64 	%fd<423>;

	ld.param.u64 	%rd236, [_ZN6thrust24THRUST_300001_SM_1000_NS8cuda_cub4core6detail13_kernel_agentINS1_8__reduce11ReduceAgentIPN4cuda3std3__45tupleIJdlEEESC_SB_lNS1_9__extrema9arg_max_fIdl15compareKeyValueEEEEJSC_SC_iSG_EEEvDpT0__param_0];
	ld.param.u32 	%r29, [_ZN6thrust24THRUST_300001_SM_1000_NS8cuda_cub4core6detail13_kernel_agentINS1_8__reduce11ReduceAgentIPN4cuda3std3__45tupleIJdlEEESC_SB_lNS1_9__extrema9arg_max_fIdl15compareKeyValueEEEEJSC_SC_iSG_EEEvDpT0__param_2];
	cvt.s64.s32 	%rd1, %r29;
	setp.eq.s32 	%p1, %r29, 0;
	@%p1 bra 	$L__BB9_234;
	setp.gt.s32 	%p2, %r29, 1279;
	@%p2 bra 	$L__BB9_121;
	mov.u32 	%r1, %tid.x;
	setp.ge.s32 	%p147, %r1, %r29;
	mov.f64 	%fd354, 0d0000000000000000;
	mov.b64 	%rd432, 0;
	mov.u32 	%r368, %r1;
	@%p147 bra 	$L__BB9_4;
	mul.wide.u32 	%rd376, %r1, 16;
	add.s64 	%rd373, %rd236, %rd376;
	// begin inline asm
	ld.global.nc.u64 %rd372, [%rd373];
	// end inline asm
	add.s64 	%rd375, %rd373, 8;
	// begin inline asm
	ld.global.nc.u64 %rd432, [%rd375];
	// end inline asm
	mov.b64 	%fd354, %rd372;
	add.s32 	%r368, %r1, 256;
$L__BB9_4:
	setp.ge.s32 	%p148, %r368, %r29;
	@%p148 bra 	$L__BB9_25;
	not.b32 	%r141, %r368;
	add.s32 	%r4, %r29, %r141;
	and.b32  	%r142, %r4, 768;
	setp.eq.s32 	%p149, %r142, 768;
	@%p149 bra 	$L__BB9_11;
	mul.wide.u32 	%rd378, %r368, 16;
	add.s64 	%rd423, %rd236, %rd378;
	shr.u32 	%r143, %r4, 8;
	add.s32 	%r144, %r143, 1;
	and.b32  	%r145, %r144, 3;
	neg.s32 	%r366, %r145;
$L__BB9_7:
	.pragma "nounroll";
	mov.u64 	%rd6, %rd432;
	mov.f64 	%fd3, %fd354;
	// begin inline asm
	ld.global.nc.u64 %rd379, [%rd423];
	// end inline asm
	add.s64 	%rd382, %rd423, 8;
	// begin inline asm
	ld.global.nc.u64 %rd381, [%rd382];
	// end inline asm
	mov.b64 	%fd4, %rd379;
	abs.f64 	%fd5, %fd3;
	abs.f64 	%fd6, %fd4;
	setp.lt.f64 	%p150, %fd5, %fd6;
	mov.u64 	%rd432, %rd381;
	mov.f64 	%fd354, %fd4;
	@%p150 bra 	$L__BB9_10;
	setp.lt.f64 	%p151, %fd6, %fd5;
	mov.u64 	%rd432, %rd6;
	mov.f64 	%fd354, %fd3;
	@%p151 bra 	$L__BB9_10;
	setp.lt.s64 	%p152, %rd6, %rd381;
	min.s64 	%rd432, %rd6, %rd381;
	selp.f64 	%fd354, %fd3, %fd4, %p152;
$L__BB9_10:
	add.s32 	%r368, %r368, 256;
	add.s64 	%rd423, %rd423, 4096;
	add.s32 	%r366, %r366, 1;
	setp.ne.s32 	%p153, %r366, 0;
	@%p153 bra 	$L__BB9_7;
$L__BB9_11:
	setp.lt.u32 	%p154, %r4, 768;
	@%p154 bra 	$L__BB9_25;
$L__BB9_12:
	mul.wide.s32 	%rd387, %r368, 16;
	add.s64 	%rd384, %rd236, %rd387;
	// begin inline asm
	ld.global.nc.u64 %rd383, [%rd384];
	// end inline asm
	add.s64 	%rd386, %rd384, 8;
	// begin inline asm
	ld.global.nc.u64 %rd385, [%rd386];
	// end inline asm
	mov.b64 	%fd12, %rd383;
	abs.f64 	%fd13, %fd354;
	abs.f64 	%fd14, %fd12;
	setp.lt.f64 	%p155, %fd13, %fd14;
	mov.u64 	%rd429, %rd385;
	mov.f64 	%fd351, %fd12;
	@%p155 bra 	$L__BB9_15;
	setp.lt.f64 	%p156, %fd14, %fd13;
	mov.u64 	%rd429, %rd432;
	mov.f64 	%fd351, %fd354;
	@%p156 bra 	$L__BB9_15;
	setp.lt.s64 	%p157, %rd432, %rd385;
	min.s64 	%rd429, %rd432, %rd385;
	selp.f64 	%fd351, %fd354, %fd12, %p157;
$L__BB9_15:
	add.s64 	%rd389, %rd384, 4096;
	// begin inline asm
	ld.global.nc.u64 %rd388, [%rd389];
	// end inline asm
	add.s64 	%rd391, %rd384, 4104;
	// begin inline asm
	ld.global.nc.u64 %rd390, [%rd391];
	// end inline asm
	mov.b64 	%fd17, %rd388;
	abs.f64 	%fd18, %fd351;
	abs.f64 	%fd19, %fd17;
	setp.lt.f64 	%p158, %fd18, %fd19;
	mov.u64 	%rd430, %rd390;
	mov.f64 	%fd352, %fd17;
	@%p158 bra 	$L__BB9_18;
	setp.lt.f64 	%p159, %fd19, %fd18;
	mov.u64 	%rd430, %rd429;
	mov.f64 	%fd352, %fd351;
	@%p159 bra 	$L__BB9_18;
	setp.lt.s64 	%p160, %rd429, %rd390;
	min.s64 	%rd430, %rd429, %rd390;
	selp.f64 	%fd352, %fd351, %fd17, %p160;
$L__BB9_18:
	add.s64 	%rd393, %rd384, 8192;
	// begin inline asm
	ld.global.nc.u64 %rd392, [%rd393];
	// end inline asm
	add.s64 	%rd395, %rd384, 8200;
	// begin inline asm
	ld.global.nc.u64 %rd394, [%rd395];
	// end inline asm
	mov.b64 	%fd22, %rd392;
	abs.f64 	%fd23, %fd352;
	abs.f64 	%fd24, %fd22;
	setp.lt.f64 	%p161, %fd23, %fd24;
	mov.u64 	%rd431, %rd394;
	mov.f64 	%fd353, %fd22;
	@%p161 bra 	$L__BB9_21;
	setp.lt.f64 	%p162, %fd24, %fd23;
	mov.u64 	%rd431, %rd430;
	mov.f64 	%fd353, %fd352;
	@%p162 bra 	$L__BB9_21;
	setp.lt.s64 	%p163, %rd430, %rd394;
	min.s64 	%rd431, %rd430, %rd394;
	selp.f64 	%fd353, %fd352, %fd22, %p163;
$L__BB9_21:
	add.s64 	%rd397, %rd384, 12288;
	// begin inline asm
	ld.global.nc.u64 %rd396, [%rd397];
	// end inline asm
	add.s64 	%rd399, %rd384, 12296;
	// begin inline asm
	ld.global.nc.u64 %rd398, [%rd399];
	// end inline asm
	mov.b64 	%fd27, %rd396;
	abs.f64 	%fd28, %fd353;
	abs.f64 	%fd29, %fd27;
	setp.lt.f64 	%p164, %fd28, %fd29;
	mov.u64 	%rd432, %rd398;
	mov.f64 	%fd354, %fd27;
	@%p164 bra 	$L__BB9_24;
	setp.lt.f64 	%p165, %fd29, %fd28;
	mov.u64 	%rd432, %rd431;
	mov.f64 	%fd354, %fd353;
	@%p165 bra 	$L__BB9_24;
	setp.lt.s64 	%p166, %rd431, %rd398;
	min.s64 	%rd432, %rd431, %rd398;
	selp.f64 	%fd354, %fd353, %fd27, %p166;
$L__BB9_24:
	add.s32 	%r368, %r368, 1024;
	setp.lt.s32 	%p167, %r368, %r29;
	@%p167 bra 	$L__BB9_12;
$L__BB9_25:
	setp.lt.s32 	%p168, %r29, 256;
	@%p168 bra 	$L__BB9_70;
	// begin inline asm
	mov.u32 %r259, %laneid;
	// end inline asm
	mov.b64 	%rd410, %fd354;
	mov.b64 	{%r261, %r266}, %rd410;
	mov.b32 	%r277, 1;
	mov.b32 	%r278, 31;
	mov.b32 	%r279, -1;
	// begin inline asm
	shfl.sync.down.b32 %r260, %r261, %r277, %r278, %r279;
	// end inline asm
	// begin inline asm
	shfl.sync.down.b32 %r265, %r266, %r277, %r278, %r279;
	// end inline asm
	mov.b64 	%rd411, {%r260, %r265};
	mov.b64 	%fd33, %rd411;
	mov.b64 	{%r271, %r276}, %rd432;
	// begin inline asm
	shfl.sync.down.b32 %r270, %r271, %r277, %r278, %r279;
	// end inline asm
	// begin inline asm
	shfl.sync.down.b32 %r275, %r276, %r277, %r278, %r279;
	// end inline asm
	mov.b64 	%rd28, {%r270, %r275};
	setp.gt.s32 	%p220, %r259, 30;
	mov.u64 	%rd434, %rd432;
	mov.f64 	%fd356, %fd354;
	@%p220 bra 	$L__BB9_30;
	abs.f64 	%fd34, %fd354;
	abs.f64 	%fd35, %fd33;
	setp.lt.f64 	%p221, %fd34, %fd35;
	mov.u64 	%rd434, %rd28;
	mov.f64 	%fd356, %fd33;
	@%p221 bra 	$L__BB9_30;
	setp.lt.f64 	%p222, %fd35, %fd34;
	mov.u64 	%rd434, %rd432;
	mov.f64 	%fd356, %fd354;
	@%p222 bra 	$L__BB9_30;
	setp.lt.s64 	%p223, %rd432, %rd28;
	min.s64 	%rd434, %rd432, %rd28;
	selp.f64 	%fd356, %fd354, %fd33, %p223;
$L__BB9_30:
	mov.b64 	%rd412, %fd356;
	mov.b64 	{%r281, %r286}, %rd412;
	mov.b32 	%r297, 2;
	mov.b32 	%r298, 31;
	mov.b32 	%r299, -1;
	// begin inline asm
	shfl.sync.down.b32 %r280, %r281, %r297, %r298, %r299;
	// end inline asm
	// begin inline asm
	shfl.sync.down.b32 %r285, %r286, %r297, %r298, %r299;
	// end inline asm
	mov.b64 	%rd413, {%r280, %r285};
	mov.b64 	%fd38, %rd413;
	mov.b64 	{%r291, %r296}, %rd434;
	// begin inline asm
	shfl.sync.down.b32 %r290, %r291, %r297, %r298, %r299;
	// end inline asm
	// begin inline asm
	shfl.sync.down.b32 %r295, %r296, %r297, %r298, %r299;
	// end inline asm
	mov.b64 	%rd31, {%r290, %r295};
	setp.gt.s32 	%p224, %r259, 29;
	mov.u64 	%rd435, %rd434;
	mov.f64 	%fd357, %fd356;
	@%p224 bra 	$L__BB9_34;
	abs.f64 	%fd39, %fd356;
	abs.f64 	%fd40, %fd38;
	setp.lt.f64 	%p225, %fd39, %fd40;
	mov.u64 	%rd435, %rd31;
	mov.f64 	%fd357, %fd38;
	@%p225 bra 	$L__BB9_34;
	setp.lt.f64 	%p226, %fd40, %fd39;
	mov.u64 	%rd435, %rd434;
	mov.f64 	%fd357, %fd356;
	@%p226 bra 	$L__BB9_34;
	setp.lt.s64 	%p227, %rd434, %rd31;
	min.s64 	%rd435, %rd434, %rd31;
	selp.f64 	%fd357, %fd356, %fd38, %p227;
$L__BB9_34:
	mov.b64 	%rd414, %fd357;
	mov.b64 	{%r301, %r306}, %rd414;
	mov.b32 	%r317, 4;
	mov.b32 	%r318, 31;
	mov.b32 	%r319, -1;
	// begin inline asm
	shfl.sync.down.b32 %r300, %r301, %r317, %r318, %r319;
	// end inline asm
	// begin inline asm
	shfl.sync.down.b32 %r305, %r306, %r317, %r318, %r319;
	// end inline asm
	mov.b64 	%rd415, {%r300, %r305};
	mov.b64 	%fd43, %rd415;
	mov.b64 	{%r311, %r316}, %rd435;
	// begin inline asm
	shfl.sync.down.b32 %r310, %r311, %r317, %r318, %r319;
	// end inline asm
	// begin inline asm
	shfl.sync.down.b32 %r315, %r316, %r317, %r318, %r319;
	// end inline asm
	mov.b64 	%rd34, {%r310, %r315};
	setp.gt.s32 	%p228, %r259, 27;
	mov.u64 	%rd436, %rd435;
	mov.f64 	%fd358, %fd357;
	@%p228 bra 	$L__BB9_38;
	abs.f64 	%fd44, %fd357;
	abs.f64 	%fd45, %fd43;
	setp.lt.f64 	%p229, %fd44, %fd45;
	mov.u64 	%rd436, %rd34;
	mov.f64 	%fd358, %fd43;
	@%p229 bra 	$L__BB9_38;
	setp.lt.f64 	%p230, %fd45, %fd44;
	mov.u64 	%rd436, %rd435;
	mov.f64 	%fd358, %fd357;
	@%p230 bra 	$L__BB9_38;
	setp.lt.s64 	%p231, %rd435, %rd34;
	min.s64 	%rd436, %rd435, %rd34;
	selp.f64 	%fd358, %fd357, %fd43, %p231;
$L__BB9_38:
	mov.b64 	%rd416, %fd358;
	mov.b64 	{%r321, %r326}, %rd416;
	mov.b32 	%r337, 8;
	mov.b32 	%r338, 31;
	mov.b32 	%r339, -1;
	// begin inline asm
	shfl.sync.down.b32 %r320, %r321, %r337, %r338, %r339;
	// end inline asm
	// begin inline asm
	shfl.sync.down.b32 %r325, %r326, %r337, %r338, %r339;
	// end inline asm
	mov.b64 	%rd417, {%r320, %r325};
	mov.b64 	%fd48, %rd417;
	mov.b64 	{%r331, %r336}, %rd436;
	// begin inline asm
	shfl.sync.down.b32 %r330, %r331, %r337, %r338, %r339;
	// end inline asm
	// begin inline asm
	shfl.sync.down.b32 %r335, %r336, %r337, %r338, %r339;
	// end inline asm
	mov.b64 	%rd37, {%r330, %r335};
	setp.gt.s32 	%p232, %r259, 23;
	mov.u64 	%rd437, %rd436;
	mov.f64 	%fd359, %fd358;
	@%p232 bra 	$L__BB9_42;
	abs.f64 	%fd49, %fd358;
	abs.f64 	%fd50, %fd48;
	setp.lt.f64 	%p233, %fd49, %fd50;
	mov.u64 	%rd437, %rd37;
	mov.f64 	%fd359, %fd48;
	@%p233 bra 	$L__BB9_42;
	setp.lt.f64 	%p234, %fd50, %fd49;
	mov.u64 	%rd437, %rd436;
	mov.f64 	%fd359, %fd358;
	@%p234 bra 	$L__BB9_42;
	setp.lt.s64 	%p235, %rd436, %rd37;
	min.s64 	%rd437, %rd436, %rd37;
	selp.f64 	%fd359, %fd358, %fd48, %p235;
$L__BB9_42:
	mov.b64 	%rd418, %fd359;
	mov.b64 	{%r341, %r346}, %rd418;
	mov.b32 	%r357, 16;
	mov.b32 	%r358, 31;
	mov.b32 	%r359, -1;
	// begin inline asm
	shfl.sync.down.b32 %r340, %r341, %r357, %r358, %r359;
	// end inline asm
	// begin inline asm
	shfl.sync.down.b32 %r345, %r346, %r357, %r358, %r359;
	// end inline asm
	mov.b64 	%rd419, {%r340, %r345};
	mov.b64 	%fd53, %rd419;
	mov.b64 	{%r351, %r356}, %rd437;
	// begin inline asm
	shfl.sync.down.b32 %r350, %r351, %r357, %r358, %r359;
	// end inline asm
	// begin inline asm
	shfl.sync.down.b32 %r355, %r356, %r357, %r358, %r359;
	// end inline asm
	mov.b64 	%rd40, {%r350, %r355};
	setp.gt.s32 	%p236, %r259, 15;
	mov.u64 	%rd508, %rd437;
	mov.f64 	%fd422, %fd359;
	@%p236 bra 	$L__BB9_46;
	abs.f64 	%fd54, %fd359;
	abs.f64 	%fd55, %fd53;
	setp.lt.f64 	%p237, %fd54, %fd55;
	mov.u64 	%rd508, %rd40;
	mov.f64 	%fd422, %fd53;
	@%p237 bra 	$L__BB9_46;
	setp.lt.f64 	%p238, %fd55, %fd54;
	mov.u64 	%rd508, %rd437;
	mov.f64 	%fd422, %fd359;
	@%p238 bra 	$L__BB9_46;
	setp.lt.s64 	%p239, %rd437, %rd40;
	min.s64 	%rd508, %rd437, %rd40;
	selp.f64 	%fd422, %fd359, %fd53, %p239;
$L__BB9_46:
	setp.ne.s32 	%p240, %r259, 0;
	@%p240 bra 	$L__BB9_48;
	shr.u32 	%r360, %r1, 1;
	and.b32  	%r361, %r360, 496;
	mov.u32 	%r362, _ZN6thrust24THRUST_300001_SM_1000_NS8cuda_cub4core6detail5shmemE;
	add.s32 	%r363, %r362, %r361;
	st.shared.f64 	[%r363+8], %fd422;
	st.shared.u64 	[%r363+16], %rd508;
$L__BB9_48:
	bar.sync 	0;
	setp.ne.s32 	%p241, %r1, 0;
	@%p241 bra 	$L__BB9_232;
	ld.shared.f64 	%fd58, [_ZN6thrust24THRUST_300001_SM_1000_NS8cuda_cub4core6detail5shmemE+24];
	ld.shared.u64 	%rd43, [_ZN6thrust24THRUST_300001_SM_1000_NS8cuda_cub4core6detail5shmemE+32];
	abs.f64 	%fd59, %fd422;
	abs.f64 	%fd60, %fd58;
	setp.lt.f64 	%p242, %fd59, %fd60;
	mov.u64 	%rd439, %rd43;
	mov.f64 	%fd361, %fd58;
	@%p242 bra 	$L__BB9_52;
	setp.lt.f64 	%p243, %fd60, %fd59;
	mov.u64 	%rd439, %rd508;
	mov.f64 	%fd361, %fd422;
	@%p243 bra 	$L__BB9_52;
	setp.lt.s64 	%p244, %rd508, %rd43;
	min.s64 	%rd439, %rd508, %rd43;
	selp.f64 	%fd361, %fd422, %fd58, %p244;
$L__BB9_52:
	ld.shared.f64 	%fd63, [_ZN6thrust24THRUST_300001_SM_1000_NS8cuda_cub4core6detail5shmemE+40];
	ld.shared.u64 	%rd46, [_ZN6thrust24THRUST_300001_SM_1000_NS8cuda_cub4core6detail5shmemE+48];
	abs.f64 	%fd64, %fd361;
	abs.f64 	%fd65, %fd63;
	setp.lt.f64 	%p245, %fd64, %fd65;
	mov.u64 	%rd440, %rd46;
	mov.f64 	%fd362, %fd63;
	@%p245 bra 	$L__BB9_55;
	setp.lt.f64 	%p246, %fd65, %fd64;
	mov.u64 	%rd440, %rd439;
	mov.f64 	%fd362, %fd361;
	@%p246 bra 	$L__BB9_55;
	setp.lt.s64 	%p247, %rd439, %rd46;
	min.s64 	%rd440, %rd439, %rd46;
	selp.f64 	%fd362, %fd361, %fd63, %p247;
$L__BB9_55:
	ld.shared.f64 	%fd68, [_ZN6thrust24THRUST_300001_SM_1000_NS8cuda_cub4core6detail5shmemE+56];
	ld.shared.u64 	%rd49, [_ZN6thrust24THRUST_300001_SM_1000_NS8cuda_cub4core6detail5shmemE+64];
	abs.f64 	%fd69, %fd362;
	abs.f64 	%fd70, %fd68;
	setp.lt.f64 	%p248, %fd69, %fd70;
	mov.u64 	%rd441, %rd49;
	mov.f64 	%fd363, %fd68;
	@%p248 bra 	$L__BB9_58;
	setp.lt.f64 	%p249, %fd70, %fd69;
	mov.u64 	%rd441, %rd440;
	mov.f64 	%fd363, %fd362;
	@%p249 bra 	$L__BB9_58;
	setp.lt.s64 	%p250, %rd440, %rd49;
	min.s64 	%rd441, %rd440, %rd49;
	selp.f64 	%fd363, %fd362, %fd68, %p250;
$L__BB9_58:
	ld.shared.f64 	%fd73, [_ZN6thrust24THRUST_300001_SM_1000_NS8cuda_cub4core6detail5shmemE+72];
	ld.shared.u64 	%rd52, [_ZN6thrust24THRUST_300001_SM_1000_NS8cuda_cub4core6detail5shmemE+80];
	abs.f64 	%fd74, %fd363;
	abs.f64 	%fd75, %fd73;
	setp.lt.f64 	%p251, %fd74, %fd75;
	mov.u64 	%rd442, %rd52;
	mov.f64 	%fd364, %fd73;
	@%p251 bra 	$L__BB9_61;
	setp.lt.f64 	%p252, %fd75, %fd74;
	mov.u64 	%rd442, %rd441;
	mov.f64 	%fd364, %fd363;
	@%p252 bra 	$L__BB9_61;
	setp.lt.s64 	%p253, %rd441, %rd52;
	min.s64 	%rd442, %rd441, %rd52;
	selp.f64 	%fd364, %fd363, %fd73, %p253;
$L__BB9_61:
	ld.shared.f64 	%fd78, [_ZN6thrust24THRUST_300001_SM_1000_NS8cuda_cub4core6detail5shmemE+88];
	ld.shared.u64 	%rd55, [_ZN6thrust24THRUST_300001_SM_1000_NS8cuda_cub4core6detail5shmemE+96];
	abs.f64 	%fd79, %fd364;
	abs.f64 	%fd80, %fd78;
	setp.lt.f64 	%p254, %fd79, %fd80;
	mov.u64 	%rd443, %rd55;
	mov.f64 	%fd365, %fd78;
	@%p254 bra 	$L__BB9_64;
	setp.lt.f64 	%p255, %fd80, %fd79;
	mov.u64 	%rd443, %rd442;
	mov.f64 	%fd365, %fd364;
	@%p255 bra 	$L__BB9_64;
	setp.lt.s64 	%p256, %rd442, %rd55;
	min.s64 	%rd443, %rd442, %rd55;
	selp.f64 	%fd365, %fd364, %fd78, %p256;
$L__BB9_64:
	ld.shared.f64 	%fd83, [_ZN6thrust24THRUST_300001_SM_1000_NS8cuda_cub4core6detail5shmemE+104];
	ld.shared.u64 	%rd58, [_ZN6thrust24THRUST_300001_SM_1000_NS8cuda_cub4core6detail5shmemE+112];
	abs.f64 	%fd84, %fd365;
	abs.f64 	%fd85, %fd83;
	setp.lt.f64 	%p257, %fd84, %fd85;
	mov.u64 	%rd444, %rd58;
	mov.f64 	%fd366, %fd83;
	@%p257 bra 	$L__BB9_67;
	setp.lt.f64 	%p258, %fd85, %fd84;
	mov.u64 	%rd444, %rd443;
	mov.f64 	%fd366, %fd365;
	@%p258 bra 	$L__BB9_67;
	setp.lt.s64 	%p259, %rd443, %rd58;
	min.s64 	%rd444, %rd443, %rd58;
	selp.f64 	%fd366, %fd365, %fd83, %p259;
$L__BB9_67:
	ld.shared.f64 	%fd88, [_ZN6thrust24THRUST_300001_SM_1000_NS8cuda_cub4core6detail5shmemE+120];
	ld.shared.u64 	%rd61, [_ZN6thrust24THRUST_300001_SM_1000_NS8cuda_cub4core6detail5shmemE+128];
	abs.f64 	%fd89, %fd366;
	abs.f64 	%fd90, %fd88;
	setp.lt.f64 	%p260, %fd89, %fd90;
	mov.u64 	%rd508, %rd61;
	mov.f64 	%fd422, %fd88;
	@%p260 bra 	$L__BB9_232;
	setp.lt.f64 	%p261, %fd90, %fd89;
	mov.u64 	%rd508, %rd444;
	mov.f64 	%fd422, %fd366;
	@%p261 bra 	$L__BB9_232;
	setp.lt.s64 	%p262, %rd444, %rd61;
	min.s64 	%rd508, %rd444, %rd61;
	selp.f64 	%fd422, %fd366, %fd88, %p262;
	bra.uni 	$L__BB9_232;
$L__BB9_70:
	// begin inline asm
	mov.u32 %r146, %laneid;
	// end inline asm
	and.b32  	%r167, %r1, 992;
	add.s32 	%r168, %r167, 32;
	setp.gt.s32 	%p169, %r168, %r29;
	not.b32 	%r169, %r167;
	add.s32 	%r170, %r29, %r169;
	selp.b32 	%r165, %r170, 31, %p169;
	mov.b64 	%rd400, %fd354;
	mov.b64 	{%r148, %r153}, %rd400;
	mov.b32 	%r164, 1;
	mov.b32 	%r166, -1;
	// begin inline asm
	shfl.sync.down.b32 %r147, %r148, %r164, %r165, %r166;
	// end inline asm
	// begin inline asm
	shfl.sync.down.b32 %r152, %r153, %r164, %r165, %r166;
	// end inline asm
	mov.b64 	%rd401, {%r147, %r152};
	mov.b64 	%fd92, %rd401;
	mov.b64 	{%r158, %r163}, %rd432;
	// begin inline asm
	shfl.sync.down.b32 %r157, %r158, %r164, %r165, %r166;
	// end inline asm
	// begin inline asm
	shfl.sync.down.b32 %r162, %r163, %r164, %r165, %r166;
	// end inline asm
	mov.b64 	%rd63, {%r157, %r162};
	setp.ge.s32 	%p170, %r146, %r165;
	mov.u64 	%rd445, %rd432;
	mov.f64 	%fd367, %fd354;
	@%p170 bra 	$L__BB9_74;
	abs.f64 	%fd93, %fd354;
	abs.f64 	%fd94, %fd92;
	setp.lt.f64 	%p171, %fd93, %fd94;
	mov.u64 	%rd445, %rd63;
	mov.f64 	%fd367, %fd92;
	@%p171 bra 	$L__BB9_74;
	setp.lt.f64 	%p172, %fd94, %fd93;
	mov.u64 	%rd445, %rd432;
	mov.f64 	%fd367, %fd354;
	@%p172 bra 	$L__BB9_74;
	setp.lt.s64 	%p173, %rd432, %rd63;
	min.s64 	%rd445, %rd432, %rd63;
	selp.f64 	%fd367, %fd354, %fd92, %p173;
$L__BB9_74:
	mov.b64 	%rd402, %fd367;
	mov.b64 	{%r172, %r177}, %rd402;
	mov.b32 	%r188, 2;
	mov.b32 	%r190, -1;
	// begin inline asm
	shfl.sync.down.b32 %r171, %r172, %r188, %r165, %r190;
	// end inline asm
	// begin inline asm
	shfl.sync.down.b32 %r176, %r177, %r188, %r165, %r190;
	// end inline asm
	mov.b64 	%rd403, {%r171, %r176};
	mov.b64 	%fd97, %rd403;
	mov.b64 	{%r182, %r187}, %rd445;
	// begin inline asm
	shfl.sync.down.b32 %r181, %r182, %r188, %r165, %r190;
	// end inline asm
	// begin inline asm
	shfl.sync.down.b32 %r186, %r187, %r188, %r165, %r190;
	// end inline asm
	mov.b64 	%rd66, {%r181, %r186};
	add.s32 	%r191, %r146, 2;
	setp.gt.s32 	%p174, %r191, %r165;
	mov.u64 	%rd446, %rd445;
	mov.f64 	%fd368, %fd367;
	@%p174 bra 	$L__BB9_78;
	abs.f64 	%fd98, %fd367;
	abs.f64 	%fd99, %fd97;
	setp.lt.f64 	%p175, %fd98, %fd99;
	mov.u64 	%rd446, %rd66;
	mov.f64 	%fd368, %fd97;
	@%p175 bra 	$L__BB9_78;
	setp.lt.f64 	%p176, %fd99, %fd98;
	mov.u64 	%rd446, %rd445;
	mov.f64 	%fd368, %fd367;
	@%p176 bra 	$L__BB9_78;
	setp.lt.s64 	%p177, %rd445, %rd66;
	min.s64 	%rd446, %rd445, %rd66;
	selp.f64 	%fd368, %fd367, %fd97, %p177;
$L__BB9_78:
	mov.b64 	%rd404, %fd368;
	mov.b64 	{%r193, %r198}, %rd404;
	mov.b32 	%r209, 4;
	mov.b32 	%r211, -1;
	// begin inline asm
	shfl.sync.down.b32 %r192, %r193, %r209, %r165, %r211;
	// end inline asm
	// begin inline asm
	shfl.sync.down.b32 %r197, %r198, %r209, %r165, %r211;
	// end inline asm
	mov.b64 	%rd405, {%r192, %r197};
	mov.b64 	%fd102, %rd405;
	mov.b64 	{%r203, %r208}, %rd446;
	// begin inline asm
	shfl.sync.down.b32 %r202, %r203, %r209, %r165, %r211;
	// end inline asm
	// begin inline asm
	shfl.sync.down.b32 %r207, %r208, %r209, %r165, %r211;
	// end inline asm
	mov.b64 	%rd69, {%r202, %r207};
	add.s32 	%r212, %r146, 4;
	setp.gt.s32 	%p178, %r212, %r165;
	mov.u64 	%rd447, %rd446;
	mov.f64 	%fd369, %fd368;
	@%p178 bra 	$L__BB9_82;
	abs.f64 	%fd103, %fd368;
	abs.f64 	%fd104, %fd102;
	setp.lt.f64 	%p179, %fd103, %fd104;
	mov.u64 	%rd447, %rd69;
	mov.f64 	%fd369, %fd102;
	@%p179 bra 	$L__BB9_82;
	setp.lt.f64 	%p180, %fd104, %fd103;
	mov.u64 	%rd447, %rd446;
	mov.f64 	%fd369, %fd368;
	@%p180 bra 	$L__BB9_82;
	setp.lt.s64 	%p181, %rd446, %rd69;
	min.s64 	%rd447, %rd446, %rd69;
	selp.f64 	%fd369, %fd368, %fd102, %p181;
$L__BB9_82:
	mov.b64 	%rd406, %fd369;
	mov.b64 	{%r214, %r219}, %rd406;
	mov.b32 	%r230, 8;
	mov.b32 	%r232, -1;
	// begin inline asm
	shfl.sync.down.b32 %r213, %r214, %r230, %r165, %r232;
	// end inline asm
	// begin inline asm
	shfl.sync.down.b32 %r218, %r219, %r230, %r165, %r232;
	// end inline asm
	mov.b64 	%rd407, {%r213, %r218};
	mov.b64 	%fd107, %rd407;
	mov.b64 	{%r224, %r229}, %rd447;
	// begin inline asm
	shfl.sync.down.b32 %r223, %r224, %r230, %r165, %r232;
	// end inline asm
	// begin inline asm
	shfl.sync.down.b32 %r228, %r229, %r230, %r165, %r232;
	// end inline asm
	mov.b64 	%rd72, {%r223, %r228};
	add.s32 	%r233, %r146, 8;
	setp.gt.s32 	%p182, %r233, %r165;
	mov.u64 	%rd448, %rd447;
	mov.f64 	%fd370, %fd369;
	@%p182 bra 	$L__BB9_86;
	abs.f64 	%fd108, %fd369;
	abs.f64 	%fd109, %fd107;
	setp.lt.f64 	%p183, %fd108, %fd109;
	mov.u64 	%rd448, %rd72;
	mov.f64 	%fd370, %fd107;
	@%p183 bra 	$L__BB9_86;
	setp.lt.f64 	%p184, %fd109, %fd108;
	mov.u64 	%rd448, %rd447;
	mov.f64 	%fd370, %fd369;
	@%p184 bra 	$L__BB9_86;
	setp.lt.s64 	%p185, %rd447, %rd72;
	min.s64 	%rd448, %rd447, %rd72;
	selp.f64 	%fd370, %fd369, %fd107, %p185;
$L__BB9_86:
	mov.b64 	%rd408, %fd370;
	mov.b64 	{%r235, %r240}, %rd408;
	mov.b32 	%r251, 16;
	mov.b32 	%r253, -1;
	// begin inline asm
	shfl.sync.down.b32 %r234, %r235, %r251, %r165, %r253;
	// end inline asm
	// begin inline asm
	shfl.sync.down.b32 %r239, %r240, %r251, %r165, %r253;
	// end inline asm
	mov.b64 	%rd409, {%r234, %r239};
	mov.b64 	%fd112, %rd409;
	mov.b64 	{%r245, %r250}, %rd448;
	// begin inline asm
	shfl.sync.down.b32 %r244, %r245, %r251, %r165, %r253;
	// end inline asm
	// begin inline asm
	shfl.sync.down.b32 %r249, %r250, %r251, %r165, %r253;
	// end inline asm
	mov.b64 	%rd75, {%r244, %r249};
	add.s32 	%r254, %r146, 16;
	setp.gt.s32 	%p186, %r254, %r165;
	mov.u64 	%rd508, %rd448;
	mov.f64 	%fd422, %fd370;
	@%p186 bra 	$L__BB9_90;
	abs.f64 	%fd113, %fd370;
	abs.f64 	%fd114, %fd112;
	setp.lt.f64 	%p187, %fd113, %fd114;
	mov.u64 	%rd508, %rd75;
	mov.f64 	%fd422, %fd112;
	@%p187 bra 	$L__BB9_90;
	setp.lt.f64 	%p188, %fd114, %fd113;
	mov.u64 	%rd508, %rd448;
	mov.f64 	%fd422, %fd370;
	@%p188 bra 	$L__BB9_90;
	setp.lt.s64 	%p189, %rd448, %rd75;
	min.s64 	%rd508, %rd448, %rd75;
	selp.f64 	%fd422, %fd370, %fd112, %p189;
$L__BB9_90:
	setp.ne.s32 	%p190, %r146, 0;
	@%p190 bra 	$L__BB9_92;
	shr.u32 	%r255, %r1, 1;
	and.b32  	%r256, %r255, 496;
	mov.u32 	%r257, _ZN6thrust24THRUST_300001_SM_1000_NS8cuda_cub4core6detail5shmemE;
	add.s32 	%r258, %r257, %r256;
	st.shared.f64 	[%r258+8], %fd422;
	st.shared.u64 	[%r258+16], %rd508;
$L__BB9_92:
	bar.sync 	0;
	setp.ne.s32 	%p191, %r1, 0;
	@%p191 bra 	$L__BB9_232;
	setp.lt.s32 	%p192, %r29, 33;
	mov.f64 	%fd372, %fd422;
	mov.u64 	%rd450, %rd508;
	@%p192 bra 	$L__BB9_97;
	ld.shared.f64 	%fd117, [_ZN6thrust24THRUST_300001_SM_1000_NS8cuda_cub4core6detail5shmemE+24];
	ld.shared.u64 	%rd78, [_ZN6thrust24THRUST_300001_SM_1000_NS8cuda_cub4core6detail5shmemE+32];
	abs.f64 	%fd118, %fd422;
	abs.f64 	%fd119, %fd117;
	setp.lt.f64 	%p193, %fd118, %fd119;
	mov.f64 	%fd372, %fd117;
	mov.u64 	%rd450, %rd78;
	@%p193 bra 	$L__BB9_97;
	setp.lt.f64 	%p194, %fd119, %fd118;
	mov.f64 	%fd372, %fd422;
	mov.u64 	%rd450, %rd508;
	@%p194 bra 	$L__BB9_97;
	setp.lt.s64 	%p195, %rd508, %rd78;
	min.s64 	%rd450, %rd508, %rd78;
	selp.f64 	%fd372, %fd422, %fd117, %p195;
$L__BB9_97:
	setp.lt.s32 	%p196, %r29, 65;
	mov.f64 	%fd373, %fd372;
	mov.u64 	%rd451, %rd450;
	@%p196 bra 	$L__BB9_101;
	ld.shared.f64 	%fd122, [_ZN6thrust24THRUST_300001_SM_1000_NS8cuda_cub4core6detail5shmemE+40];
	ld.shared.u64 	%rd81, [_ZN6thrust24THRUST_300001_SM_1000_NS8cuda_cub4core6detail5shmemE+48];
	abs.f64 	%fd123, %fd372;
	abs.f64 	%fd124, %fd122;
	setp.lt.f64 	%p197, %fd123, %fd124;
	mov.f64 	%fd373, %fd122;
	mov.u64 	%rd451, %rd81;
	@%p197 bra 	$L__BB9_101;
	setp.lt.f64 	%p198, %fd124, %fd123;
	mov.f64 	%fd373, %fd372;
	mov.u64 	%rd451, %rd450;
	@%p198 bra 	$L__BB9_101;
	setp.lt.s64 	%p199, %rd450, %rd81;
	min.s64 	%rd451, %rd450, %rd81;
	selp.f64 	%fd373, %fd372, %fd122, %p199;
$L__BB9_101:
	setp.lt.s32 	%p200, %r29, 97;
	mov.f64 	%fd374, %fd373;
	mov.u64 	%rd452, %rd451;
	@%p200 bra 	$L__BB9_105;
	ld.shared.f64 	%fd127, [_ZN6thrust24THRUST_300001_SM_1000_NS8cuda_cub4core6detail5shmemE+56];
	ld.shared.u64 	%rd84, [_ZN6thrust24THRUST_300001_SM_1000_NS8cuda_cub4core6detail5shmemE+64];
	abs.f64 	%fd128, %fd373;
	abs.f64 	%fd129, %fd127;
	setp.lt.f64 	%p201, %fd128, %fd129;
	mov.f64 	%fd374, %fd127;
	mov.u64 	%rd452, %rd84;
	@%p201 bra 	$L__BB9_105;
	setp.lt.f64 	%p202, %fd129, %fd128;
	mov.f64 	%fd374, %fd373;
	mov.u64 	%rd452, %rd451;
	@%p202 bra 	$L__BB9_105;
	setp.lt.s64 	%p203, %rd451, %rd84;
	min.s64 	%rd452, %rd451, %rd84;
	selp.f64 	%fd374, %fd373, %fd127, %p203;
$L__BB9_105:
	setp.lt.s32 	%p204, %r29, 129;
	mov.f64 	%fd375, %fd374;
	mov.u64 	%rd453, %rd452;
	@%p204 bra 	$L__BB9_109;
	ld.shared.f64 	%fd132, [_ZN6thrust24THRUST_300001_SM_1000_NS8cuda_cub4core6detail5shmemE+72];
	ld.shared.u64 	%rd87, [_ZN6thrust24THRUST_300001_SM_1000_NS8cuda_cub4core6detail5shmemE+80];
	abs.f64 	%fd133, %fd374;
	abs.f64 	%fd134, %fd132;
	setp.lt.f64 	%p205, %fd133, %fd134;
	mov.f64 	%fd375, %fd132;
	mov.u64 	%rd453, %rd87;
	@%p205 bra 	$L__BB9_109;
	setp.lt.f64 	%p206, %fd134, %fd133;
	mov.f64 	%fd375, %fd374;
	mov.u64 	%rd453, %rd452;
	@%p206 bra 	$L__BB9_109;
	setp.lt.s64 	%p207, %rd452, %rd87;
	min.s64 	%rd453, %rd452, %rd87;
	selp.f64 	%fd375, %fd374, %fd132, %p207;
$L__BB9_109:
	setp.lt.s32 	%p208, %r29, 161;
	mov.f64 	%fd376, %fd375;
	mov.u64 	%rd454, %rd453;
	@%p208 bra 	$L__BB9_113;
	ld.shared.f64 	%fd137, [_ZN6thrust24THRUST_300001_SM_1000_NS8cuda_cub4core6detail5shmemE+88];
	ld.shared.u64 	%rd90, [_ZN6thrust24THRUST_300001_SM_1000_NS8cuda_cub4core6detail5shmemE+96];
	abs.f64 	%fd138, %fd375;
	abs.f64 	%fd139, %fd137;
	setp.lt.f64 	%p209, %fd138, %fd139;
	mov.f64 	%fd376, %fd137;
	mov.u64 	%rd454, %rd90;
	@%p209 bra 	$L__BB9_113;
	setp.lt.f64 	%p210, %fd139, %fd138;
	mov.f64 	%fd376, %fd375;
	mov.u64 	%rd454, %rd453;
	@%p210 bra 	$L__BB9_113;
	setp.lt.s64 	%p211, %rd453, %rd90;
	min.s64 	%rd454, %rd453, %rd90;
	selp.f64 	%fd376, %fd375, %fd137, %p211;
$L__BB9_113:
	setp.lt.s32 	%p212, %r29, 193;
	mov.f64 	%fd377, %fd376;
	mov.u64 	%rd455, %rd454;
	@%p212 bra 	$L__BB9_117;
	ld.shared.f64 	%fd142, [_ZN6thrust24THRUST_300001_SM_1000_NS8cuda_cub4core6detail5shmemE+104];
	ld.shared.u64 	%rd93, [_ZN6thrust24THRUST_300001_SM_1000_NS8cuda_cub4core6detail5shmemE+112];
	abs.f64 	%fd143, %fd376;
	abs.f64 	%fd144, %fd142;
	setp.lt.f64 	%p213, %fd143, %fd144;
	mov.f64 	%fd377, %fd142;
	mov.u64 	%rd455, %rd93;
	@%p213 bra 	$L__BB9_117;
	setp.lt.f64 	%p214, %fd144, %fd143;
	mov.f64 	%fd377, %fd376;
	mov.u64 	%rd455, %rd454;
	@%p214 bra 	$L__BB9_117;
	setp.lt.s64 	%p215, %rd454, %rd93;
	min.s64 	%rd455, %rd454, %rd93;
	selp.f64 	%fd377, %fd376, %fd142, %p215;
$L__BB9_117:
	setp.lt.s32 	%p216, %r29, 225;
	mov.u64 	%rd508, %rd455;
	mov.f64 	%fd422, %fd377;
	@%p216 bra 	$L__BB9_232;
	ld.shared.f64 	%fd147, [_ZN6thrust24THRUST_300001_SM_1000_NS8cuda_cub4core6detail5shmemE+120];
	ld.shared.u64 	%rd96, [_ZN6thrust24THRUST_300001_SM_1000_NS8cuda_cub4core6detail5shmemE+128];
	abs.f64 	%fd148, %fd377;
	abs.f64 	%fd149, %fd147;
	setp.lt.f64 	%p217, %fd148, %fd149;
	mov.u64 	%rd508, %rd96;
	mov.f64 	%fd422, %fd147;
	@%p217 bra 	$L__BB9_232;
	setp.lt.f64 	%p218, %fd149, %fd148;
	mov.u64 	%rd508, %rd455;
	mov.f64 	%fd422, %fd377;
	@%p218 bra 	$L__BB9_232;
	setp.lt.s64 	%p219, %rd455, %rd96;
	min.s64 	%rd508, %rd455, %rd96;
	selp.f64 	%fd422, %fd377, %fd147, %p219;
	bra.uni 	$L__BB9_232;
$L__BB9_121:
	mov.u32 	%r16, %tid.x;
	cvt.u64.u32 	%rd98, %r16;
	mul.wide.u32 	%rd258, %r16, 16;
	add.s64 	%rd239, %rd236, %rd258;
	// begin inline asm
	ld.global.nc.u64 %rd238, [%rd239];
	// end inline asm
	add.s64 	%rd241, %rd239, 8;
	// begin inline asm
	ld.global.nc.u64 %rd240, [%rd241];
	// end inline asm
	mov.b64 	%fd151, %rd238;
	add.s64 	%rd243, %rd239, 4096;
	// begin inline asm
	ld.global.nc.u64 %rd242, [%rd243];
	// end inline asm
	add.s64 	%rd245, %rd239, 4104;
	// begin inline asm
	ld.global.nc.u64 %rd456, [%rd245];
	// end inline asm
	mov.b64 	%fd378, %rd242;
	add.s64 	%rd247, %rd239, 8192;
	// begin inline asm
	ld.global.nc.u64 %rd246, [%rd247];
	// end inline asm
	add.s64 	%rd249, %rd239, 8200;
	// begin inline asm
	ld.global.nc.u64 %rd457, [%rd249];
	// end inline asm
	mov.b64 	%fd379, %rd246;
	add.s64 	%rd251, %rd239, 12288;
	// begin inline asm
	ld.global.nc.u64 %rd250, [%rd251];
	// end inline asm
	add.s64 	%rd253, %rd239, 12296;
	// begin inline asm
	ld.global.nc.u64 %rd458, [%rd253];
	// end inline asm
	mov.b64 	%fd380, %rd250;
	add.s64 	%rd255, %rd239, 16384;
	// begin inline asm
	ld.global.nc.u64 %rd254, [%rd255];
	// end inline asm
	add.s64 	%rd257, %rd239, 16392;
	// begin inline asm
	ld.global.nc.u64 %rd495, [%rd257];
	// end inline asm
	mov.b64 	%fd409, %rd254;
	abs.f64 	%fd156, %fd151;
	abs.f64 	%fd157, %fd378;
	setp.lt.f64 	%p3, %fd156, %fd157;
	@%p3 bra 	$L__BB9_123;
	setp.lt.f64 	%p4, %fd157, %fd156;
	setp.lt.s64 	%p5, %rd240, %rd456;
	or.pred  	%p6, %p4, %p5;
	selp.b64 	%rd456, %rd240, %rd456, %p6;
	selp.f64 	%fd378, %fd151, %fd378, %p6;
$L__BB9_123:
	abs.f64 	%fd160, %fd378;
	abs.f64 	%fd161, %fd379;
	setp.lt.f64 	%p7, %fd160, %fd161;
	@%p7 bra 	$L__BB9_125;
	setp.lt.f64 	%p8, %fd161, %fd160;
	setp.lt.s64 	%p9, %rd456, %rd457;
	or.pred  	%p10, %p8, %p9;
	selp.b64 	%rd457, %rd456, %rd457, %p10;
	selp.f64 	%fd379, %fd378, %fd379, %p10;
$L__BB9_125:
	abs.f64 	%fd164, %fd379;
	abs.f64 	%fd165, %fd380;
	setp.lt.f64 	%p11, %fd164, %fd165;
	@%p11 bra 	$L__BB9_127;
	setp.lt.f64 	%p12, %fd165, %fd164;
	setp.lt.s64 	%p13, %rd457, %rd458;
	or.pred  	%p14, %p12, %p13;
	selp.b64 	%rd458, %rd457, %rd458, %p14;
	selp.f64 	%fd380, %fd379, %fd380, %p14;
$L__BB9_127:
	abs.f64 	%fd168, %fd380;
	abs.f64 	%fd169, %fd409;
	setp.lt.f64 	%p15, %fd168, %fd169;
	@%p15 bra 	$L__BB9_129;
	setp.lt.f64 	%p16, %fd169, %fd168;
	setp.lt.s64 	%p17, %rd458, %rd495;
	or.pred  	%p18, %p16, %p17;
	selp.b64 	%rd495, %rd458, %rd495, %p18;
	selp.f64 	%fd409, %fd380, %fd409, %p18;
$L__BB9_129:
	setp.lt.u32 	%p19, %r29, 2560;
	mov.b64 	%rd474, 1280;
	@%p19 bra 	$L__BB9_165;
	add.s64 	%rd262, %rd1, -2560;
	mul.hi.u64 	%rd263, %rd262, -3689348814741910323;
	shr.u64 	%rd112, %rd263, 10;
	setp.lt.u64 	%p20, %rd262, 1280;
	mov.b64 	%rd474, 1280;
	@%p20 bra 	$L__BB9_153;
	add.s64 	%rd265, %rd112, 1;
	and.b64  	%rd460, %rd265, 36028797018963966;
	shl.b64 	%rd266, %rd98, 4;
	add.s64 	%rd267, %rd266, %rd236;
	add.s64 	%rd461, %rd267, 57352;
	mov.b64 	%rd474, 1280;
$L__BB9_132:
	add.s64 	%rd269, %rd461, -36872;
	// begin inline asm
	ld.global.nc.u64 %rd268, [%rd269];
	// end inline asm
	add.s64 	%rd271, %rd461, -36864;
	// begin inline asm
	ld.global.nc.u64 %rd464, [%rd271];
	// end inline asm
	mov.b64 	%fd383, %rd268;
	add.s64 	%rd273, %rd461, -32776;
	// begin inline asm
	ld.global.nc.u64 %rd272, [%rd273];
	// end inline asm
	add.s64 	%rd275, %rd461, -32768;
	// begin inline asm
	ld.global.nc.u64 %rd465, [%rd275];
	// end inline asm
	mov.b64 	%fd384, %rd272;
	add.s64 	%rd277, %rd461, -28680;
	// begin inline asm
	ld.global.nc.u64 %rd276, [%rd277];
	// end inline asm
	add.s64 	%rd279, %rd461, -28672;
	// begin inline asm
	ld.global.nc.u64 %rd466, [%rd279];
	// end inline asm
	mov.b64 	%fd385, %rd276;
	add.s64 	%rd281, %rd461, -24584;
	// begin inline asm
	ld.global.nc.u64 %rd280, [%rd281];
	// end inline asm
	add.s64 	%rd283, %rd461, -24576;
	// begin inline asm
	ld.global.nc.u64 %rd467, [%rd283];
	// end inline asm
	mov.b64 	%fd386, %rd280;
	add.s64 	%rd285, %rd461, -20488;
	// begin inline asm
	ld.global.nc.u64 %rd284, [%rd285];
	// end inline asm
	add.s64 	%rd287, %rd461, -20480;
	// begin inline asm
	ld.global.nc.u64 %rd468, [%rd287];
	// end inline asm
	mov.b64 	%fd387, %rd284;
	abs.f64 	%fd178, %fd409;
	abs.f64 	%fd179, %fd383;
	setp.lt.f64 	%p21, %fd178, %fd179;
	@%p21 bra 	$L__BB9_134;
	setp.lt.f64 	%p22, %fd179, %fd178;
	setp.lt.s64 	%p23, %rd495, %rd464;
	or.pred  	%p24, %p22, %p23;
	selp.b64 	%rd464, %rd495, %rd464, %p24;
	selp.f64 	%fd383, %fd409, %fd383, %p24;
$L__BB9_134:
	abs.f64 	%fd182, %fd383;
	abs.f64 	%fd183, %fd384;
	setp.lt.f64 	%p25, %fd182, %fd183;
	@%p25 bra 	$L__BB9_136;
	setp.lt.f64 	%p26, %fd183, %fd182;
	setp.lt.s64 	%p27, %rd464, %rd465;
	or.pred  	%p28, %p26, %p27;
	selp.b64 	%rd465, %rd464, %rd465, %p28;
	selp.f64 	%fd384, %fd383, %fd384, %p28;
$L__BB9_136:
	abs.f64 	%fd186, %fd384;
	abs.f64 	%fd187, %fd385;
	setp.lt.f64 	%p29, %fd186, %fd187;
	@%p29 bra 	$L__BB9_138;
	setp.lt.f64 	%p30, %fd187, %fd186;
	setp.lt.s64 	%p31, %rd465, %rd466;
	or.pred  	%p32, %p30, %p31;
	selp.b64 	%rd466, %rd465, %rd466, %p32;
	selp.f64 	%fd385, %fd384, %fd385, %p32;
$L__BB9_138:
	abs.f64 	%fd190, %fd385;
	abs.f64 	%fd191, %fd386;
	setp.lt.f64 	%p33, %fd190, %fd191;
	@%p33 bra 	$L__BB9_140;
	setp.lt.f64 	%p34, %fd191, %fd190;
	setp.lt.s64 	%p35, %rd466, %rd467;
	or.pred  	%p36, %p34, %p35;
	selp.b64 	%rd467, %rd466, %rd467, %p36;
	selp.f64 	%fd386, %fd385, %fd386, %p36;
$L__BB9_140:
	abs.f64 	%fd194, %fd386;
	abs.f64 	%fd195, %fd387;
	setp.lt.f64 	%p37, %fd194, %fd195;
	@%p37 bra 	$L__BB9_142;
	setp.lt.f64 	%p38, %fd195, %fd194;
	setp.lt.s64 	%p39, %rd467, %rd468;
	or.pred  	%p40, %p38, %p39;
	selp.b64 	%rd468, %rd467, %rd468, %p40;
	selp.f64 	%fd387, %fd386, %fd387, %p40;
$L__BB9_142:
	add.s64 	%rd289, %rd461, -16392;
	// begin inline asm
	ld.global.nc.u64 %rd288, [%rd289];
	// end inline asm
	add.s64 	%rd291, %rd461, -16384;
	// begin inline asm
	ld.global.nc.u64 %rd469, [%rd291];
	// end inline asm
	mov.b64 	%fd388, %rd288;
	add.s64 	%rd293, %rd461, -12296;
	// begin inline asm
	ld.global.nc.u64 %rd292, [%rd293];
	// end inline asm
	add.s64 	%rd295, %rd461, -12288;
	// begin inline asm
	ld.global.nc.u64 %rd470, [%rd295];
	// end inline asm
	mov.b64 	%fd389, %rd292;
	add.s64 	%rd297, %rd461, -8200;
	// begin inline asm
	ld.global.nc.u64 %rd296, [%rd297];
	// end inline asm
	add.s64 	%rd299, %rd461, -8192;
	// begin inline asm
	ld.global.nc.u64 %rd471, [%rd299];
	// end inline asm
	mov.b64 	%fd390, %rd296;
	add.s64 	%rd301, %rd461, -4104;
	// begin inline asm
	ld.global.nc.u64 %rd300, [%rd301];
	// end inline asm
	add.s64 	%rd303, %rd461, -4096;
	// begin inline asm
	ld.global.nc.u64 %rd472, [%rd303];
	// end inline asm
	mov.b64 	%fd391, %rd300;
	add.s64 	%rd305, %rd461, -8;
	// begin inline asm
	ld.global.nc.u64 %rd304, [%rd305];
	// end inline asm
	// begin inline asm
	ld.global.nc.u64 %rd495, [%rd461];
	// end inline asm
	mov.b64 	%fd409, %rd304;
	abs.f64 	%fd203, %fd387;
	abs.f64 	%fd204, %fd388;
	setp.lt.f64 	%p41, %fd203, %fd204;
	@%p41 bra 	$L__BB9_144;
	setp.lt.f64 	%p42, %fd204, %fd203;
	setp.lt.s64 	%p43, %rd468, %rd469;
	or.pred  	%p44, %p42, %p43;
	selp.b64 	%rd469, %rd468, %rd469, %p44;
	selp.f64 	%fd388, %fd387, %fd388, %p44;
$L__BB9_144:
	abs.f64 	%fd207, %fd388;
	abs.f64 	%fd208, %fd389;
	setp.lt.f64 	%p45, %fd207, %fd208;
	@%p45 bra 	$L__BB9_146;
	setp.lt.f64 	%p46, %fd208, %fd207;
	setp.lt.s64 	%p47, %rd469, %rd470;
	or.pred  	%p48, %p46, %p47;
	selp.b64 	%rd470, %rd469, %rd470, %p48;
	selp.f64 	%fd389, %fd388, %fd389, %p48;
$L__BB9_146:
	abs.f64 	%fd211, %fd389;
	abs.f64 	%fd212, %fd390;
	setp.lt.f64 	%p49, %fd211, %fd212;
	@%p49 bra 	$L__BB9_148;
	setp.lt.f64 	%p50, %fd212, %fd211;
	setp.lt.s64 	%p51, %rd470, %rd471;
	or.pred  	%p52, %p50, %p51;
	selp.b64 	%rd471, %rd470, %rd471, %p52;
	selp.f64 	%fd390, %fd389, %fd390, %p52;
$L__BB9_148:
	abs.f64 	%fd215, %fd390;
	abs.f64 	%fd216, %fd391;
	setp.lt.f64 	%p53, %fd215, %fd216;
	@%p53 bra 	$L__BB9_150;
	setp.lt.f64 	%p54, %fd216, %fd215;
	setp.lt.s64 	%p55, %rd471, %rd472;
	or.pred  	%p56, %p54, %p55;
	selp.b64 	%rd472, %rd471, %rd472, %p56;
	selp.f64 	%fd391, %fd390, %fd391, %p56;
$L__BB9_150:
	abs.f64 	%fd219, %fd391;
	abs.f64 	%fd220, %fd409;
	setp.lt.f64 	%p57, %fd219, %fd220;
	@%p57 bra 	$L__BB9_152;
	setp.lt.f64 	%p58, %fd220, %fd219;
	setp.lt.s64 	%p59, %rd472, %rd495;
	or.pred  	%p60, %p58, %p59;
	selp.b64 	%rd495, %rd472, %rd495, %p60;
	selp.f64 	%fd409, %fd391, %fd409, %p60;
$L__BB9_152:
	add.s64 	%rd474, %rd474, 2560;
	add.s64 	%rd461, %rd461, 40960;
	add.s64 	%rd460, %rd460, -2;
	setp.ne.s64 	%p61, %rd460, 0;
	@%p61 bra 	$L__BB9_132;
$L__BB9_153:
	and.b64  	%rd308, %rd112, 1;
	setp.eq.b64 	%p62, %rd308, 1;
	@%p62 bra 	$L__BB9_165;
	shl.b64 	%rd329, %rd474, 4;
	mul.wide.u32 	%rd330, %r16, 16;
	add.s64 	%rd331, %rd236, %rd330;
	add.s64 	%rd310, %rd331, %rd329;
	// begin inline asm
	ld.global.nc.u64 %rd309, [%rd310];
	// end inline asm
	add.s64 	%rd312, %rd310, 8;
	// begin inline asm
	ld.global.nc.u64 %rd478, [%rd312];
	// end inline asm
	mov.b64 	%fd395, %rd309;
	add.s64 	%rd314, %rd310, 4096;
	// begin inline asm
	ld.global.nc.u64 %rd313, [%rd314];
	// end inline asm
	add.s64 	%rd316, %rd310, 4104;
	// begin inline asm
	ld.global.nc.u64 %rd479, [%rd316];
	// end inline asm
	mov.b64 	%fd396, %rd313;
	add.s64 	%rd318, %rd310, 8192;
	// begin inline asm
	ld.global.nc.u64 %rd317, [%rd318];
	// end inline asm
	add.s64 	%rd320, %rd310, 8200;
	// begin inline asm
	ld.global.nc.u64 %rd480, [%rd320];
	// end inline asm
	mov.b64 	%fd397, %rd317;
	add.s64 	%rd322, %rd310, 12288;
	// begin inline asm
	ld.global.nc.u64 %rd321, [%rd322];
	// end inline asm
	add.s64 	%rd324, %rd310, 12296;
	// begin inline asm
	ld.global.nc.u64 %rd481, [%rd324];
	// end inline asm
	mov.b64 	%fd398, %rd321;
	add.s64 	%rd326, %rd310, 16384;
	// begin inline asm
	ld.global.nc.u64 %rd325, [%rd326];
	// end inline asm
	add.s64 	%rd328, %rd310, 16392;
	// begin inline asm
	ld.global.nc.u64 %rd482, [%rd328];
	// end inline asm
	mov.b64 	%fd399, %rd325;
	abs.f64 	%fd230, %fd409;
	abs.f64 	%fd231, %fd395;
	setp.lt.f64 	%p63, %fd230, %fd231;
	@%p63 bra 	$L__BB9_156;
	setp.lt.f64 	%p64, %fd231, %fd230;
	setp.lt.s64 	%p65, %rd495, %rd478;
	or.pred  	%p66, %p64, %p65;
	selp.b64 	%rd478, %rd495, %rd478, %p66;
	selp.f64 	%fd395, %fd409, %fd395, %p66;
$L__BB9_156:
	abs.f64 	%fd234, %fd395;
	abs.f64 	%fd235, %fd396;
	setp.lt.f64 	%p67, %fd234, %fd235;
	@%p67 bra 	$L__BB9_158;
	setp.lt.f64 	%p68, %fd235, %fd234;
	setp.lt.s64 	%p69, %rd478, %rd479;
	or.pred  	%p70, %p68, %p69;
	selp.b64 	%rd479, %rd478, %rd479, %p70;
	selp.f64 	%fd396, %fd395, %fd396, %p70;
$L__BB9_158:
	abs.f64 	%fd238, %fd396;
	abs.f64 	%fd239, %fd397;
	setp.lt.f64 	%p71, %fd238, %fd239;
	@%p71 bra 	$L__BB9_160;
	setp.lt.f64 	%p72, %fd239, %fd238;
	setp.lt.s64 	%p73, %rd479, %rd480;
	or.pred  	%p74, %p72, %p73;
	selp.b64 	%rd480, %rd479, %rd480, %p74;
	selp.f64 	%fd397, %fd396, %fd397, %p74;
$L__BB9_160:
	abs.f64 	%fd242, %fd397;
	abs.f64 	%fd243, %fd398;
	setp.lt.f64 	%p75, %fd242, %fd243;
	@%p75 bra 	$L__BB9_162;
	setp.lt.f64 	%p76, %fd243, %fd242;
	setp.lt.s64 	%p77, %rd480, %rd481;
	or.pred  	%p78, %p76, %p77;
	selp.b64 	%rd481, %rd480, %rd481, %p78;
	selp.f64 	%fd398, %fd397, %fd398, %p78;
$L__BB9_162:
	abs.f64 	%fd246, %fd398;
	abs.f64 	%fd247, %fd399;
	setp.lt.f64 	%p79, %fd246, %fd247;
	@%p79 bra 	$L__BB9_164;
	setp.lt.f64 	%p80, %fd247, %fd246;
	setp.lt.s64 	%p81, %rd481, %rd482;
	or.pred  	%p82, %p80, %p81;
	selp.b64 	%rd482, %rd481, %rd482, %p82;
	selp.f64 	%fd399, %fd398, %fd399, %p82;
$L__BB9_164:
	add.s64 	%rd474, %rd474, 1280;
	mov.u64 	%rd495, %rd482;
	mov.f64 	%fd409, %fd399;
$L__BB9_165:
	cvt.s64.s32 	%rd332, %r29;
	setp.ge.s64 	%p83, %rd474, %rd332;
	@%p83 bra 	$L__BB9_188;
	cvt.u32.u64 	%r17, %rd474;
	sub.s32 	%r18, %r29, %r17;
	setp.ge.s32 	%p84, %r16, %r18;
	@%p84 bra 	$L__BB9_188;
	not.b32 	%r30, %r16;
	add.s32 	%r31, %r29, %r30;
	sub.s32 	%r19, %r31, %r17;
	and.b32  	%r32, %r19, 768;
	setp.eq.s32 	%p85, %r32, 768;
	mov.u32 	%r372, %r16;
	@%p85 bra 	$L__BB9_173;
	cvt.u64.u32 	%rd334, %r16;
	add.s64 	%rd335, %rd474, %rd334;
	shl.b64 	%rd336, %rd335, 4;
	add.s64 	%rd485, %rd236, %rd336;
	shr.u32 	%r33, %r19, 8;
	add.s32 	%r34, %r33, 1;
	and.b32  	%r35, %r34, 3;
	neg.s32 	%r370, %r35;
	mov.u32 	%r372, %r16;
$L__BB9_169:
	.pragma "nounroll";
	mov.u64 	%rd176, %rd495;
	mov.f64 	%fd251, %fd409;
	// begin inline asm
	ld.global.nc.u64 %rd337, [%rd485];
	// end inline asm
	add.s64 	%rd340, %rd485, 8;
	// begin inline asm
	ld.global.nc.u64 %rd339, [%rd340];
	// end inline asm
	mov.b64 	%fd252, %rd337;
	abs.f64 	%fd253, %fd251;
	abs.f64 	%fd254, %fd252;
	setp.lt.f64 	%p86, %fd253, %fd254;
	mov.f64 	%fd409, %fd252;
	mov.u64 	%rd495, %rd339;
	@%p86 bra 	$L__BB9_172;
	setp.lt.f64 	%p87, %fd254, %fd253;
	mov.f64 	%fd409, %fd251;
	mov.u64 	%rd495, %rd176;
	@%p87 bra 	$L__BB9_172;
	setp.lt.s64 	%p88, %rd176, %rd339;
	selp.f64 	%fd409, %fd251, %fd252, %p88;
	min.s64 	%rd495, %rd176, %rd339;
$L__BB9_172:
	add.s32 	%r372, %r372, 256;
	add.s64 	%rd485, %rd485, 4096;
	add.s32 	%r370, %r370, 1;
	setp.ne.s32 	%p89, %r370, 0;
	@%p89 bra 	$L__BB9_169;
$L__BB9_173:
	setp.lt.u32 	%p90, %r19, 768;
	@%p90 bra 	$L__BB9_188;
	cvt.u64.u32 	%rd341, %r372;
	add.s64 	%rd342, %rd474, %rd341;
	shl.b64 	%rd343, %rd342, 4;
	add.s64 	%rd344, %rd343, %rd236;
	add.s64 	%rd490, %rd344, 12296;
$L__BB9_175:
	add.s64 	%rd346, %rd490, -12296;
	// begin inline asm
	ld.global.nc.u64 %rd345, [%rd346];
	// end inline asm
	add.s64 	%rd348, %rd490, -12288;
	// begin inline asm
	ld.global.nc.u64 %rd347, [%rd348];
	// end inline asm
	mov.b64 	%fd260, %rd345;
	abs.f64 	%fd261, %fd409;
	abs.f64 	%fd262, %fd260;
	setp.lt.f64 	%p91, %fd261, %fd262;
	mov.f64 	%fd406, %fd260;
	mov.u64 	%rd492, %rd347;
	@%p91 bra 	$L__BB9_178;
	setp.lt.f64 	%p92, %fd262, %fd261;
	mov.f64 	%fd406, %fd409;
	mov.u64 	%rd492, %rd495;
	@%p92 bra 	$L__BB9_178;
	setp.lt.s64 	%p93, %rd495, %rd347;
	selp.f64 	%fd406, %fd409, %fd260, %p93;
	min.s64 	%rd492, %rd495, %rd347;
$L__BB9_178:
	add.s64 	%rd350, %rd490, -8200;
	// begin inline asm
	ld.global.nc.u64 %rd349, [%rd350];
	// end inline asm
	add.s64 	%rd352, %rd490, -8192;
	// begin inline asm
	ld.global.nc.u64 %rd351, [%rd352];
	// end inline asm
	mov.b64 	%fd265, %rd349;
	abs.f64 	%fd266, %fd406;
	abs.f64 	%fd267, %fd265;
	setp.lt.f64 	%p94, %fd266, %fd267;
	mov.f64 	%fd407, %fd265;
	mov.u64 	%rd493, %rd351;
	@%p94 bra 	$L__BB9_181;
	setp.lt.f64 	%p95, %fd267, %fd266;
	mov.f64 	%fd407, %fd406;
	mov.u64 	%rd493, %rd492;
	@%p95 bra 	$L__BB9_181;
	setp.lt.s64 	%p96, %rd492, %rd351;
	selp.f64 	%fd407, %fd406, %fd265, %p96;
	min.s64 	%rd493, %rd492, %rd351;
$L__BB9_181:
	add.s64 	%rd354, %rd490, -4104;
	// begin inline asm
	ld.global.nc.u64 %rd353, [%rd354];
	// end inline asm
	add.s64 	%rd356, %rd490, -4096;
	// begin inline asm
	ld.global.nc.u64 %rd355, [%rd356];
	// end inline asm
	mov.b64 	%fd270, %rd353;
	abs.f64 	%fd271, %fd407;
	abs.f64 	%fd272, %fd270;
	setp.lt.f64 	%p97, %fd271, %fd272;
	mov.f64 	%fd408, %fd270;
	mov.u64 	%rd494, %rd355;
	@%p97 bra 	$L__BB9_184;
	setp.lt.f64 	%p98, %fd272, %fd271;
	mov.f64 	%fd408, %fd407;
	mov.u64 	%rd494, %rd493;
	@%p98 bra 	$L__BB9_184;
	setp.lt.s64 	%p99, %rd493, %rd355;
	selp.f64 	%fd408, %fd407, %fd270, %p99;
	min.s64 	%rd494, %rd493, %rd355;
$L__BB9_184:
	add.s64 	%rd358, %rd490, -8;
	// begin inline asm
	ld.global.nc.u64 %rd357, [%rd358];
	// end inline asm
	// begin inline asm
	ld.global.nc.u64 %rd359, [%rd490];
	// end inline asm
	mov.b64 	%fd275, %rd357;
	abs.f64 	%fd276, %fd408;
	abs.f64 	%fd277, %fd275;
	setp.lt.f64 	%p100, %fd276, %fd277;
	mov.f64 	%fd409, %fd275;
	mov.u64 	%rd495, %rd359;
	@%p100 bra 	$L__BB9_187;
	setp.lt.f64 	%p101, %fd277, %fd276;
	mov.f64 	%fd409, %fd408;
	mov.u64 	%rd495, %rd494;
	@%p101 bra 	$L__BB9_187;
	setp.lt.s64 	%p102, %rd494, %rd359;
	selp.f64 	%fd409, %fd408, %fd275, %p102;
	min.s64 	%rd495, %rd494, %rd359;
$L__BB9_187:
	add.s32 	%r372, %r372, 1024;
	add.s64 	%rd490, %rd490, 16384;
	setp.lt.s32 	%p103, %r372, %r18;
	@%p103 bra 	$L__BB9_175;
$L__BB9_188:
	// begin inline asm
	mov.u32 %r36, %laneid;
	// end inline asm
	mov.b64 	%rd361, %fd409;
	mov.b64 	{%r38, %r43}, %rd361;
	mov.b32 	%r54, 1;
	mov.b32 	%r55, 31;
	mov.b32 	%r56, -1;
	// begin inline asm
	shfl.sync.down.b32 %r37, %r38, %r54, %r55, %r56;
	// end inline asm
	// begin inline asm
	shfl.sync.down.b32 %r42, %r43, %r54, %r55, %r56;
	// end inline asm
	mov.b64 	%rd362, {%r37, %r42};
	mov.b64 	%fd281, %rd362;
	mov.b64 	{%r48, %r53}, %rd495;
	// begin inline asm
	shfl.sync.down.b32 %r47, %r48, %r54, %r55, %r56;
	// end inline asm
	// begin inline asm
	shfl.sync.down.b32 %r52, %r53, %r54, %r55, %r56;
	// end inline asm
	mov.b64 	%rd200, {%r47, %r52};
	setp.gt.s32 	%p104, %r36, 30;
	mov.f64 	%fd411, %fd409;
	mov.u64 	%rd497, %rd495;
	@%p104 bra 	$L__BB9_192;
	abs.f64 	%fd282, %fd409;
	abs.f64 	%fd283, %fd281;
	setp.lt.f64 	%p105, %fd282, %fd283;
	mov.f64 	%fd411, %fd281;
	mov.u64 	%rd497, %rd200;
	@%p105 bra 	$L__BB9_192;
	setp.lt.f64 	%p106, %fd283, %fd282;
	mov.f64 	%fd411, %fd409;
	mov.u64 	%rd497, %rd495;
	@%p106 bra 	$L__BB9_192;
	setp.lt.s64 	%p107, %rd495, %rd200;
	selp.f64 	%fd411, %fd409, %fd281, %p107;
	min.s64 	%rd497, %rd495, %rd200;
$L__BB9_192:
	mov.b64 	%rd363, %fd411;
	mov.b64 	{%r58, %r63}, %rd363;
	mov.b32 	%r74, 2;
	mov.b32 	%r75, 31;
	mov.b32 	%r76, -1;
	// begin inline asm
	shfl.sync.down.b32 %r57, %r58, %r74, %r75, %r76;
	// end inline asm
	// begin inline asm
	shfl.sync.down.b32 %r62, %r63, %r74, %r75, %r76;
	// end inline asm
	mov.b64 	%rd364, {%r57, %r62};
	mov.b64 	%fd286, %rd364;
	mov.b64 	{%r68, %r73}, %rd497;
	// begin inline asm
	shfl.sync.down.b32 %r67, %r68, %r74, %r75, %r76;
	// end inline asm
	// begin inline asm
	shfl.sync.down.b32 %r72, %r73, %r74, %r75, %r76;
	// end inline asm
	mov.b64 	%rd203, {%r67, %r72};
	setp.gt.s32 	%p108, %r36, 29;
	mov.f64 	%fd412, %fd411;
	mov.u64 	%rd498, %rd497;
	@%p108 bra 	$L__BB9_196;
	abs.f64 	%fd287, %fd411;
	abs.f64 	%fd288, %fd286;
	setp.lt.f64 	%p109, %fd287, %fd288;
	mov.f64 	%fd412, %fd286;
	mov.u64 	%rd498, %rd203;
	@%p109 bra 	$L__BB9_196;
	setp.lt.f64 	%p110, %fd288, %fd287;
	mov.f64 	%fd412, %fd411;
	mov.u64 	%rd498, %rd497;
	@%p110 bra 	$L__BB9_196;
	setp.lt.s64 	%p111, %rd497, %rd203;
	selp.f64 	%fd412, %fd411, %fd286, %p111;
	min.s64 	%rd498, %rd497, %rd203;
$L__BB9_196:
	mov.b64 	%rd365, %fd412;
	mov.b64 	{%r78, %r83}, %rd365;
	mov.b32 	%r94, 4;
	mov.b32 	%r95, 31;
	mov.b32 	%r96, -1;
	// begin inline asm
	shfl.sync.down.b32 %r77, %r78, %r94, %r95, %r96;
	// end inline asm
	// begin inline asm
	shfl.sync.down.b32 %r82, %r83, %r94, %r95, %r96;
	// end inline asm
	mov.b64 	%rd366, {%r77, %r82};
	mov.b64 	%fd291, %rd366;
	mov.b64 	{%r88, %r93}, %rd498;
	// begin inline asm
	shfl.sync.down.b32 %r87, %r88, %r94, %r95, %r96;
	// end inline asm
	// begin inline asm
	shfl.sync.down.b32 %r92, %r93, %r94, %r95, %r96;
	// end inline asm
	mov.b64 	%rd206, {%r87, %r92};
	setp.gt.s32 	%p112, %r36, 27;
	mov.f64 	%fd413, %fd412;
	mov.u64 	%rd499, %rd498;
	@%p112 bra 	$L__BB9_200;
	abs.f64 	%fd292, %fd412;
	abs.f64 	%fd293, %fd291;
	setp.lt.f64 	%p113, %fd292, %fd293;
	mov.f64 	%fd413, %fd291;
	mov.u64 	%rd499, %rd206;
	@%p113 bra 	$L__BB9_200;
	setp.lt.f64 	%p114, %fd293, %fd292;
	mov.f64 	%fd413, %fd412;
	mov.u64 	%rd499, %rd498;
	@%p114 bra 	$L__BB9_200;
	setp.lt.s64 	%p115, %rd498, %rd206;
	selp.f64 	%fd413, %fd412, %fd291, %p115;
	min.s64 	%rd499, %rd498, %rd206;
$L__BB9_200:
	mov.b64 	%rd367, %fd413;
	mov.b64 	{%r98, %r103}, %rd367;
	mov.b32 	%r114, 8;
	mov.b32 	%r115, 31;
	mov.b32 	%r116, -1;
	// begin inline asm
	shfl.sync.down.b32 %r97, %r98, %r114, %r115, %r116;
	// end inline asm
	// begin inline asm
	shfl.sync.down.b32 %r102, %r103, %r114, %r115, %r116;
	// end inline asm
	mov.b64 	%rd368, {%r97, %r102};
	mov.b64 	%fd296, %rd368;
	mov.b64 	{%r108, %r113}, %rd499;
	// begin inline asm
	shfl.sync.down.b32 %r107, %r108, %r114, %r115, %r116;
	// end inline asm
	// begin inline asm
	shfl.sync.down.b32 %r112, %r113, %r114, %r115, %r116;
	// end inline asm
	mov.b64 	%rd209, {%r107, %r112};
	setp.gt.s32 	%p116, %r36, 23;
	mov.f64 	%fd414, %fd413;
	mov.u64 	%rd500, %rd499;
	@%p116 bra 	$L__BB9_204;
	abs.f64 	%fd297, %fd413;
	abs.f64 	%fd298, %fd296;
	setp.lt.f64 	%p117, %fd297, %fd298;
	mov.f64 	%fd414, %fd296;
	mov.u64 	%rd500, %rd209;
	@%p117 bra 	$L__BB9_204;
	setp.lt.f64 	%p118, %fd298, %fd297;
	mov.f64 	%fd414, %fd413;
	mov.u64 	%rd500, %rd499;
	@%p118 bra 	$L__BB9_204;
	setp.lt.s64 	%p119, %rd499, %rd209;
	selp.f64 	%fd414, %fd413, %fd296, %p119;
	min.s64 	%rd500, %rd499, %rd209;
$L__BB9_204:
	mov.b64 	%rd369, %fd414;
	mov.b64 	{%r118, %r123}, %rd369;
	mov.b32 	%r134, 16;
	mov.b32 	%r135, 31;
	mov.b32 	%r136, -1;
	// begin inline asm
	shfl.sync.down.b32 %r117, %r118, %r134, %r135, %r136;
	// end inline asm
	// begin inline asm
	shfl.sync.down.b32 %r122, %r123, %r134, %r135, %r136;
	// end inline asm
	mov.b64 	%rd370, {%r117, %r122};
	mov.b64 	%fd301, %rd370;
	mov.b64 	{%r128, %r133}, %rd500;
	// begin inline asm
	shfl.sync.down.b32 %r127, %r128, %r134, %r135, %r136;
	// end inline asm
	// begin inline asm
	shfl.sync.down.b32 %r132, %r133, %r134, %r135, %r136;
	// end inline asm
	mov.b64 	%rd212, {%r127, %r132};
	setp.gt.s32 	%p120, %r36, 15;
	mov.f64 	%fd422, %fd414;
	mov.u64 	%rd508, %rd500;
	@%p120 bra 	$L__BB9_208;
	abs.f64 	%fd302, %fd414;
	abs.f64 	%fd303, %fd301;
	setp.lt.f64 	%p121, %fd302, %fd303;
	mov.f64 	%fd422, %fd301;
	mov.u64 	%rd508, %rd212;
	@%p121 bra 	$L__BB9_208;
	setp.lt.f64 	%p122, %fd303, %fd302;
	mov.f64 	%fd422, %fd414;
	mov.u64 	%rd508, %rd500;
	@%p122 bra 	$L__BB9_208;
	setp.lt.s64 	%p123, %rd500, %rd212;
	selp.f64 	%fd422, %fd414, %fd301, %p123;
	min.s64 	%rd508, %rd500, %rd212;
$L__BB9_208:
	setp.ne.s32 	%p124, %r36, 0;
	@%p124 bra 	$L__BB9_210;
	shr.u32 	%r137, %r16, 1;
	and.b32  	%r138, %r137, 496;
	mov.u32 	%r139, _ZN6thrust24THRUST_300001_SM_1000_NS8cuda_cub4core6detail5shmemE;
	add.s32 	%r140, %r139, %r138;
	st.shared.f64 	[%r140+8], %fd422;
	st.shared.u64 	[%r140+16], %rd508;
$L__BB9_210:
	bar.sync 	0;
	setp.ne.s32 	%p125, %r16, 0;
	@%p125 bra 	$L__BB9_232;
	ld.shared.f64 	%fd306, [_ZN6thrust24THRUST_300001_SM_1000_NS8cuda_cub4core6detail5shmemE+24];
	ld.shared.u64 	%rd215, [_ZN6thrust24THRUST_300001_SM_1000_NS8cuda_cub4core6detail5shmemE+32];
	abs.f64 	%fd307, %fd422;
	abs.f64 	%fd308, %fd306;
	setp.lt.f64 	%p126, %fd307, %fd308;
	mov.f64 	%fd416, %fd306;
	mov.u64 	%rd502, %rd215;
	@%p126 bra 	$L__BB9_214;
	setp.lt.f64 	%p127, %fd308, %fd307;
	mov.f64 	%fd416, %fd422;
	mov.u64 	%rd502, %rd508;
	@%p127 bra 	$L__BB9_214;
	setp.lt.s64 	%p128, %rd508, %rd215;
	selp.f64 	%fd416, %fd422, %fd306, %p128;
	min.s64 	%rd502, %rd508, %rd215;
$L__BB9_214:
	ld.shared.f64 	%fd311, [_ZN6thrust24THRUST_300001_SM_1000_NS8cuda_cub4core6detail5shmemE+40];
	ld.shared.u64 	%rd218, [_ZN6thrust24THRUST_300001_SM_1000_NS8cuda_cub4core6detail5shmemE+48];
	abs.f64 	%fd312, %fd416;
	abs.f64 	%fd313, %fd311;
	setp.lt.f64 	%p129, %fd312, %fd313;
	mov.f64 	%fd417, %fd311;
	mov.u64 	%rd503, %rd218;
	@%p129 bra 	$L__BB9_217;
	setp.lt.f64 	%p130, %fd313, %fd312;
	mov.f64 	%fd417, %fd416;
	mov.u64 	%rd503, %rd502;
	@%p130 bra 	$L__BB9_217;
	setp.lt.s64 	%p131, %rd502, %rd218;
	selp.f64 	%fd417, %fd416, %fd311, %p131;
	min.s64 	%rd503, %rd502, %rd218;
$L__BB9_217:
	ld.shared.f64 	%fd316, [_ZN6thrust24THRUST_300001_SM_1000_NS8cuda_cub4core6detail5shmemE+56];
	ld.shared.u64 	%rd221, [_ZN6thrust24THRUST_300001_SM_1000_NS8cuda_cub4core6detail5shmemE+64];
	abs.f64 	%fd317, %fd417;
	abs.f64 	%fd318, %fd316;
	setp.lt.f64 	%p132, %fd317, %fd318;
	mov.f64 	%fd418, %fd316;
	mov.u64 	%rd504, %rd221;
	@%p132 bra 	$L__BB9_220;
	setp.lt.f64 	%p133, %fd318, %fd317;
	mov.f64 	%fd418, %fd417;
	mov.u64 	%rd504, %rd503;
	@%p133 bra 	$L__BB9_220;
	setp.lt.s64 	%p134, %rd503, %rd221;
	selp.f64 	%fd418, %fd417, %fd316, %p134;
	min.s64 	%rd504, %rd503, %rd221;
$L__BB9_220:
	ld.shared.f64 	%fd321, [_ZN6thrust24THRUST_300001_SM_1000_NS8cuda_cub4core6detail5shmemE+72];
	ld.shared.u64 	%rd224, [_ZN6thrust24THRUST_300001_SM_1000_NS8cuda_cub4core6detail5shmemE+80];
	abs.f64 	%fd322, %fd418;
	abs.f64 	%fd323, %fd321;
	setp.lt.f64 	%p135, %fd322, %fd323;
	mov.f64 	%fd419, %fd321;
	mov.u64 	%rd505, %rd224;
	@%p135 bra 	$L__BB9_223;
	setp.lt.f64 	%p136, %fd323, %fd322;
	mov.f64 	%fd419, %fd418;
	mov.u64 	%rd505, %rd504;
	@%p136 bra 	$L__BB9_223;
	setp.lt.s64 	%p137, %rd504, %rd224;
	selp.f64 	%fd419, %fd418, %fd321, %p137;
	min.s64 	%rd505, %rd504, %rd224;
$L__BB9_223:
	ld.shared.f64 	%fd326, [_ZN6thrust24THRUST_300001_SM_1000_NS8cuda_cub4core6detail5shmemE+88];
	ld.shared.u64 	%rd227, [_ZN6thrust24THRUST_300001_SM_1000_NS8cuda_cub4core6detail5shmemE+96];
	abs.f64 	%fd327, %fd419;
	abs.f64 	%fd328, %fd326;
	setp.lt.f64 	%p138, %fd327, %fd328;
	mov.f64 	%fd420, %fd326;
	mov.u64 	%rd506, %rd227;
	@%p138 bra 	$L__BB9_226;
	setp.lt.f64 	%p139, %fd328, %fd327;
	mov.f64 	%fd420, %fd419;
	mov.u64 	%rd506, %rd505;
	@%p139 bra 	$L__BB9_226;
	setp.lt.s64 	%p140, %rd505, %rd227;
	selp.f64 	%fd420, %fd419, %fd326, %p140;
	min.s64 	%rd506, %rd505, %rd227;
$L__BB9_226:
	ld.shared.f64 	%fd331, [_ZN6thrust24THRUST_300001_SM_1000_NS8cuda_cub4core6detail5shmemE+104];
	ld.shared.u64 	%rd230, [_ZN6thrust24THRUST_300001_SM_1000_NS8cuda_cub4core6detail5shmemE+112];
	abs.f64 	%fd332, %fd420;
	abs.f64 	%fd333, %fd331;
	setp.lt.f64 	%p141, %fd332, %fd333;
	mov.f64 	%fd421, %fd331;
	mov.u64 	%rd507, %rd230;
	@%p141 bra 	$L__BB9_229;
	setp.lt.f64 	%p142, %fd333, %fd332;
	mov.f64 	%fd421, %fd420;
	mov.u64 	%rd507, %rd506;
	@%p142 bra 	$L__BB9_229;
	setp.lt.s64 	%p143, %rd506, %rd230;
	selp.f64 	%fd421, %fd420, %fd331, %p143;
	min.s64 	%rd507, %rd506, %rd230;
$L__BB9_229:
	ld.shared.f64 	%fd336, [_ZN6thrust24THRUST_300001_SM_1000_NS8cuda_cub4core6detail5shmemE+120];
	ld.shared.u64 	%rd233, [_ZN6thrust24THRUST_300001_SM_1000_NS8cuda_cub4core6detail5shmemE+128];
	abs.f64 	%fd337, %fd421;
	abs.f64 	%fd338, %fd336;
	setp.lt.f64 	%p144, %fd337, %fd338;
	mov.u64 	%rd508, %rd233;
	mov.f64 	%fd422, %fd336;
	@%p144 bra 	$L__BB9_232;
	setp.lt.f64 	%p145, %fd338, %fd337;
	mov.u64 	%rd508, %rd507;
	mov.f64 	%fd422, %fd421;
	@%p145 bra 	$L__BB9_232;
	setp.lt.s64 	%p146, %rd507, %rd233;
	selp.f64 	%fd422, %fd421, %fd336, %p146;
	min.s64 	%rd508, %rd507, %rd233;
$L__BB9_232:
	mov.u32 	%r364, %tid.x;
	setp.ne.s32 	%p263, %r364, 0;
	@%p263 bra 	$L__BB9_234;
	ld.param.u64 	%rd421, [_ZN6thrust24THRUST_300001_SM_1000_NS8cuda_cub4core6detail13_kernel_agentINS1_8__reduce11ReduceAgentIPN4cuda3std3__45tupleIJdlEEESC_SB_lNS1_9__extrema9arg_max_fIdl15compareKeyValueEEEEJSC_SC_iSG_EEEvDpT0__param_1];
	cvta.to.global.u64 	%rd420, %rd421;
	st.global.f64 	[%rd420], %fd422;
	st.global.u64 	[%rd420+8], %rd508;
$L__BB9_234:
	ret;

}
	// .globl	_ZN3cub18CUB_300001_SM_10006detail11EmptyKernelIvEEvv
.visible .entry _ZN3cub18CUB_300001_SM_10006detail11EmptyKernelIvEEvv()
{


	ret;

}


// ===== COMPILED SASS (sm_100) =====

	.target	sm_100

	.elftype	@"ET_EXEC"


//--------------------- .note.nv.tkinfo           --------------------------
	.section	.note.nv.tkinfo,"",@"SHT_NOTE"
	.sectionflags	@"SHF_NOTE_NV_TKINFO"
	.tkinfo
        /*0018*/ 	.word	0x00000002
        /*0030*/ 	.string	""
        /*0030*/ 	.string	"ptxas"
        /*0030*/ 	.string	"Cuda compilation tools, release 13.0, V13.0.88"
        /*0030*/ 	.string	"Build cuda_13.0.r13.0/compiler.36424714_0"
        /*0030*/ 	.string	"-arch sm_100 -m 64 "



//--------------------- .note.nv.cuinfo           --------------------------
	.section	.note.nv.cuinfo,"",@"SHT_NOTE"
	.sectionflags	@"SHF_NOTE_NV_CUINFO"
        /*0018*/ 	.short	0x0002
        /*001a*/ 	.short	0x0064
        /*001c*/ 	.short	0x0082
	.zero		2


//--------------------- .nv.info                  --------------------------
	.section	.nv.info,"",@"SHT_CUDA_INFO"
	.align	4


	//----- nvinfo : EIATTR_REGCOUNT
	.align		4
        /*0000*/ 	.byte	0x04, 0x2f
        /*0002*/ 	.short	(.L_46 - .L_45)
	.align		4
.L_45:
        /*0004*/ 	.word	index@(_Z10kernelSwapiPdS_ii)
        /*0008*/ 	.word	0x00000016


	//----- nvinfo : EIATTR_FRAME_SIZE
	.align		4
.L_46:
        /*000c*/ 	.byte	0x04, 0x11
        /*000e*/ 	.short	(.L_48 - .L_47)
	.align		4
.L_47:
        /*0010*/ 	.word	index@(_Z10kernelSwapiPdS_ii)
        /*0014*/ 	.word	0x00000000


	//----- nvinfo : EIATTR_REGCOUNT
	.align		4
.L_48:
        /*0018*/ 	.byte	0x04, 0x2f
        /*001a*/ 	.short	(.L_50 - .L_49)
	.align		4
.L_49:
        /*001c*/ 	.word	index@(_Z12kernelModifyiPdS_i)
        /*0020*/ 	.word	0x00000028


	//----- nvinfo : EIATTR_FRAME_SIZE
	.align		4
.L_50:
        /*0024*/ 	.byte	0x04, 0x11
        /*0026*/ 	.short	(.L_52 - .L_51)
	.align		4
.L_51:
        /*0028*/ 	.word	index@($__internal_0_$__cuda_sm20_div_rn_f64_full)
        /*002c*/ 	.word	0x00000000


	//----- nvinfo : EIATTR_FRAME_SIZE
	.align		4
.L_52:
        /*0030*/ 	.byte	0x04, 0x11
        /*0032*/ 	.short	(.L_54 - .L_53)
	.align		4
.L_53:
        /*0034*/ 	.word	index@(_Z12kernelModifyiPdS_i)
        /*0038*/ 	.word	0x00000000


	//----- nvinfo : EIATTR_REGCOUNT
	.align		4
.L_54:
        /*003c*/ 	.byte	0x04, 0x2f
        /*003e*/ 	.short	(.L_56 - .L_55)
	.align		4
.L_55:
        /*0040*/ 	.word	index@(_ZN6thrust24THRUST_300001_SM_1000_NS8cuda_cub4core6detail13_kernel_agentINS1_8__reduce11ReduceAgentINS0_12zip_iteratorIN4cuda3std3__45tupleIJNS0_10device_ptrIdEENS0_17counting_iteratorIlNS0_11use_defaultESF_SF_EEEEEEEPNSB_IJdlEEESJ_iNS1_9__extrema9arg_max_fIdl15compareKeyValueEEEEJSI_SK_iSO_EEEvDpT0_)
        /*0044*/ 	.word	0x00000020


	//----- nvinfo : EIATTR_FRAME_SIZE
	.align		4
.L_56:
        /*0048*/ 	.byte	0x04, 0x11
        /*004a*/ 	.short	(.L_58 - .L_57)
	.align		4
.L_57:
        /*004c*/ 	.word	index@(_ZN6thrust24THRUST_300001_SM_1000_NS8cuda_cub4core6detail13_kernel_agentINS1_8__reduce11ReduceAgentINS0_12zip_iteratorIN4cuda3std3__45tupleIJNS0_10device_ptrIdEENS0_17counting_iteratorIlNS0_11use_defaultESF_SF_EEEEEEEPNSB_IJdlEEESJ_iNS1_9__extrema9arg_max_fIdl15compareKeyValueEEEEJSI_SK_iSO_EEEvDpT0_)
        /*0050*/ 	.word	0x00000000


	//----- nvinfo : EIATTR_REGCOUNT
	.align		4
.L_58:
        /*0054*/ 	.byte	0x04, 0x2f
        /*0056*/ 	.short	(.L_60 - .L_59)
	.align		4
.L_59:
        /*0058*/ 	.word	index@(_ZN6thrust24THRUST_300001_SM_1000_NS8cuda_cub4core6detail13_kernel_agentINS1_8__reduce11ReduceAgentINS0_12zip_iteratorIN4cuda3std3__45tupleIJNS0_10device_ptrIdEENS0_17counting_iteratorIlNS0_11use_defaultESF_SF_EEEEEEEPNSB_IJdlEEESJ_iNS1_9__extrema9arg_max_fIdl15compareKeyValueEEEEJSI_SK_iN3cub18CUB_300001_SM_100013GridEvenShareIiEENSR_9GridQueueIjEESO_EEEvDpT0_)
        /*005c*/ 	.word	0x00000028


	//----- nvinfo : EIATTR_FRAME_SIZE
	.align		4
.L_60:
        /*0060*/ 	.byte	0x04, 0x11
        /*0062*/ 	.short	(.L_62 - .L_61)
	.align		4
.L_61:
        /*0064*/ 	.word	index@(_ZN6thrust24THRUST_300001_SM_1000_NS8cuda_cub4core6detail13_kernel_agentINS1_8__reduce11ReduceAgentINS0_12zip_iteratorIN4cuda3std3__45tupleIJNS0_10device_ptrIdEENS0_17counting_iteratorIlNS0_11use_defaultESF_SF_EEEEEEEPNSB_IJdlEEESJ_iNS1_9__extrema9arg_max_fIdl15compareKeyValueEEEEJSI_SK_iN3cub18CUB_300001_SM_100013GridEvenShareIiEENSR_9GridQueueIjEESO_EEEvDpT0_)
        /*0068*/ 	.word	0x00000000


	//----- nvinfo : EIATTR_REGCOUNT
	.align		4
.L_62:
        /*006c*/ 	.byte	0x04, 0x2f
        /*006e*/ 	.short	(.L_64 - .L_63)
	.align		4
.L_63:
        /*0070*/ 	.word	index@(_ZN6thrust24THRUST_300001_SM_1000_NS8cuda_cub4core6detail13_kernel_agentINS1_8__reduce10DrainAgentIiEEJN3cub18CUB_300001_SM_10009GridQueueIjEEiEEEvDpT0_)
        /*0074*/ 	.word	0x00000008


	//----- nvinfo : EIATTR_FRAME_SIZE
	.align		4
.L_64:
        /*0078*/ 	.byte	0x04, 0x11
        /*007a*/ 	.short	(.L_66 - .L_65)
	.align		4
.L_65:
        /*007c*/ 	.word	index@(_ZN6thrust24THRUST_300001_SM_1000_NS8cuda_cub4core6detail13_kernel_agentINS1_8__reduce10DrainAgentIiEEJN3cub18CUB_300001_SM_10009GridQueueIjEEiEEEvDpT0_)
        /*0080*/ 	.word	0x00000000


	//----- nvinfo : EIATTR_REGCOUNT
	.align		4
.L_66:
        /*0084*/ 	.byte	0x04, 0x2f
        /*0086*/ 	.short	(.L_68 - .L_67)
	.align		4
.L_67:
        /*0088*/ 	.word	index@(_ZN6thrust24THRUST_300001_SM_1000_NS8cuda_cub4core6detail13_kernel_agentINS1_8__reduce11ReduceAgentIPN4cuda3std3__45tupleIJdlEEESC_SB_iNS1_9__extrema9arg_max_fIdl15compareKeyValueEEEEJSC_SC_iSG_EEEvDpT0_)
        /*008c*/ 	.word	0x00000020


	//----- nvinfo : EIATTR_FRAME_SIZE
	.align		4
.L_68:
        /*0090*/ 	.byte	0x04, 0x11
        /*0092*/ 	.short	(.L_70 - .L_69)
	.align		4
.L_69:
        /*0094*/ 	.word	index@(_ZN6thrust24THRUST_300001_SM_1000_NS8cuda_cub4core6detail13_kernel_agentINS1_8__reduce11ReduceAgentIPN4cuda3std3__45tupleIJdlEEESC_SB_iNS1_9__extrema9arg_max_fIdl15compareKeyValueEEEEJSC_SC_iSG_EEEvDpT0_)
        /*0098*/ 	.word	0x00000000


	//----- nvinfo : EIATTR_REGCOUNT
	.align		4
.L_70:
        /*009c*/ 	.byte	0x04, 0x2f
        /*009e*/ 	.short	(.L_72 - .L_71)
	.align		4
.L_71:
        /*00a0*/ 	.word	index@(_ZN6thrust24THRUST_300001_SM_1000_NS8cuda_cub4core6detail13_kernel_agentINS1_8__reduce11ReduceAgentINS0_12zip_iteratorIN4cuda3std3__45tupleIJNS0_10device_ptrIdEENS0_17counting_iteratorIlNS0_11use_defaultESF_SF_EEEEEEEPNSB_IJdlEEESJ_lNS1_9__extrema9arg_max_fIdl15compareKeyValueEEEEJSI_SK_lSO_EEEvDpT0_)
        /*00a4*/ 	.word	0x00000020


	//----- nvinfo : EIATTR_FRAME_SIZE
	.align		4
.L_72:
        /*00a8*/ 	.byte	0x04, 0x11
        /*00aa*/ 	.short	(.L_74 - .L_73)
	.align		4
.L_73:
        /*00ac*/ 	.word	index@(_ZN6thrust24THRUST_300001_SM_1000_NS8cuda_cub4core6detail13_kernel_agentINS1_8__reduce11ReduceAgentINS0_12zip_iteratorIN4cuda3std3__45tupleIJNS0_10device_ptrIdEENS0_17counting_iteratorIlNS0_11use_defaultESF_SF_EEEEEEEPNSB_IJdlEEESJ_lNS1_9__extrema9arg_max_fIdl15compareKeyValueEEEEJSI_SK_lSO_EEEvDpT0_)
        /*00b0*/ 	.word	0x00000000


	//----- nvinfo : EIATTR_REGCOUNT
	.align		4
.L_74:
        /*00b4*/ 	.byte	0x04, 0x2f
        /*00b6*/ 	.short	(.L_76 - .L_75)
	.align		4
.L_75:
        /*00b8*/ 	.word	index@(_ZN6thrust24THRUST_300001_SM_1000_NS8cuda_cub4core6detail13_kernel_agentINS1_8__reduce11ReduceAgentINS0_12zip_iteratorIN4cuda3std3__45tupleIJNS0_10device_ptrIdEENS0_17counting_iteratorIlNS0_11use_defaultESF_SF_EEEEEEEPNSB_IJdlEEESJ_lNS1_9__extrema9arg_max_fIdl15compareKeyValueEEEEJSI_SK_lN3cub18CUB_300001_SM_100013GridEvenShareIlEENSR_9GridQueueIyEESO_EEEvDpT0_)
        /*00bc*/ 	.word	0x00000020


	//----- nvinfo : EIATTR_FRAME_SIZE
	.align		4
.L_76:
        /*00c0*/ 	.byte	0x04, 0x11
        /*00c2*/ 	.short	(.L_78 - .L_77)
	.align		4
.L_77:
        /*00c4*/ 	.word	index@(_ZN6thrust24THRUST_300001_SM_1000_NS8cuda_cub4core6detail13_kernel_agentINS1_8__reduce11ReduceAgentINS0_12zip_iteratorIN4cuda3std3__45tupleIJNS0_10device_ptrIdEENS0_17counting_iteratorIlNS0_11use_defaultESF_SF_EEEEEEEPNSB_IJdlEEESJ_lNS1_9__extrema9arg_max_fIdl15compareKeyValueEEEEJSI_SK_lN3cub18CUB_300001_SM_100013GridEvenShareIlEENSR_9GridQueueIyEESO_EEEvDpT0_)
        /*00c8*/ 	.word	0x00000000


	//----- nvinfo : EIATTR_REGCOUNT
	.align		4
.L_78:
        /*00cc*/ 	.byte	0x04, 0x2f
        /*00ce*/ 	.short	(.L_80 - .L_79)
	.align		4
.L_79:
        /*00d0*/ 	.word	index@(_ZN6thrust24THRUST_300001_SM_1000_NS8cuda_cub4core6detail13_kernel_agentINS1_8__reduce10DrainAgentIlEEJN3cub18CUB_300001_SM_10009GridQueueIyEElEEEvDpT0_)
        /*00d4*/ 	.word	0x00000008


	//----- nvinfo : EIATTR_FRAME_SIZE
	.align		4
.L_80:
        /*00d8*/ 	.byte	0x04, 0x11
        /*00da*/ 	.short	(.L_82 - .L_81)
	.align		4
.L_81:
        /*00dc*/ 	.word	index@(_ZN6thrust24THRUST_300001_SM_1000_NS8cuda_cub4core6detail13_kernel_agentINS1_8__reduce10DrainAgentIlEEJN3cub18CUB_300001_SM_10009GridQueueIyEElEEEvDpT0_)
        /*00e0*/ 	.word	0x00000000


	//----- nvinfo : EIATTR_REGCOUNT
	.align		4
.L_82:
        /*00e4*/ 	.byte	0x04, 0x2f
        /*00e6*/ 	.short	(.L_84 - .L_83)
	.align		4
.L_83:
        /*00e8*/ 	.word	index@(_ZN6thrust24THRUST_300001_SM_1000_NS8cuda_cub4core6detail13_kernel_agentINS1_8__reduce11ReduceAgentIPN4cuda3std3__45tupleIJdlEEESC_SB_lNS1_9__extrema9arg_max_fIdl15compareKeyValueEEEEJSC_SC_iSG_EEEvDpT0_)
        /*00ec*/ 	.word	0x00000020


	//----- nvinfo : EIATTR_FRAME_SIZE
	.align		4
.L_84:
        /*00f0*/ 	.byte	0x04, 0x11
        /*00f2*/ 	.short	(.L_86 - .L_85)
	.align		4
.L_85:
        /*00f4*/ 	.word	index@(_ZN6thrust24THRUST_300001_SM_1000_NS8cuda_cub4core6detail13_kernel_agentINS1_8__reduce11ReduceAgentIPN4cuda3std3__45tupleIJdlEEESC_SB_lNS1_9__extrema9arg_max_fIdl15compareKeyValueEEEEJSC_SC_iSG_EEEvDpT0_)
        /*00f8*/ 	.word	0x00000000


	//----- nvinfo : EIATTR_REGCOUNT
	.align		4
.L_86:
        /*00fc*/ 	.byte	0x04, 0x2f
        /*00fe*/ 	.short	(.L_88 - .L_87)
	.align		4
.L_87:
        /*0100*/ 	.word	index@(_ZN3cub18CUB_300001_SM_10006detail11EmptyKernelIvEEvv)
        /*0104*/ 	.word	0x00000004


	//----- nvinfo : EIATTR_FRAME_SIZE
	.align		4
.L_88:
        /*0108*/ 	.byte	0x04, 0x11
        /*010a*/ 	.short	(.L_90 - .L_89)
	.align		4
.L_89:
        /*010c*/ 	.word	index@(_ZN3cub18CUB_300001_SM_10006detail11EmptyKernelIvEEvv)
        /*0110*/ 	.word	0x00000000


	//----- nvinfo : EIATTR_MIN_STACK_SIZE
	.align		4
.L_90:
        /*0114*/ 	.byte	0x04, 0x12
        /*0116*/ 	.short	(.L_92 - .L_91)
	.align		4
.L_91:
        /*0118*/ 	.word	index@(_ZN3cub18CUB_300001_SM_10006detail11EmptyKernelIvEEvv)
        /*011c*/ 	.word	0x00000000


	//----- nvinfo : EIATTR_MIN_STACK_SIZE
	.align		4
.L_92:
        /*0120*/ 	.byte	0x04, 0x12
        /*0122*/ 	.short	(.L_94 - .L_93)
	.align		4
.L_93:
        /*0124*/ 	.word	index@(_ZN6thrust24THRUST_300001_SM_1000_NS8cuda_cub4core6detail13_kernel_agentINS1_8__reduce11ReduceAgentIPN4cuda3std3__45tupleIJdlEEESC_SB_lNS1_9__extrema9arg_max_fIdl15compareKeyValueEEEEJSC_SC_iSG_EEEvDpT0_)
        /*0128*/ 	.word	0x00000000


	//----- nvinfo : EIATTR_MIN_STACK_SIZE
	.align		4
.L_94:
        /*012c*/ 	.byte	0x04, 0x12
        /*012e*/ 	.short	(.L_96 - .L_95)
	.align		4
.L_95:
        /*0130*/ 	.word	index@(_ZN6thrust24THRUST_300001_SM_1000_NS8cuda_cub4core6detail13_kernel_agentINS1_8__reduce10DrainAgentIlEEJN3cub18CUB_300001_SM_10009GridQueueIyEElEEEvDpT0_)
        /*0134*/ 	.word	0x00000000


	//----- nvinfo : EIATTR_MIN_STACK_SIZE
	.align		4
.L_96:
        /*0138*/ 	.byte	0x04, 0x12
        /*013a*/ 	.short	(.L_98 - .L_97)
	.align		4
.L_97:
        /*013c*/ 	.word	index@(_ZN6thrust24THRUST_300001_SM_1000_NS8cuda_cub4core6detail13_kernel_agentINS1_8__reduce11ReduceAgentINS0_12zip_iteratorIN4cuda3std3__45tupleIJNS0_10device_ptrIdEENS0_17counting_iteratorIlNS0_11use_defaultESF_SF_EEEEEEEPNSB_IJdlEEESJ_lNS1_9__extrema9arg_max_fIdl15compareKeyValueEEEEJSI_SK_lN3cub18CUB_300001_SM_100013GridEvenShareIlEENSR_9GridQueueIyEESO_EEEvDpT0_)
        /*0140*/ 	.word	0x00000000


	//----- nvinfo : EIATTR_MIN_STACK_SIZE
	.align		4
.L_98:
        /*0144*/ 	.byte	0x04, 0x12
        /*0146*/ 	.short	(.L_100 - .L_99)
	.align		4
.L_99:
        /*0148*/ 	.word	index@(_ZN6thrust24THRUST_300001_SM_1000_NS8cuda_cub4core6detail13_kernel_agentINS1_8__reduce11ReduceAgentINS0_12zip_iteratorIN4cuda3std3__45tupleIJNS0_10device_ptrIdEENS0_17counting_iteratorIlNS0_11use_defaultESF_SF_EEEEEEEPNSB_IJdlEEESJ_lNS1_9__extrema9arg_max_fIdl15compareKeyValueEEEEJSI_SK_lSO_EEEvDpT0_)
        /*014c*/ 	.word	0x00000000


	//----- nvinfo : EIATTR_MIN_STACK_SIZE
	.align		4
.L_100:
        /*0150*/ 	.byte	0x04, 0x12
        /*0152*/ 	.short	(.L_102 - .L_101)
	.align		4
.L_101:
        /*0154*/ 	.word	index@(_ZN6thrust24THRUST_300001_SM_1000_NS8cuda_cub4core6detail13_kernel_agentINS1_8__reduce11ReduceAgentIPN4cuda3std3__45tupleIJdlEEESC_SB_iNS1_9__extrema9arg_max_fIdl15compareKeyValueEEEEJSC_SC_iSG_EEEvDpT0_)
        /*0158*/ 	.word	0x00000000


	//----- nvinfo : EIATTR_MIN_STACK_SIZE
	.align		4
.L_102:
        /*015c*/ 	.byte	0x04, 0x12
        /*015e*/ 	.short	(.L_104 - .L_103)
	.align		4
.L_103:
        /*0160*/ 	.word	index@(_ZN6thrust24THRUST_300001_SM_1000_NS8cuda_cub4core6detail13_kernel_agentINS1_8__reduce10DrainAgentIiEEJN3cub18CUB_300001_SM_10009GridQueueIjEEiEEEvDpT0_)
        /*0164*/ 	.word	0x00000000


	//----- nvinfo : EIATTR_MIN_STACK_SIZE
	.align		4
.L_104:
        /*0168*/ 	.byte	0x04, 0x12
        /*016a*/ 	.short	(.L_106 - .L_105)
	.align		4
.L_105:
        /*016c*/ 	.word	index@(_ZN6thrust24THRUST_300001_SM_1000_NS8cuda_cub4core6detail13_kernel_agentINS1_8__reduce11ReduceAgentINS0_12zip_iteratorIN4cuda3std3__45tupleIJNS0_10device_ptrIdEENS0_17counting_iteratorIlNS0_11use_defaultESF_SF_EEEEEEEPNSB_IJdlEEESJ_iNS1_9__extrema9arg_max_fIdl15compareKeyValueEEEEJSI_SK_iN3cub18CUB_300001_SM_100013GridEvenShareIiEENSR_9GridQueueIjEESO_EEEvDpT0_)
        /*0170*/ 	.word	0x00000000


	//----- nvinfo : EIATTR_MIN_STACK_SIZE
	.align		4
.L_106:
        /*0174*/ 	.byte	0x04, 0x12
        /*0176*/ 	.short	(.L_108 - .L_107)
	.align		4
.L_107:
        /*0178*/ 	.word	index@(_ZN6thrust24THRUST_300001_SM_1000_NS8cuda_cub4core6detail13_kernel_agentINS1_8__reduce11ReduceAgentINS0_12zip_iteratorIN4cuda3std3__45tupleIJNS0_10device_ptrIdEENS0_17counting_iteratorIlNS0_11use_defaultESF_SF_EEEEEEEPNSB_IJdlEEESJ_iNS1_9__extrema9arg_max_fIdl15compareKeyValueEEEEJSI_SK_iSO_EEEvDpT0_)
        /*017c*/ 	.word	0x00000000


	//----- nvinfo : EIATTR_MIN_STACK_SIZE
	.align		4
.L_108:
        /*0180*/ 	.byte	0x04, 0x12
        /*0182*/ 	.short	(.L_110 - .L_109)
	.align		4
.L_109:
        /*0184*/ 	.word	index@(_Z12kernelModifyiPdS_i)
        /*0188*/ 	.word	0x00000000


	//----- nvinfo : EIATTR_MIN_STACK_SIZE
	.align		4
.L_110:
        /*018c*/ 	.byte	0x04, 0x12
        /*018e*/ 	.short	(.L_112 - .L_111)
	.align		4
.L_111:
        /*0190*/ 	.word	index@(_Z10kernelSwapiPdS_ii)
        /*0194*/ 	.word	0x00000000
.L_112:


//--------------------- .nv.compat                --------------------------
	.section	.nv.compat,"",@"SHT_CUDA_COMPAT_INFO"
	.align	4
        /*0000*/ 	.byte	0x02, 0x09, 0x00, 0x00, 0x02, 0x02, 0x01, 0x00, 0x02, 0x05, 0x05, 0x00, 0x03, 0x07, 0x01, 0x01
        /*0010*/ 	.byte	0x02, 0x03, 0x00, 0x00, 0x02, 0x06, 0x01, 0x00, 0x04, 0x0b, 0x08, 0x00, 0x01, 0x00, 0x00, 0x00
        /*0020*/ 	.byte	0x00, 0x00, 0x00, 0x00


//--------------------- .nv.info._ZN3cub18CUB_300001_SM_10006detail11EmptyKernelIvEEvv --------------------------
	.section	.nv.info._ZN3cub18CUB_300001_SM_10006detail11EmptyKernelIvEEvv,"",@"SHT_CUDA_INFO"
	.sectionflags	@""
	.align	4


	//----- nvinfo : EIATTR_CUDA_API_VERSION
	.align		4
        /*0000*/ 	.byte	0x04, 0x37
        /*0002*/ 	.short	(.L_114 - .L_113)
.L_113:
        /*0004*/ 	.word	0x00000082


	//----- nvinfo : EIATTR_SPARSE_MMA_MASK
	.align		4
.L_114:
        /*0008*/ 	.byte	0x03, 0x50
        /*000a*/ 	.short	0x0000


	//----- nvinfo : EIATTR_MAXREG_COUNT
	.align		4
        /*000c*/ 	.byte	0x03, 0x1b
        /*000e*/ 	.short	0x00ff


	//----- nvinfo : EIATTR_MERCURY_ISA_VERSION
	.align		4
        /*0010*/ 	.byte	0x03, 0x5f
        /*0012*/ 	.short	0x0101


	//----- nvinfo : EIATTR_VRC_CTA_INIT_COUNT
	.align		4
        /*0014*/ 	.byte	0x02, 0x4a
	.zero		1
	.zero		1


	//----- nvinfo : EIATTR_EXIT_INSTR_OFFSETS
	.align		4
        /*0018*/ 	.byte	0x04, 0x1c
        /*001a*/ 	.short	(.L_116 - .L_115)


	//   ....[0]....
.L_115:
        /*001c*/ 	.word	0x00000010


	//----- nvinfo : EIATTR_SW_WAR
	.align		4
.L_116:
        /*0020*/ 	.byte	0x04, 0x36
        /*0022*/ 	.short	(.L_118 - .L_117)
.L_117:
        /*0024*/ 	.word	0x00000008
.L_118:


//--------------------- .nv.info._ZN6thrust24THRUST_300001_SM_1000_NS8cuda_cub4core6detail13_kernel_agentINS1_8__reduce11ReduceAgentIPN4cuda3std3__45tupleIJdlEEESC_SB_lNS1_9__extrema9arg_max_fIdl15compareKeyValueEEEEJSC_SC_iSG_EEEvDpT0_ --------------------------
	.section	.nv.info._ZN6thrust24THRUST_300001_SM_1000_NS8cuda_cub4core6detail13_kernel_agentINS1_8__reduce11ReduceAgentIPN4cuda3std3__45tupleIJdlEEESC_SB_lNS1_9__extrema9arg_max_fIdl15compareKeyValueEEEEJSC_SC_iSG_EEEvDpT0_,"",@"SHT_CUDA_INFO"
	.sectionflags	@""
	.align	4


	//----- nvinfo : EIATTR_CUDA_API_VERSION
	.align		4
        /*0000*/ 	.byte	0x04, 0x37
        /*0002*/ 	.short	(.L_120 - .L_119)
.L_119:
        /*0004*/ 	.word	0x00000082


	//----- nvinfo : EIATTR_KPARAM_INFO
	.align		4
.L_120:
        /*0008*/ 	.byte	0x04, 0x17
        /*000a*/ 	.short	(.L_122 - .L_121)
.L_121:
        /*000c*/ 	.word	0x00000000
        /*0010*/ 	.short	0x0003
        /*0012*/ 	.short	0x0014
        /*0014*/ 	.byte	0x00, 0xf0, 0x05, 0x00


	//----- nvinfo : EIATTR_KPARAM_INFO
	.align		4
.L_122:
        /*0018*/ 	.byte	0x04, 0x17
        /*001a*/ 	.short	(.L_124 - .L_123)
.L_123:
        /*001c*/ 	.word	0x00000000
        /*0020*/ 	.short	0x0002
        /*0022*/ 	.short	0x0010
        /*0024*/ 	.byte	0x00, 0xf0, 0x11, 0x00


	//----- nvinfo : EIATTR_KPARAM_INFO
	.align		4
.L_124:
        /*0028*/ 	.byte	0x04, 0x17
        /*002a*/ 	.short	(.L_126 - .L_125)
.L_125:
        /*002c*/ 	.word	0x00000000
        /*0030*/ 	.short	0x0001
        /*0032*/ 	.short	0x0008
        /*0034*/ 	.byte	0x00, 0xf5, 0x21, 0x00


	//----- nvinfo : EIATTR_KPARAM_INFO
	.align		4
.L_126:
        /*0038*/ 	.byte	0x04, 0x17
        /*003a*/ 	.short	(.L_128 - .L_127)
.L_127:
        /*003c*/ 	.word	0x00000000
        /*0040*/ 	.short	0x0000
        /*0042*/ 	.short	0x0000
        /*0044*/ 	.byte	0x00, 0xf5, 0x21, 0x00


	//----- nvinfo : EIATTR_SPARSE_MMA_MASK
	.align		4
.L_128:
        /*0048*/ 	.byte	0x03, 0x50
        /*004a*/ 	.short	0x0000


	//----- nvinfo : EIATTR_MAXREG_COUNT
	.align		4
        /*004c*/ 	.byte	0x03, 0x1b
        /*004e*/ 	.short	0x00ff


	//----- nvinfo : EIATTR_NUM_BARRIERS
	.align		4
        /*0050*/ 	.byte	0x02, 0x4c
        /*0052*/ 	.byte	0x01
	.zero		1


	//----- nvinfo : EIATTR_MERCURY_ISA_VERSION
	.align		4
        /*0054*/ 	.byte	0x03, 0x5f
        /*0056*/ 	.short	0x0101


	//----- nvinfo : EIATTR_COOP_GROUP_MASK_REGIDS
	.align		4
        /*0058*/ 	.byte	0x04, 0x29
        /*005a*/ 	.short	(.L_130 - .L_129)


	//   ....[0]....
.L_129:
        /*005c*/ 	.word	0xffffffff


	//   ....[1]....
        /*0060*/ 	.word	0xffffffff


	//   ....[2]....
        /*0064*/ 	.word	0xffffffff


	//   ....[3]....
        /*0068*/ 	.word	0xffffffff


	//   ....[4]....
        /*006c*/ 	.word	0xffffffff


	//   ....[5]....
        /*0070*/ 	.word	0xffffffff


	//   ....[6]....
        /*0074*/ 	.word	0xffffffff


	//   ....[7]....
        /*0078*/ 	.word	0xffffffff


	//   ....[8]....
        /*007c*/ 	.word	0xffffffff


	//   ....[9]....
        /*0080*/ 	.word	0xffffffff


	//   ....[10]....
        /*0084*/ 	.word	0xffffffff


	//   ....[11]....
        /*0088*/ 	.word	0xffffffff


	//   ....[12]....
        /*008c*/ 	.word	0xffffffff


	//   ....[13]....
        /*0090*/ 	.word	0xffffffff


	//   ....[14]....
        /*0094*/ 	.word	0xffffffff


	//   ....[15]....
        /*0098*/ 	.word	0xffffffff


	//   ....[16]....
        /*009c*/ 	.word	0xffffffff


	//   ....[17]....
        /*00a0*/ 	.word	0xffffffff


	//   ....[18]....
        /*00a4*/ 	.word	0xffffffff


	//   ....[19]....
        /*00a8*/ 	.word	0xffffffff


	//   ....[20]....
        /*00ac*/ 	.word	0xffffffff


	//   ....[21]....
        /*00b0*/ 	.word	0xffffffff


	//   ....[22]....
        /*00b4*/ 	.word	0xffffffff


	//   ....[23]....
        /*00b8*/ 	.word	0xffffffff


	//   ....[24]....
        /*00bc*/ 	.word	0xffffffff


	//   ....[25]....
        /*00c0*/ 	.word	0xffffffff


	//   ....[26]....
        /*00c4*/ 	.word	0xffffffff


	//   ....[27]....
        /*00c8*/ 	.word	0xffffffff


	//   ....[28]....
        /*00cc*/ 	.word	0xffffffff


	//   ....[29]....
        /*00d0*/ 	.word	0xffffffff


	//   ....[30]....
        /*00d4*/ 	.word	0xffffffff


	//   ....[31]....
        /*00d8*/ 	.word	0xffffffff


	//   ....[32]....
        /*00dc*/ 	.word	0xffffffff


	//   ....[33]....
        /*00e0*/ 	.word	0xffffffff


	//   ....[34]....
        /*00e4*/ 	.word	0xffffffff


	//   ....[35]....
        /*00e8*/ 	.word	0xffffffff


	//   ....[36]....
        /*00ec*/ 	.word	0xffffffff


	//   ....[37]....
        /*00f0*/ 	.word	0xffffffff


	//   ....[38]....
        /*00f4*/ 	.word	0xffffffff


	//   ....[39]....
        /*00f8*/ 	.word	0xffffffff


	//   ....[40]....
        /*00fc*/ 	.word	0xffffffff


	//   ....[41]....
        /*0100*/ 	.word	0xffffffff


	//   ....[42]....
        /*0104*/ 	.word	0xffffffff


	//   ....[43]....
        /*0108*/ 	.word	0xffffffff


	//   ....[44]....
        /*010c*/ 	.word	0xffffffff


	//   ....[45]....
        /*0110*/ 	.word	0xffffffff


	//   ....[46]....
        /*0114*/ 	.word	0xffffffff


	//   ....[47]....
        /*0118*/ 	.word	0xffffffff


	//   ....[48]....
        /*011c*/ 	.word	0xffffffff


	//   ....[49]....
        /*0120*/ 	.word	0xffffffff


	//   ....[50]....
        /*0124*/ 	.word	0xffffffff


	//   ....[51]....
        /*0128*/ 	.word	0xffffffff


	//   ....[52]....
        /*012c*/ 	.word	0xffffffff


	//   ....[53]....
        /*0130*/ 	.word	0xffffffff


	//   ....[54]....
        /*0134*/ 	.word	0xffffffff


	//   ....[55]....
        /*0138*/ 	.word	0xffffffff


	//   ....[56]....
        /*013c*/ 	.word	0xffffffff


	//   ....[57]....
        /*0140*/ 	.word	0xffffffff


	//   ....[58]....
        /*0144*/ 	.word	0xffffffff


	//   ....[59]....
        /*0148*/ 	.word	0xffffffff


	//----- nvinfo : EIATTR_COOP_GROUP_INSTR_OFFSETS
	.align		4
.L_130:
        /*014c*/ 	.byte	0x04, 0x28
        /*014e*/ 	.short	(.L_132 - .L_131)


	//   ....[0]....
.L_131:
        /*0150*/ 	.word	0x00000b70


	//   ....[1]....
        /*0154*/ 	.word	0x00000ba0


	//   ....[2]....
        /*0158*/ 	.word	0x00000bc0


	//   ....[3]....
        /*015c*/ 	.word	0x00000bd0


	//   ....[4]....
        /*0160*/ 	.word	0x00000d60


	//   ....[5]....
        /*0164*/ 	.word	0x00000d90


	//   ....[6]....
        /*0168*/ 	.word	0x00000dc0


	//   ....[7]....
        /*016c*/ 	.word	0x00000de0


	//   ....[8]....
        /*0170*/ 	.word	0x00000f60


	//   ....[9]....
        /*0174*/ 	.word	0x00000f90


	//   ....[10]....
        /*0178*/ 	.word	0x00000fc0


	//   ....[11]....
        /*017c*/ 	.word	0x00000fe0


	//   ....[12]....
        /*0180*/ 	.word	0x00001160


	//   ....[13]....
        /*0184*/ 	.word	0x00001190


	//   ....[14]....
        /*0188*/ 	.word	0x000011c0


	//   ....[15]....
        /*018c*/ 	.word	0x000011e0


	//   ....[16]....
        /*0190*/ 	.word	0x00001360


	//   ....[17]....
        /*0194*/ 	.word	0x00001390


	//   ....[18]....
        /*0198*/ 	.word	0x000013c0


	//   ....[19]....
        /*019c*/ 	.word	0x000013e0


	//   ....[20]....
        /*01a0*/ 	.word	0x00002140


	//   ....[21]....
        /*01a4*/ 	.word	0x00002150


	//   ....[22]....
        /*01a8*/ 	.word	0x00002160


	//   ....[23]....
        /*01ac*/ 	.word	0x00002180


	//   ....[24]....
        /*01b0*/ 	.word	0x00002300


	//   ....[25]....
        /*01b4*/ 	.word	0x00002340


	//   ....[26]....
        /*01b8*/ 	.word	0x00002370


	//   ....[27]....
        /*01bc*/ 	.word	0x00002390


	//   ....[28]....
        /*01c0*/ 	.word	0x00002510


	//   ....[29]....
        /*01c4*/ 	.word	0x00002550


	//   ....[30]....
        /*01c8*/ 	.word	0x00002580


	//   ....[31]....
        /*01cc*/ 	.word	0x000025a0


	//   ....[32]....
        /*01d0*/ 	.word	0x00002720


	//   ....[33]....
        /*01d4*/ 	.word	0x00002760


	//   ....[34]....
        /*01d8*/ 	.word	0x00002790


	//   ....[35]....
        /*01dc*/ 	.word	0x000027b0


	//   ....[36]....
        /*01e0*/ 	.word	0x00002930


	//   ....[37]....
        /*01e4*/ 	.word	0x00002970


	//   ....[38]....
        /*01e8*/ 	.word	0x000029a0


	//   ....[39]....
        /*01ec*/ 	.word	0x000029c0


	//   ....[40]....
        /*01f0*/ 	.word	0x00005760


	//   ....[41]....
        /*01f4*/ 	.word	0x00005790


	//   ....[42]....
        /*01f8*/ 	.word	0x000057b0


	//   ....[43]....
        /*01fc*/ 	.word	0x000057c0


	//   ....[44]....
        /*0200*/ 	.word	0x00005950


	//   ....[45]....
        /*0204*/ 	.word	0x00005980


	//   ....[46]....
        /*0208*/ 	.word	0x000059b0


	//   ....[47]....
        /*020c*/ 	.word	0x000059d0


	//   ....[48]....
        /*0210*/ 	.word	0x00005b50


	//   ....[49]....
        /*0214*/ 	.word	0x00005b80


	//   ....[50]....
        /*0218*/ 	.word	0x00005bb0


	//   ....[51]....
        /*021c*/ 	.word	0x00005bd0


	//   ....[52]....
        /*0220*/ 	.word	0x00005d50


	//   ....[53]....
        /*0224*/ 	.word	0x00005d80


	//   ....[54]....
        /*0228*/ 	.word	0x00005db0


	//   ....[55]....
        /*022c*/ 	.word	0x00005dd0


	//   ....[56]....
        /*0230*/ 	.word	0x00005f50


	//   ....[57]....
        /*0234*/ 	.word	0x00005f80


	//   ....[58]....
        /*0238*/ 	.word	0x00005fb0


	//   ....[59]....
        /*023c*/ 	.word	0x00005fd0


	//----- nvinfo : EIATTR_VRC_CTA_INIT_COUNT
	.align		4
.L_132:
        /*0240*/ 	.byte	0x02, 0x4a
	.zero		1
	.zero		1


	//----- nvinfo : EIATTR_EXIT_INSTR_OFFSETS
	.align		4
        /*0244*/ 	.byte	0x04, 0x1c
        /*0246*/ 	.short	(.L_134 - .L_133)


	//   ....[0]....
.L_133:
        /*0248*/ 	.word	0x00000030


	//   ....[1]....
        /*024c*/ 	.word	0x00006c70


	//   ....[2]....
        /*0250*/ 	.word	0x00006cb0


	//----- nvinfo : EIATTR_MAX_THREADS
	.align		4
.L_134:
        /*0254*/ 	.byte	0x04, 0x05
        /*0256*/ 	.short	(.L_136 - .L_135)
.L_135:
        /*0258*/ 	.word	0x00000100
        /*025c*/ 	.word	0x00000001
        /*0260*/ 	.word	0x00000001


	//----- nvinfo : EIATTR_CRS_STACK_SIZE
	.align		4
.L_136:
        /*0264*/ 	.byte	0x04, 0x1e
        /*0266*/ 	.short	(.L_138 - .L_137)
.L_137:
        /*0268*/ 	.word	0x00000000


	//----- nvinfo : EIATTR_CBANK_PARAM_SIZE
	.align		4
.L_138:
        /*026c*/ 	.byte	0x03, 0x19
        /*026e*/ 	.short	0x0015


	//----- nvinfo : EIATTR_PARAM_CBANK
	.align		4
        /*0270*/ 	.byte	0x04, 0x0a
        /*0272*/ 	.short	(.L_140 - .L_139)
	.align		4
.L_139:
        /*0274*/ 	.word	index@(.nv.constant0._ZN6thrust24THRUST_300001_SM_1000_NS8cuda_cub4core6detail13_kernel_agentINS1_8__reduce11ReduceAgentIPN4cuda3std3__45tupleIJdlEEESC_SB_lNS1_9__extrema9arg_max_fIdl15compareKeyValueEEEEJSC_SC_iSG_EEEvDpT0_)
        /*0278*/ 	.short	0x0380
        /*027a*/ 	.short	0x0015


	//----- nvinfo : EIATTR_SW_WAR
	.align		4
.L_140:
        /*027c*/ 	.byte	0x04, 0x36
        /*027e*/ 	.short	(.L_142 - .L_141)
.L_141:
        /*0280*/ 	.word	0x00000008
.L_142:


//--------------------- .nv.info._ZN6thrust24THRUST_300001_SM_1000_NS8cuda_cub4core6detail13_kernel_agentINS1_8__reduce10DrainAgentIlEEJN3cub18CUB_300001_SM_10009GridQueueIyEElEEEvDpT0_ --------------------------
	.section	.nv.info._ZN6thrust24THRUST_300001_SM_1000_NS8cuda_cub4core6detail13_kernel_agentINS1_8__reduce10DrainAgentIlEEJN3cub18CUB_300001_SM_10009GridQueueIyEElEEEvDpT0_,"",@"SHT_CUDA_INFO"
	.sectionflags	@""
	.align	4


	//----- nvinfo : EIATTR_CUDA_API_VERSION
	.align		4
        /*0000*/ 	.byte	0x04, 0x37
        /*0002*/ 	.short	(.L_144 - .L_143)
.L_143:
        /*0004*/ 	.word	0x00000082


	//----- nvinfo : EIATTR_KPARAM_INFO
	.align		4
.L_144:
        /*0008*/ 	.byte	0x04, 0x17
        /*000a*/ 	.short	(.L_146 - .L_145)
.L_145:
        /*000c*/ 	.word	0x00000000
        /*0010*/ 	.short	0x0001
        /*0012*/ 	.short	0x0008
        /*0014*/ 	.byte	0x00, 0xf0, 0x21, 0x00


	//----- nvinfo : EIATTR_KPARAM_INFO
	.align		4
.L_146:
        /*0018*/ 	.byte	0x04, 0x17
        /*001a*/ 	.short	(.L_148 - .L_147)
.L_147:
        /*001c*/ 	.word	0x00000000
        /*0020*/ 	.short	0x0000
        /*0022*/ 	.short	0x0000
        /*0024*/ 	.byte	0x00, 0xf0, 0x21, 0x00


	//----- nvinfo : EIATTR_SPARSE_MMA_MASK
	.align		4
.L_148:
        /*0028*/ 	.byte	0x03, 0x50
        /*002a*/ 	.short	0x0000


	//----- nvinfo : EIATTR_MAXREG_COUNT
	.align		4
        /*002c*/ 	.byte	0x03, 0x1b
        /*002e*/ 	.short	0x00ff


	//----- nvinfo : EIATTR_MERCURY_ISA_VERSION
	.align		4
        /*0030*/ 	.byte	0x03, 0x5f
        /*0032*/ 	.short	0x0101


	//----- nvinfo : EIATTR_VRC_CTA_INIT_COUNT
	.align		4
        /*0034*/ 	.byte	0x02, 0x4a
	.zero		1
	.zero		1


	//----- nvinfo : EIATTR_EXIT_INSTR_OFFSETS
	.align		4
        /*0038*/ 	.byte	0x04, 0x1c
        /*003a*/ 	.short	(.L_150 - .L_149)


	//   ....[0]....
.L_149:
        /*003c*/ 	.word	0x00000060


	//----- nvinfo : EIATTR_MAX_THREADS
	.align		4
.L_150:
        /*0040*/ 	.byte	0x04, 0x05
        /*0042*/ 	.short	(.L_152 - .L_151)
.L_151:
        /*0044*/ 	.word	0x00000001
        /*0048*/ 	.word	0x00000001
        /*004c*/ 	.word	0x00000001


	//----- nvinfo : EIATTR_CBANK_PARAM_SIZE
	.align		4
.L_152:
        /*0050*/ 	.byte	0x03, 0x19
        /*0052*/ 	.short	0x0010


	//----- nvinfo : EIATTR_PARAM_CBANK
	.align		4
        /*0054*/ 	.byte	0x04, 0x0a
        /*0056*/ 	.short	(.L_154 - .L_153)
	.align		4
.L_153:
        /*0058*/ 	.word	index@(.nv.constant0._ZN6thrust24THRUST_300001_SM_1000_NS8cuda_cub4core6detail13_kernel_agentINS1_8__reduce10DrainAgentIlEEJN3cub18CUB_300001_SM_10009GridQueueIyEElEEEvDpT0_)
        /*005c*/ 	.short	0x0380
        /*005e*/ 	.short	0x0010


	//----- nvinfo : EIATTR_SW_WAR
	.align		4
.L_154:
        /*0060*/ 	.byte	0x04, 0x36
        /*0062*/ 	.short	(.L_156 - .L_155)
.L_155:
        /*0064*/ 	.word	0x00000008
.L_156:


//--------------------- .nv.info._ZN6thrust24THRUST_300001_SM_1000_NS8cuda_cub4core6detail13_kernel_agentINS1_8__reduce11ReduceAgentINS0_12zip_iteratorIN4cuda3std3__45tupleIJNS0_10device_ptrIdEENS0_17counting_iteratorIlNS0_11use_defaultESF_SF_EEEEEEEPNSB_IJdlEEESJ_lNS1_9__extrema9arg_max_fIdl15compareKeyValueEEEEJSI_SK_lN3cub18CUB_300001_SM_100013GridEvenShareIlEENSR_9GridQueueIyEESO_EEEvDpT0_ --------------------------
	.section	.nv.info._ZN6thrust24THRUST_300001_SM_1000_NS8cuda_cub4core6detail13_kernel_agentINS1_8__reduce11ReduceAgentINS0_12zip_iteratorIN4cuda3std3__45tupleIJNS0_10device_ptrIdEENS0_17counting_iteratorIlNS0_11use_defaultESF_SF_EEEEEEEPNSB_IJdlEEESJ_lNS1_9__extrema9arg_max_fIdl15compareKeyValueEEEEJSI_SK_lN3cub18CUB_300001_SM_100013GridEvenShareIlEENSR_9GridQueueIyEESO_EEEvDpT0_,"",@"SHT_CUDA_INFO"
	.sectionflags	@""
	.align	4


	//----- nvinfo : EIATTR_CUDA_API_VERSION
	.align		4
        /*0000*/ 	.byte	0x04, 0x37
        /*0002*/ 	.short	(.L_158 - .L_157)
.L_157:
        /*0004*/ 	.word	0x00000082


	//----- nvinfo : EIATTR_KPARAM_INFO
	.align		4
.L_158:
        /*0008*/ 	.byte	0x04, 0x17
        /*000a*/ 	.short	(.L_160 - .L_159)
.L_159:
        /*000c*/ 	.word	0x00000000
        /*0010*/ 	.short	0x0005
        /*0012*/ 	.short	0x0070
        /*0014*/ 	.byte	0x00, 0xf0, 0x05, 0x00


	//----- nvinfo : EIATTR_KPARAM_INFO
	.align		4
.L_160:
        /*0018*/ 	.byte	0x04, 0x17
        /*001a*/ 	.short	(.L_162 - .L_161)
.L_161:
        /*001c*/ 	.word	0x00000000
        /*0020*/ 	.short	0x0004
        /*0022*/ 	.short	0x0068
        /*0024*/ 	.byte	0x00, 0xf0, 0x21, 0x00


	//----- nvinfo : EIATTR_KPARAM_INFO
	.align		4
.L_162:
        /*0028*/ 	.byte	0x04, 0x17
        /*002a*/ 	.short	(.L_164 - .L_163)
.L_163:
        /*002c*/ 	.word	0x00000000
        /*0030*/ 	.short	0x0003
        /*0032*/ 	.short	0x0020
        /*0034*/ 	.byte	0x00, 0xf0, 0x21, 0x01


	//----- nvinfo : EIATTR_KPARAM_INFO
	.align		4
.L_164:
        /*0038*/ 	.byte	0x04, 0x17
        /*003a*/ 	.short	(.L_166 - .L_165)
.L_165:
        /*003c*/ 	.word	0x00000000
        /*0040*/ 	.short	0x0002
        /*0042*/ 	.short	0x0018
        /*0044*/ 	.byte	0x00, 0xf0, 0x21, 0x00


	//----- nvinfo : EIATTR_KPARAM_INFO
	.align		4
.L_166:
        /*0048*/ 	.byte	0x04, 0x17
        /*004a*/ 	.short	(.L_168 - .L_167)
.L_167:
        /*004c*/ 	.word	0x00000000
        /*0050*/ 	.short	0x0001
        /*0052*/ 	.short	0x0010
        /*0054*/ 	.byte	0x00, 0xf5, 0x21, 0x00


	//----- nvinfo : EIATTR_KPARAM_INFO
	.align		4
.L_168:
        /*0058*/ 	.byte	0x04, 0x17
        /*005a*/ 	.short	(.L_170 - .L_169)
.L_169:
        /*005c*/ 	.word	0x00000000
        /*0060*/ 	.short	0x0000
        /*0062*/ 	.short	0x0000
        /*0064*/ 	.byte	0x00, 0xf0, 0x41, 0x00


	//----- nvinfo : EIATTR_SPARSE_MMA_MASK
	.align		4
.L_170:
        /*0068*/ 	.byte	0x03, 0x50
        /*006a*/ 	.short	0x0000


	//----- nvinfo : EIATTR_MAXREG_COUNT
	.align		4
        /*006c*/ 	.byte	0x03, 0x1b
        /*006e*/ 	.short	0x00ff


	//----- nvinfo : EIATTR_NUM_BARRIERS
	.align		4
        /*0070*/ 	.byte	0x02, 0x4c
        /*0072*/ 	.byte	0x01
	.zero		1


	//----- nvinfo : EIATTR_MERCURY_ISA_VERSION
	.align		4
        /*0074*/ 	.byte	0x03, 0x5f
        /*0076*/ 	.short	0x0101


	//----- nvinfo : EIATTR_COOP_GROUP_MASK_REGIDS
	.align		4
        /*0078*/ 	.byte	0x04, 0x29
        /*007a*/ 	.short	(.L_172 - .L_171)


	//   ....[0]....
.L_171:
        /*007c*/ 	.word	0xffffffff


	//   ....[1]....
        /*0080*/ 	.word	0xffffffff


	//   ....[2]....
        /*0084*/ 	.word	0xffffffff


	//   ....[3]....
        /*0088*/ 	.word	0xffffffff


	//   ....[4]....
        /*008c*/ 	.word	0xffffffff


	//   ....[5]....
        /*0090*/ 	.word	0xffffffff


	//   ....[6]....
        /*0094*/ 	.word	0xffffffff


	//   ....[7]....
        /*0098*/ 	.word	0xffffffff


	//   ....[8]....
        /*009c*/ 	.word	0xffffffff


	//   ....[9]....
        /*00a0*/ 	.word	0xffffffff


	//   ....[10]....
        /*00a4*/ 	.word	0xffffffff


	//   ....[11]....
        /*00a8*/ 	.word	0xffffffff


	//   ....[12]....
        /*00ac*/ 	.word	0xffffffff


	//   ....[13]....
        /*00b0*/ 	.word	0xffffffff


	//   ....[14]....
        /*00b4*/ 	.word	0xffffffff


	//   ....[15]....
        /*00b8*/ 	.word	0xffffffff


	//   ....[16]....
        /*00bc*/ 	.word	0xffffffff


	//   ....[17]....
        /*00c0*/ 	.word	0xffffffff


	//   ....[18]....
        /*00c4*/ 	.word	0xffffffff


	//   ....[19]....
        /*00c8*/ 	.word	0xffffffff


	//   ....[20]....
        /*00cc*/ 	.word	0xffffffff


	//   ....[21]....
        /*00d0*/ 	.word	0xffffffff


	//   ....[22]....
        /*00d4*/ 	.word	0xffffffff


	//   ....[23]....
        /*00d8*/ 	.word	0xffffffff


	//   ....[24]....
        /*00dc*/ 	.word	0xffffffff


	//   ....[25]....
        /*00e0*/ 	.word	0xffffffff


	//   ....[26]....
        /*00e4*/ 	.word	0xffffffff


	//   ....[27]....
        /*00e8*/ 	.word	0xffffffff


	//   ....[28]....
        /*00ec*/ 	.word	0xffffffff


	//   ....[29]....
        /*00f0*/ 	.word	0xffffffff


	//   ....[30]....
        /*00f4*/ 	.word	0xffffffff


	//   ....[31]....
        /*00f8*/ 	.word	0xffffffff


	//   ....[32]....
        /*00fc*/ 	.word	0xffffffff


	//   ....[33]....
        /*0100*/ 	.word	0xffffffff


	//   ....[34]....
        /*0104*/ 	.word	0xffffffff


	//   ....[35]....
        /*0108*/ 	.word	0xffffffff


	//   ....[36]....
        /*010c*/ 	.word	0xffffffff


	//   ....[37]....
        /*0110*/ 	.word	0xffffffff


	//   ....[38]....
        /*0114*/ 	.word	0xffffffff


	//   ....[39]....
        /*0118*/ 	.word	0xffffffff


	//   ....[40]....
        /*011c*/ 	.word	0xffffffff


	//   ....[41]....
        /*0120*/ 	.word	0xffffffff


	//   ....[42]....
        /*0124*/ 	.word	0xffffffff


	//   ....[43]....
        /*0128*/ 	.word	0xffffffff


	//   ....[44]....
        /*012c*/ 	.word	0xffffffff


	//   ....[45]....
        /*0130*/ 	.word	0xffffffff


	//   ....[46]....
        /*0134*/ 	.word	0xffffffff


	//   ....[47]....
        /*0138*/ 	.word	0xffffffff


	//   ....[48]....
        /*013c*/ 	.word	0xffffffff


	//   ....[49]....
        /*0140*/ 	.word	0xffffffff


	//   ....[50]....
        /*0144*/ 	.word	0xffffffff


	//   ....[51]....
        /*0148*/ 	.word	0xffffffff


	//   ....[52]....
        /*014c*/ 	.word	0xffffffff


	//   ....[53]....
        /*0150*/ 	.word	0xffffffff


	//   ....[54]....
        /*0154*/ 	.word	0xffffffff


	//   ....[55]....
        /*0158*/ 	.word	0xffffffff


	//   ....[56]....
        /*015c*/ 	.word	0xffffffff


	//   ....[57]....
        /*0160*/ 	.word	0xffffffff


	//   ....[58]....
        /*0164*/ 	.word	0xffffffff


	//   ....[59]....
        /*0168*/ 	.word	0xffffffff


	//----- nvinfo : EIATTR_COOP_GROUP_INSTR_OFFSETS
	.align		4
.L_172:
        /*016c*/ 	.byte	0x04, 0x28
        /*016e*/ 	.short	(.L_174 - .L_173)


	//   ....[0]....
.L_173:
        /*0170*/ 	.word	0x00000d70


	//   ....[1]....
        /*0174*/ 	.word	0x00000da0


	//   ....[2]....
        /*0178*/ 	.word	0x00000dc0


	//   ....[3]....
        /*017c*/ 	.word	0x00000dd0


	//   ....[4]....
        /*0180*/ 	.word	0x00000f60


	//   ....[5]....
        /*0184*/ 	.word	0x00000f90


	//   ....[6]....
        /*0188*/ 	.word	0x00000fc0


	//   ....[7]....
        /*018c*/ 	.word	0x00000fe0


	//   ....[8]....
        /*0190*/ 	.word	0x00001160


	//   ....[9]....
        /*0194*/ 	.word	0x00001190


	//   ....[10]....
        /*0198*/ 	.word	0x000011c0


	//   ....[11]....
        /*019c*/ 	.word	0x000011e0


	//   ....[12]....
        /*01a0*/ 	.word	0x00001360


	//   ....[13]....
        /*01a4*/ 	.word	0x00001390


	//   ....[14]....
        /*01a8*/ 	.word	0x000013c0


	//   ....[15]....
        /*01ac*/ 	.word	0x000013e0


	//   ....[16]....
        /*01b0*/ 	.word	0x00001560


	//   ....[17]....
        /*01b4*/ 	.word	0x00001590


	//   ....[18]....
        /*01b8*/ 	.word	0x000015c0


	//   ....[19]....
        /*01bc*/ 	.word	0x000015e0


	//   ....[20]....
        /*01c0*/ 	.word	0x00002340


	//   ....[21]....
        /*01c4*/ 	.word	0x00002350


	//   ....[22]....
        /*01c8*/ 	.word	0x00002360


	//   ....[23]....
        /*01cc*/ 	.word	0x00002380


	//   ....[24]....
        /*01d0*/ 	.word	0x00002500


	//   ....[25]....
        /*01d4*/ 	.word	0x00002540


	//   ....[26]....
        /*01d8*/ 	.word	0x00002570


	//   ....[27]....
        /*01dc*/ 	.word	0x00002590


	//   ....[28]....
        /*01e0*/ 	.word	0x00002710


	//   ....[29]....
        /*01e4*/ 	.word	0x00002750


	//   ....[30]....
        /*01e8*/ 	.word	0x00002780


	//   ....[31]....
        /*01ec*/ 	.word	0x000027a0


	//   ....[32]....
        /*01f0*/ 	.word	0x00002920


	//   ....[33]....
        /*01f4*/ 	.word	0x00002960


	//   ....[34]....
        /*01f8*/ 	.word	0x00002990


	//   ....[35]....
        /*01fc*/ 	.word	0x000029b0


	//   ....[36]....
        /*0200*/ 	.word	0x00002b30


	//   ....[37]....
        /*0204*/ 	.word	0x00002b70


	//   ....[38]....
        /*0208*/ 	.word	0x00002ba0


	//   ....[39]....
        /*020c*/ 	.word	0x00002bc0


	//   ....[40]....
        /*0210*/ 	.word	0x000053c0


	//   ....[41]....
        /*0214*/ 	.word	0x000053f0


	//   ....[42]....
        /*0218*/ 	.word	0x00005410


	//   ....[43]....
        /*021c*/ 	.word	0x00005420


	//   ....[44]....
        /*0220*/ 	.word	0x000055b0


	//   ....[45]....
        /*0224*/ 	.word	0x000055e0


	//   ....[46]....
        /*0228*/ 	.word	0x00005610


	//   ....[47]....
        /*022c*/ 	.word	0x00005630


	//   ....[48]....
        /*0230*/ 	.word	0x000057b0


	//   ....[49]....
        /*0234*/ 	.word	0x000057e0


	//   ....[50]....
        /*0238*/ 	.word	0x00005810


	//   ....[51]....
        /*023c*/ 	.word	0x00005830


	//   ....[52]....
        /*0240*/ 	.word	0x000059b0


	//   ....[53]....
        /*0244*/ 	.word	0x000059e0


	//   ....[54]....
        /*0248*/ 	.word	0x00005a10


	//   ....[55]....
        /*024c*/ 	.word	0x00005a30


	//   ....[56]....
        /*0250*/ 	.word	0x00005bb0


	//   ....[57]....
        /*0254*/ 	.word	0x00005be0


	//   ....[58]....
        /*0258*/ 	.word	0x00005c10


	//   ....[59]....
        /*025c*/ 	.word	0x00005c30


	//----- nvinfo : EIATTR_VRC_CTA_INIT_COUNT
	.align		4
.L_174:
        /*0260*/ 	.byte	0x02, 0x4a
	.zero		1
	.zero		1


	//----- nvinfo : EIATTR_EXIT_INSTR_OFFSETS
	.align		4
        /*0264*/ 	.byte	0x04, 0x1c
        /*0266*/ 	.short	(.L_176 - .L_175)


	//   ....[0]....
.L_175:
        /*0268*/ 	.word	0x000068d0


	//   ....[1]....
        /*026c*/ 	.word	0x00006920


	//----- nvinfo : EIATTR_MAX_THREADS
	.align		4
.L_176:
        /*0270*/ 	.byte	0x04, 0x05
        /*0272*/ 	.short	(.L_178 - .L_177)
.L_177:
        /*0274*/ 	.word	0x00000100
        /*0278*/ 	.word	0x00000001
        /*027c*/ 	.word	0x00000001


	//----- nvinfo : EIATTR_CRS_STACK_SIZE
	.align		4
.L_178:
        /*0280*/ 	.byte	0x04, 0x1e
        /*0282*/ 	.short	(.L_180 - .L_179)
.L_179:
        /*0284*/ 	.word	0x00000000


	//----- nvinfo : EIATTR_CBANK_PARAM_SIZE
	.align		4
.L_180:
        /*0288*/ 	.byte	0x03, 0x19
        /*028a*/ 	.short	0x0071


	//----- nvinfo : EIATTR_PARAM_CBANK
	.align		4
        /*028c*/ 	.byte	0x04, 0x0a
        /*028e*/ 	.short	(.L_182 - .L_181)
	.align		4
.L_181:
        /*0290*/ 	.word	index@(.nv.constant0._ZN6thrust24THRUST_300001_SM_1000_NS8cuda_cub4core6detail13_kernel_agentINS1_8__reduce11ReduceAgentINS0_12zip_iteratorIN4cuda3std3__45tupleIJNS0_10device_ptrIdEENS0_17counting_iteratorIlNS0_11use_defaultESF_SF_EEEEEEEPNSB_IJdlEEESJ_lNS1_9__extrema9arg_max_fIdl15compareKeyValueEEEEJSI_SK_lN3cub18CUB_300001_SM_100013GridEvenShareIlEENSR_9GridQueueIyEESO_EEEvDpT0_)
        /*0294*/ 	.short	0x0380
        /*0296*/ 	.short	0x0071


	//----- nvinfo : EIATTR_SW_WAR
	.align		4
.L_182:
        /*0298*/ 	.byte	0x04, 0x36
        /*029a*/ 	.short	(.L_184 - .L_183)
.L_183:
        /*029c*/ 	.word	0x00000008
.L_184:


//--------------------- .nv.info._ZN6thrust24THRUST_300001_SM_1000_NS8cuda_cub4core6detail13_kernel_agentINS1_8__reduce11ReduceAgentINS0_12zip_iteratorIN4cuda3std3__45tupleIJNS0_10device_ptrIdEENS0_17counting_iteratorIlNS0_11use_defaultESF_SF_EEEEEEEPNSB_IJdlEEESJ_lNS1_9__extrema9arg_max_fIdl15compareKeyValueEEEEJSI_SK_lSO_EEEvDpT0_ --------------------------
	.section	.nv.info._ZN6thrust24THRUST_300001_SM_1000_NS8cuda_cub4core6detail13_kernel_agentINS1_8__reduce11ReduceAgentINS0_12zip_iteratorIN4cuda3std3__45tupleIJNS0_10device_ptrIdEENS0_17counting_iteratorIlNS0_11use_defaultESF_SF_EEEEEEEPNSB_IJdlEEESJ_lNS1_9__extrema9arg_max_fIdl15compareKeyValueEEEEJSI_SK_lSO_EEEvDpT0_,"",@"SHT_CUDA_INFO"
	.sectionflags	@""
	.align	4


	//----- nvinfo : EIATTR_CUDA_API_VERSION
	.align		4
        /*0000*/ 	.byte	0x04, 0x37
        /*0002*/ 	.short	(.L_186 - .L_185)
.L_185:
        /*0004*/ 	.word	0x00000082


	//----- nvinfo : EIATTR_KPARAM_INFO
	.align		4
.L_186:
        /*0008*/ 	.byte	0x04, 0x17
        /*000a*/ 	.short	(.L_188 - .L_187)
.L_187:
        /*000c*/ 	.word	0x00000000
        /*0010*/ 	.short	0x0003
        /*0012*/ 	.short	0x0020
        /*0014*/ 	.byte	0x00, 0xf0, 0x05, 0x00


	//----- nvinfo : EIATTR_KPARAM_INFO
	.align		4
.L_188:
        /*0018*/ 	.byte	0x04, 0x17
        /*001a*/ 	.short	(.L_190 - .L_189)
.L_189:
        /*001c*/ 	.word	0x00000000
        /*0020*/ 	.short	0x0002
        /*0022*/ 	.short	0x0018
        /*0024*/ 	.byte	0x00, 0xf0, 0x21, 0x00


	//----- nvinfo : EIATTR_KPARAM_INFO
	.align		4
.L_190:
        /*0028*/ 	.byte	0x04, 0x17
        /*002a*/ 	.short	(.L_192 - .L_191)
.L_191:
        /*002c*/ 	.word	0x00000000
        /*0030*/ 	.short	0x0001
        /*0032*/ 	.short	0x0010
        /*0034*/ 	.byte	0x00, 0xf5, 0x21, 0x00


	//----- nvinfo : EIATTR_KPARAM_INFO
	.align		4
.L_192:
        /*0038*/ 	.byte	0x04, 0x17
        /*003a*/ 	.short	(.L_194 - .L_193)
.L_193:
        /*003c*/ 	.word	0x00000000
        /*0040*/ 	.short	0x0000
        /*0042*/ 	.short	0x0000
        /*0044*/ 	.byte	0x00, 0xf0, 0x41, 0x00


	//----- nvinfo : EIATTR_SPARSE_MMA_MASK
	.align		4
.L_194:
        /*0048*/ 	.byte	0x03, 0x50
        /*004a*/ 	.short	0x0000


	//----- nvinfo : EIATTR_MAXREG_COUNT
	.align		4
        /*004c*/ 	.byte	0x03, 0x1b
        /*004e*/ 	.short	0x00ff


	//----- nvinfo : EIATTR_NUM_BARRIERS
	.align		4
        /*0050*/ 	.byte	0x02, 0x4c
        /*0052*/ 	.byte	0x01
	.zero		1


	//----- nvinfo : EIATTR_MERCURY_ISA_VERSION
	.align		4
        /*0054*/ 	.byte	0x03, 0x5f
        /*0056*/ 	.short	0x0101


	//----- nvinfo : EIATTR_COOP_GROUP_MASK_REGIDS
	.align		4
        /*0058*/ 	.byte	0x04, 0x29
        /*005a*/ 	.short	(.L_196 - .L_195)


	//   ....[0]....
.L_195:
        /*005c*/ 	.word	0xffffffff


	//   ....[1]....
        /*0060*/ 	.word	0xffffffff


	//   ....[2]....
        /*0064*/ 	.word	0xffffffff


	//   ....[3]....
        /*0068*/ 	.word	0xffffffff


	//   ....[4]....
        /*006c*/ 	.word	0xffffffff


	//   ....[5]....
        /*0070*/ 	.word	0xffffffff


	//   ....[6]....
        /*0074*/ 	.word	0xffffffff


	//   ....[7]....
        /*0078*/ 	.word	0xffffffff


	//   ....[8]....
        /*007c*/ 	.word	0xffffffff


	//   ....[9]....
        /*0080*/ 	.word	0xffffffff


	//   ....[10]....
        /*0084*/ 	.word	0xffffffff


	//   ....[11]....
        /*0088*/ 	.word	0xffffffff


	//   ....[12]....
        /*008c*/ 	.word	0xffffffff


	//   ....[13]....
        /*0090*/ 	.word	0xffffffff


	//   ....[14]....
        /*0094*/ 	.word	0xffffffff


	//   ....[15]....
        /*0098*/ 	.word	0xffffffff


	//   ....[16]....
        /*009c*/ 	.word	0xffffffff


	//   ....[17]....
        /*00a0*/ 	.word	0xffffffff


	//   ....[18]....
        /*00a4*/ 	.word	0xffffffff


	//   ....[19]....
        /*00a8*/ 	.word	0xffffffff


	//   ....[20]....
        /*00ac*/ 	.word	0xffffffff


	//   ....[21]....
        /*00b0*/ 	.word	0xffffffff


	//   ....[22]....
        /*00b4*/ 	.word	0xffffffff


	//   ....[23]....
        /*00b8*/ 	.word	0xffffffff


	//   ....[24]....
        /*00bc*/ 	.word	0xffffffff


	//   ....[25]....
        /*00c0*/ 	.word	0xffffffff


	//   ....[26]....
        /*00c4*/ 	.word	0xffffffff


	//   ....[27]....
        /*00c8*/ 	.word	0xffffffff


	//   ....[28]....
        /*00cc*/ 	.word	0xffffffff


	//   ....[29]....
        /*00d0*/ 	.word	0xffffffff


	//   ....[30]....
        /*00d4*/ 	.word	0xffffffff


	//   ....[31]....
        /*00d8*/ 	.word	0xffffffff


	//   ....[32]....
        /*00dc*/ 	.word	0xffffffff


	//   ....[33]....
        /*00e0*/ 	.word	0xffffffff


	//   ....[34]....
        /*00e4*/ 	.word	0xffffffff


	//   ....[35]....
        /*00e8*/ 	.word	0xffffffff


	//   ....[36]....
        /*00ec*/ 	.word	0xffffffff


	//   ....[37]....
        /*00f0*/ 	.word	0xffffffff


	//   ....[38]....
        /*00f4*/ 	.word	0xffffffff


	//   ....[39]....
        /*00f8*/ 	.word	0xffffffff


	//   ....[40]....
        /*00fc*/ 	.word	0xffffffff


	//   ....[41]....
        /*0100*/ 	.word	0xffffffff


	//   ....[42]....
        /*0104*/ 	.word	0xffffffff


	//   ....[43]....
        /*0108*/ 	.word	0xffffffff


	//   ....[44]....
        /*010c*/ 	.word	0xffffffff


	//   ....[45]....
        /*0110*/ 	.word	0xffffffff


	//   ....[46]....
        /*0114*/ 	.word	0xffffffff


	//   ....[47]....
        /*0118*/ 	.word	0xffffffff


	//   ....[48]....
        /*011c*/ 	.word	0xffffffff


	//   ....[49]....
        /*0120*/ 	.word	0xffffffff


	//   ....[50]....
        /*0124*/ 	.word	0xffffffff


	//   ....[51]....
        /*0128*/ 	.word	0xffffffff


	//   ....[52]....
        /*012c*/ 	.word	0xffffffff


	//   ....[53]....
        /*0130*/ 	.word	0xffffffff


	//   ....[54]....
        /*0134*/ 	.word	0xffffffff


	//   ....[55]....
        /*0138*/ 	.word	0xffffffff


	//   ....[56]....
        /*013c*/ 	.word	0xffffffff


	//   ....[57]....
        /*0140*/ 	.word	0xffffffff


	//   ....[58]....
        /*0144*/ 	.word	0xffffffff


	//   ....[59]....
        /*0148*/ 	.word	0xffffffff


	//----- nvinfo : EIATTR_COOP_GROUP_INSTR_OFFSETS
	.align		4
.L_196:
        /*014c*/ 	.byte	0x04, 0x28
        /*014e*/ 	.short	(.L_198 - .L_197)


	//   ....[0]....
.L_197:
        /*0150*/ 	.word	0x00000cb0


	//   ....[1]....
        /*0154*/ 	.word	0x00000ce0


	//   ....[2]....
        /*0158*/ 	.word	0x00000d00


	//   ....[3]....
        /*015c*/ 	.word	0x00000d10


	//   ....[4]....
        /*0160*/ 	.word	0x00000ea0


	//   ....[5]....
        /*0164*/ 	.word	0x00000ed0


	//   ....[6]....
        /*0168*/ 	.word	0x00000f00


	//   ....[7]....
        /*016c*/ 	.word	0x00000f20


	//   ....[8]....
        /*0170*/ 	.word	0x000010a0


	//   ....[9]....
        /*0174*/ 	.word	0x000010d0


	//   ....[10]....
        /*0178*/ 	.word	0x00001100


	//   ....[11]....
        /*017c*/ 	.word	0x00001120


	//   ....[12]....
        /*0180*/ 	.word	0x000012a0


	//   ....[13]....
        /*0184*/ 	.word	0x000012d0


	//   ....[14]....
        /*0188*/ 	.word	0x00001300


	//   ....[15]....
        /*018c*/ 	.word	0x00001320


	//   ....[16]....
        /*0190*/ 	.word	0x000014a0


	//   ....[17]....
        /*0194*/ 	.word	0x000014e0


	//   ....[18]....
        /*0198*/ 	.word	0x00001510


	//   ....[19]....
        /*019c*/ 	.word	0x00001520


	//   ....[20]....
        /*01a0*/ 	.word	0x00002280


	//   ....[21]....
        /*01a4*/ 	.word	0x00002290


	//   ....[22]....
        /*01a8*/ 	.word	0x000022a0


	//   ....[23]....
        /*01ac*/ 	.word	0x000022c0


	//   ....[24]....
        /*01b0*/ 	.word	0x00002440


	//   ....[25]....
        /*01b4*/ 	.word	0x00002480


	//   ....[26]....
        /*01b8*/ 	.word	0x000024b0


	//   ....[27]....
        /*01bc*/ 	.word	0x000024d0


	//   ....[28]....
        /*01c0*/ 	.word	0x00002650


	//   ....[29]....
        /*01c4*/ 	.word	0x00002690


	//   ....[30]....
        /*01c8*/ 	.word	0x000026c0


	//   ....[31]....
        /*01cc*/ 	.word	0x000026e0


	//   ....[32]....
        /*01d0*/ 	.word	0x00002860


	//   ....[33]....
        /*01d4*/ 	.word	0x000028a0


	//   ....[34]....
        /*01d8*/ 	.word	0x000028d0


	//   ....[35]....
        /*01dc*/ 	.word	0x000028f0


	//   ....[36]....
        /*01e0*/ 	.word	0x00002a70


	//   ....[37]....
        /*01e4*/ 	.word	0x00002ab0


	//   ....[38]....
        /*01e8*/ 	.word	0x00002ae0


	//   ....[39]....
        /*01ec*/ 	.word	0x00002b00


	//   ....[40]....
        /*01f0*/ 	.word	0x00004f40


	//   ....[41]....
        /*01f4*/ 	.word	0x00004f70


	//   ....[42]....
        /*01f8*/ 	.word	0x00004f90


	//   ....[43]....
        /*01fc*/ 	.word	0x00004fa0


	//   ....[44]....
        /*0200*/ 	.word	0x00005130


	//   ....[45]....
        /*0204*/ 	.word	0x00005160


	//   ....[46]....
        /*0208*/ 	.word	0x00005190


	//   ....[47]....
        /*020c*/ 	.word	0x000051b0


	//   ....[48]....
        /*0210*/ 	.word	0x00005330


	//   ....[49]....
        /*0214*/ 	.word	0x00005360


	//   ....[50]....
        /*0218*/ 	.word	0x00005390


	//   ....[51]....
        /*021c*/ 	.word	0x000053b0


	//   ....[52]....
        /*0220*/ 	.word	0x00005530


	//   ....[53]....
        /*0224*/ 	.word	0x00005560


	//   ....[54]....
        /*0228*/ 	.word	0x00005590


	//   ....[55]....
        /*022c*/ 	.word	0x000055b0


	//   ....[56]....
        /*0230*/ 	.word	0x00005730


	//   ....[57]....
        /*0234*/ 	.word	0x00005760


	//   ....[58]....
        /*0238*/ 	.word	0x00005790


	//   ....[59]....
        /*023c*/ 	.word	0x000057b0


	//----- nvinfo : EIATTR_VRC_CTA_INIT_COUNT
	.align		4
.L_198:
        /*0240*/ 	.byte	0x02, 0x4a
	.zero		1
	.zero		1


	//----- nvinfo : EIATTR_EXIT_INSTR_OFFSETS
	.align		4
        /*0244*/ 	.byte	0x04, 0x1c
        /*0246*/ 	.short	(.L_200 - .L_199)


	//   ....[0]....
.L_199:
        /*0248*/ 	.word	0x00000040


	//   ....[1]....
        /*024c*/ 	.word	0x00006450


	//   ....[2]....
        /*0250*/ 	.word	0x00006490


	//----- nvinfo : EIATTR_MAX_THREADS
	.align		4
.L_200:
        /*0254*/ 	.byte	0x04, 0x05
        /*0256*/ 	.short	(.L_202 - .L_201)
.L_201:
        /*0258*/ 	.word	0x00000100
        /*025c*/ 	.word	0x00000001
        /*0260*/ 	.word	0x00000001


	//----- nvinfo : EIATTR_CRS_STACK_SIZE
	.align		4
.L_202:
        /*0264*/ 	.byte	0x04, 0x1e
        /*0266*/ 	.short	(.L_204 - .L_203)
.L_203:
        /*0268*/ 	.word	0x00000000


	//----- nvinfo : EIATTR_CBANK_PARAM_SIZE
	.align		4
.L_204:
        /*026c*/ 	.byte	0x03, 0x19
        /*026e*/ 	.short	0x0021


	//----- nvinfo : EIATTR_PARAM_CBANK
	.align		4
        /*0270*/ 	.byte	0x04, 0x0a
        /*0272*/ 	.short	(.L_206 - .L_205)
	.align		4
.L_205:
        /*0274*/ 	.word	index@(.nv.constant0._ZN6thrust24THRUST_300001_SM_1000_NS8cuda_cub4core6detail13_kernel_agentINS1_8__reduce11ReduceAgentINS0_12zip_iteratorIN4cuda3std3__45tupleIJNS0_10device_ptrIdEENS0_17counting_iteratorIlNS0_11use_defaultESF_SF_EEEEEEEPNSB_IJdlEEESJ_lNS1_9__extrema9arg_max_fIdl15compareKeyValueEEEEJSI_SK_lSO_EEEvDpT0_)
        /*0278*/ 	.short	0x0380
        /*027a*/ 	.short	0x0021


	//----- nvinfo : EIATTR_SW_WAR
	.align		4
.L_206:
        /*027c*/ 	.byte	0x04, 0x36
        /*027e*/ 	.short	(.L_208 - .L_207)
.L_207:
        /*0280*/ 	.word	0x00000008
.L_208:


//--------------------- .nv.info._ZN6thrust24THRUST_300001_SM_1000_NS8cuda_cub4core6detail13_kernel_agentINS1_8__reduce11ReduceAgentIPN4cuda3std3__45tupleIJdlEEESC_SB_iNS1_9__extrema9arg_max_fIdl15compareKeyValueEEEEJSC_SC_iSG_EEEvDpT0_ --------------------------
	.section	.nv.info._ZN6thrust24THRUST_300001_SM_1000_NS8cuda_cub4core6detail13_kernel_agentINS1_8__reduce11ReduceAgentIPN4cuda3std3__45tupleIJdlEEESC_SB_iNS1_9__extrema9arg_max_fIdl15compareKeyValueEEEEJSC_SC_iSG_EEEvDpT0_,"",@"SHT_CUDA_INFO"
	.sectionflags	@""
	.align	4


	//----- nvinfo : EIATTR_CUDA_API_VERSION
	.align		4
        /*0000*/ 	.byte	0x04, 0x37
        /*0002*/ 	.short	(.L_210 - .L_209)
.L_209:
        /*0004*/ 	.word	0x00000082


	//----- nvinfo : EIATTR_KPARAM_INFO
	.align		4
.L_210:
        /*0008*/ 	.byte	0x04, 0x17
        /*000a*/ 	.short	(.L_212 - .L_211)
.L_211:
        /*000c*/ 	.word	0x00000000
        /*0010*/ 	.short	0x0003
        /*0012*/ 	.short	0x0014
        /*0014*/ 	.byte	0x00, 0xf0, 0x05, 0x00


	//----- nvinfo : EIATTR_KPARAM_INFO
	.align		4
.L_212:
        /*0018*/ 	.byte	0x04, 0x17
        /*001a*/ 	.short	(.L_214 - .L_213)
.L_213:
        /*001c*/ 	.word	0x00000000
        /*0020*/ 	.short	0x0002
        /*0022*/ 	.short	0x0010
        /*0024*/ 	.byte	0x00, 0xf0, 0x11, 0x00


	//----- nvinfo : EIATTR_KPARAM_INFO
	.align		4
.L_214:
        /*0028*/ 	.byte	0x04, 0x17
        /*002a*/ 	.short	(.L_216 - .L_215)
.L_215:
        /*002c*/ 	.word	0x00000000
        /*0030*/ 	.short	0x0001
        /*0032*/ 	.short	0x0008
        /*0034*/ 	.byte	0x00, 0xf5, 0x21, 0x00


	//----- nvinfo : EIATTR_KPARAM_INFO
	.align		4
.L_216:
        /*0038*/ 	.byte	0x04, 0x17
        /*003a*/ 	.short	(.L_218 - .L_217)
.L_217:
        /*003c*/ 	.word	0x00000000
        /*0040*/ 	.short	0x0000
        /*0042*/ 	.short	0x0000
        /*0044*/ 	.byte	0x00, 0xf5, 0x21, 0x00


	//----- nvinfo : EIATTR_SPARSE_MMA_MASK
	.align		4
.L_218:
        /*0048*/ 	.byte	0x03, 0x50
        /*004a*/ 	.short	0x0000


	//----- nvinfo : EIATTR_MAXREG_COUNT
	.align		4
        /*004c*/ 	.byte	0x03, 0x1b
        /*004e*/ 	.short	0x00ff


	//----- nvinfo : EIATTR_NUM_BARRIERS
	.align		4
        /*0050*/ 	.byte	0x02, 0x4c
        /*0052*/ 	.byte	0x01
	.zero		1


	//----- nvinfo : EIATTR_MERCURY_ISA_VERSION
	.align		4
        /*0054*/ 	.byte	0x03, 0x5f
        /*0056*/ 	.short	0x0101


	//----- nvinfo : EIATTR_COOP_GROUP_MASK_REGIDS
	.align		4
        /*0058*/ 	.byte	0x04, 0x29
        /*005a*/ 	.short	(.L_220 - .L_219)


	//   ....[0]....
.L_219:
        /*005c*/ 	.word	0xffffffff


	//   ....[1]....
        /*0060*/ 	.word	0xffffffff


	//   ....[2]....
        /*0064*/ 	.word	0xffffffff


	//   ....[3]....
        /*0068*/ 	.word	0xffffffff


	//   ....[4]....
        /*006c*/ 	.word	0xffffffff


	//   ....[5]....
        /*0070*/ 	.word	0xffffffff


	//   ....[6]....
        /*0074*/ 	.word	0xffffffff


	//   ....[7]....
        /*0078*/ 	.word	0xffffffff


	//   ....[8]....
        /*007c*/ 	.word	0xffffffff


	//   ....[9]....
        /*0080*/ 	.word	0xffffffff


	//   ....[10]....
        /*0084*/ 	.word	0xffffffff


	//   ....[11]....
        /*0088*/ 	.word	0xffffffff


	//   ....[12]....
        /*008c*/ 	.word	0xffffffff


	//   ....[13]....
        /*0090*/ 	.word	0xffffffff


	//   ....[14]....
        /*0094*/ 	.word	0xffffffff


	//   ....[15]....
        /*0098*/ 	.word	0xffffffff


	//   ....[16]....
        /*009c*/ 	.word	0xffffffff


	//   ....[17]....
        /*00a0*/ 	.word	0xffffffff


	//   ....[18]....
        /*00a4*/ 	.word	0xffffffff


	//   ....[19]....
        /*00a8*/ 	.word	0xffffffff


	//   ....[20]....
        /*00ac*/ 	.word	0xffffffff


	//   ....[21]....
        /*00b0*/ 	.word	0xffffffff


	//   ....[22]....
        /*00b4*/ 	.word	0xffffffff


	//   ....[23]....
        /*00b8*/ 	.word	0xffffffff


	//   ....[24]....
        /*00bc*/ 	.word	0xffffffff


	//   ....[25]....
        /*00c0*/ 	.word	0xffffffff


	//   ....[26]....
        /*00c4*/ 	.word	0xffffffff


	//   ....[27]....
        /*00c8*/ 	.word	0xffffffff


	//   ....[28]....
        /*00cc*/ 	.word	0xffffffff


	//   ....[29]....
        /*00d0*/ 	.word	0xffffffff


	//   ....[30]....
        /*00d4*/ 	.word	0xffffffff


	//   ....[31]....
        /*00d8*/ 	.word	0xffffffff


	//   ....[32]....
        /*00dc*/ 	.word	0xffffffff


	//   ....[33]....
        /*00e0*/ 	.word	0xffffffff


	//   ....[34]....
        /*00e4*/ 	.word	0xffffffff


	//   ....[35]....
        /*00e8*/ 	.word	0xffffffff


	//   ....[36]....
        /*00ec*/ 	.word	0xffffffff


	//   ....[37]....
        /*00f0*/ 	.word	0xffffffff


	//   ....[38]....
        /*00f4*/ 	.word	0xffffffff


	//   ....[39]....
        /*00f8*/ 	.word	0xffffffff


	//   ....[40]....
        /*00fc*/ 	.word	0xffffffff


	//   ....[41]....
        /*0100*/ 	.word	0xffffffff


	//   ....[42]....
        /*0104*/ 	.word	0xffffffff


	//   ....[43]....
        /*0108*/ 	.word	0xffffffff


	//   ....[44]....
        /*010c*/ 	.word	0xffffffff


	//   ....[45]....
        /*0110*/ 	.word	0xffffffff


	//   ....[46]....
        /*0114*/ 	.word	0xffffffff


	//   ....[47]....
        /*0118*/ 	.word	0xffffffff


	//   ....[48]....
        /*011c*/ 	.word	0xffffffff


	//   ....[49]....
        /*0120*/ 	.word	0xffffffff


	//   ....[50]....
        /*0124*/ 	.word	0xffffffff


	//   ....[51]....
        /*0128*/ 	.word	0xffffffff


	//   ....[52]....
        /*012c*/ 	.word	0xffffffff


	//   ....[53]....
        /*0130*/ 	.word	0xffffffff


	//   ....[54]....
        /*0134*/ 	.word	0xffffffff


	//   ....[55]....
        /*0138*/ 	.word	0xffffffff


	//   ....[56]....
        /*013c*/ 	.word	0xffffffff


	//   ....[57]....
        /*0140*/ 	.word	0xffffffff


	//   ....[58]....
        /*0144*/ 	.word	0xffffffff


	//   ....[59]....
        /*0148*/ 	.word	0xffffffff


	//----- nvinfo : EIATTR_COOP_GROUP_INSTR_OFFSETS
	.align		4
.L_220:
        /*014c*/ 	.byte	0x04, 0x28
        /*014e*/ 	.short	(.L_222 - .L_221)


	//   ....[0]....
.L_221:
        /*0150*/ 	.word	0x00000b70


	//   ....[1]....
        /*0154*/ 	.word	0x00000ba0


	//   ....[2]....
        /*0158*/ 	.word	0x00000bc0


	//   ....[3]....
        /*015c*/ 	.word	0x00000bd0


	//   ....[4]....
        /*0160*/ 	.word	0x00000d60


	//   ....[5]....
        /*0164*/ 	.word	0x00000d90


	//   ....[6]....
        /*0168*/ 	.word	0x00000dc0


	//   ....[7]....
        /*016c*/ 	.word	0x00000de0


	//   ....[8]....
        /*0170*/ 	.word	0x00000f60


	//   ....[9]....
        /*0174*/ 	.word	0x00000f90


	//   ....[10]....
        /*0178*/ 	.word	0x00000fc0


	//   ....[11]....
        /*017c*/ 	.word	0x00000fe0


	//   ....[12]....
        /*0180*/ 	.word	0x00001160


	//   ....[13]....
        /*0184*/ 	.word	0x00001190


	//   ....[14]....
        /*0188*/ 	.word	0x000011c0


	//   ....[15]....
        /*018c*/ 	.word	0x000011e0


	//   ....[16]....
        /*0190*/ 	.word	0x00001360


	//   ....[17]....
        /*0194*/ 	.word	0x000013a0


	//   ....[18]....
        /*0198*/ 	.word	0x000013d0


	//   ....[19]....
        /*019c*/ 	.word	0x000013e0


	//   ....[20]....
        /*01a0*/ 	.word	0x00002140


	//   ....[21]....
        /*01a4*/ 	.word	0x00002150


	//   ....[22]....
        /*01a8*/ 	.word	0x00002160


	//   ....[23]....
        /*01ac*/ 	.word	0x00002180


	//   ....[24]....
        /*01b0*/ 	.word	0x00002300


	//   ....[25]....
        /*01b4*/ 	.word	0x00002340


	//   ....[26]....
        /*01b8*/ 	.word	0x00002370


	//   ....[27]....
        /*01bc*/ 	.word	0x00002390


	//   ....[28]....
        /*01c0*/ 	.word	0x00002510


	//   ....[29]....
        /*01c4*/ 	.word	0x00002550


	//   ....[30]....
        /*01c8*/ 	.word	0x00002580


	//   ....[31]....
        /*01cc*/ 	.word	0x000025a0


	//   ....[32]....
        /*01d0*/ 	.word	0x00002720


	//   ....[33]....
        /*01d4*/ 	.word	0x00002760


	//   ....[34]....
        /*01d8*/ 	.word	0x00002790


	//   ....[35]....
        /*01dc*/ 	.word	0x000027b0


	//   ....[36]....
        /*01e0*/ 	.word	0x00002930


	//   ....[37]....
        /*01e4*/ 	.word	0x00002970


	//   ....[38]....
        /*01e8*/ 	.word	0x000029b0


	//   ....[39]....
        /*01ec*/ 	.word	0x000029c0


	//   ....[40]....
        /*01f0*/ 	.word	0x00004d80


	//   ....[41]....
        /*01f4*/ 	.word	0x00004db0


	//   ....[42]....
        /*01f8*/ 	.word	0x00004dd0


	//   ....[43]....
        /*01fc*/ 	.word	0x00004de0


	//   ....[44]....
        /*0200*/ 	.word	0x00004f70


	//   ....[45]....
        /*0204*/ 	.word	0x00004fa0


	//   ....[46]....
        /*0208*/ 	.word	0x00004fd0


	//   ....[47]....
        /*020c*/ 	.word	0x00004ff0


	//   ....[48]....
        /*0210*/ 	.word	0x00005170


	//   ....[49]....
        /*0214*/ 	.word	0x000051a0


	//   ....[50]....
        /*0218*/ 	.word	0x000051d0


	//   ....[51]....
        /*021c*/ 	.word	0x000051f0


	//   ....[52]....
        /*0220*/ 	.word	0x00005370


	//   ....[53]....
        /*0224*/ 	.word	0x000053a0


	//   ....[54]....
        /*0228*/ 	.word	0x000053d0


	//   ....[55]....
        /*022c*/ 	.word	0x000053f0


	//   ....[56]....
        /*0230*/ 	.word	0x00005570


	//   ....[57]....
        /*0234*/ 	.word	0x000055a0


	//   ....[58]....
        /*0238*/ 	.word	0x000055d0


	//   ....[59]....
        /*023c*/ 	.word	0x000055f0


	//----- nvinfo : EIATTR_VRC_CTA_INIT_COUNT
	.align		4
.L_222:
        /*0240*/ 	.byte	0x02, 0x4a
	.zero		1
	.zero		1


	//----- nvinfo : EIATTR_EXIT_INSTR_OFFSETS
	.align		4
        /*0244*/ 	.byte	0x04, 0x1c
        /*0246*/ 	.short	(.L_224 - .L_223)


	//   ....[0]....
.L_223:
        /*0248*/ 	.word	0x00000030


	//   ....[1]....
        /*024c*/ 	.word	0x00006290


	//   ....[2]....
        /*0250*/ 	.word	0x000062d0


	//----- nvinfo : EIATTR_MAX_THREADS
	.align		4
.L_224:
        /*0254*/ 	.byte	0x04, 0x05
        /*0256*/ 	.short	(.L_226 - .L_225)
.L_225:
        /*0258*/ 	.word	0x00000100
        /*025c*/ 	.word	0x00000001
        /*0260*/ 	.word	0x00000001


	//----- nvinfo : EIATTR_CRS_STACK_SIZE
	.align		4
.L_226:
        /*0264*/ 	.byte	0x04, 0x1e
        /*0266*/ 	.short	(.L_228 - .L_227)
.L_227:
        /*0268*/ 	.word	0x00000000


	//----- nvinfo : EIATTR_CBANK_PARAM_SIZE
	.align		4
.L_228:
        /*026c*/ 	.byte	0x03, 0x19
        /*026e*/ 	.short	0x0015


	//----- nvinfo : EIATTR_PARAM_CBANK
	.align		4
        /*0270*/ 	.byte	0x04, 0x0a
        /*0272*/ 	.short	(.L_230 - .L_229)
	.align		4
.L_229:
        /*0274*/ 	.word	index@(.nv.constant0._ZN6thrust24THRUST_300001_SM_1000_NS8cuda_cub4core6detail13_kernel_agentINS1_8__reduce11ReduceAgentIPN4cuda3std3__45tupleIJdlEEESC_SB_iNS1_9__extrema9arg_max_fIdl15compareKeyValueEEEEJSC_SC_iSG_EEEvDpT0_)
        /*0278*/ 	.short	0x0380
        /*027a*/ 	.short	0x0015


	//----- nvinfo : EIATTR_SW_WAR
	.align		4
.L_230:
        /*027c*/ 	.byte	0x04, 0x36
        /*027e*/ 	.short	(.L_232 - .L_231)
.L_231:
        /*0280*/ 	.word	0x00000008
.L_232:


//--------------------- .nv.info._ZN6thrust24THRUST_300001_SM_1000_NS8cuda_cub4core6detail13_kernel_agentINS1_8__reduce10DrainAgentIiEEJN3cub18CUB_300001_SM_10009GridQueueIjEEiEEEvDpT0_ --------------------------
	.section	.nv.info._ZN6thrust24THRUST_300001_SM_1000_NS8cuda_cub4core6detail13_kernel_agentINS1_8__reduce10DrainAgentIiEEJN3cub18CUB_300001_SM_10009GridQueueIjEEiEEEvDpT0_,"",@"SHT_CUDA_INFO"
	.sectionflags	@""
	.align	4


	//----- nvinfo : EIATTR_CUDA_API_VERSION
	.align		4
        /*0000*/ 	.byte	0x04, 0x37
        /*0002*/ 	.short	(.L_234 - .L_233)
.L_233:
        /*0004*/ 	.word	0x00000082


	//----- nvinfo : EIATTR_KPARAM_INFO
	.align		4
.L_234:
        /*0008*/ 	.byte	0x04, 0x17
        /*000a*/ 	.short	(.L_236 - .L_235)
.L_235:
        /*000c*/ 	.word	0x00000000
        /*0010*/ 	.short	0x0001
        /*0012*/ 	.short	0x0008
        /*0014*/ 	.byte	0x00, 0xf0, 0x11, 0x00


	//----- nvinfo : EIATTR_KPARAM_INFO
	.align		4
.L_236:
        /*0018*/ 	.byte	0x04, 0x17
        /*001a*/ 	.short	(.L_238 - .L_237)
.L_237:
        /*001c*/ 	.word	0x00000000
        /*0020*/ 	.short	0x0000
        /*0022*/ 	.short	0x0000
        /*0024*/ 	.byte	0x00, 0xf0, 0x21, 0x00


	//----- nvinfo : EIATTR_SPARSE_MMA_MASK
	.align		4
.L_238:
        /*0028*/ 	.byte	0x03, 0x50
        /*002a*/ 	.short	0x0000


	//----- nvinfo : EIATTR_MAXREG_COUNT
	.align		4
        /*002c*/ 	.byte	0x03, 0x1b
        /*002e*/ 	.short	0x00ff


	//----- nvinfo : EIATTR_MERCURY_ISA_VERSION
	.align		4
        /*0030*/ 	.byte	0x03, 0x5f
        /*0032*/ 	.short	0x0101


	//----- nvinfo : EIATTR_VRC_CTA_INIT_COUNT
	.align		4
        /*0034*/ 	.byte	0x02, 0x4a
	.zero		1
	.zero		1


	//----- nvinfo : EIATTR_EXIT_INSTR_OFFSETS
	.align		4
        /*0038*/ 	.byte	0x04, 0x1c
        /*003a*/ 	.short	(.L_240 - .L_239)


	//   ....[0]....
.L_239:
        /*003c*/ 	.word	0x00000060


	//----- nvinfo : EIATTR_MAX_THREADS
	.align		4
.L_240:
        /*0040*/ 	.byte	0x04, 0x05
        /*0042*/ 	.short	(.L_242 - .L_241)
.L_241:
        /*0044*/ 	.word	0x00000001
        /*0048*/ 	.word	0x00000001
        /*004c*/ 	.word	0x00000001


	//----- nvinfo : EIATTR_CBANK_PARAM_SIZE
	.align		4
.L_242:
        /*0050*/ 	.byte	0x03, 0x19
        /*0052*/ 	.short	0x000c


	//----- nvinfo : EIATTR_PARAM_CBANK
	.align		4
        /*0054*/ 	.byte	0x04, 0x0a
        /*0056*/ 	.short	(.L_244 - .L_243)
	.align		4
.L_243:
        /*0058*/ 	.word	index@(.nv.constant0._ZN6thrust24THRUST_300001_SM_1000_NS8cuda_cub4core6detail13_kernel_agentINS1_8__reduce10DrainAgentIiEEJN3cub18CUB_300001_SM_10009GridQueueIjEEiEEEvDpT0_)
        /*005c*/ 	.short	0x0380
        /*005e*/ 	.short	0x000c


	//----- nvinfo : EIATTR_SW_WAR
	.align		4
.L_244:
        /*0060*/ 	.byte	0x04, 0x36
        /*0062*/ 	.short	(.L_246 - .L_245)
.L_245:
        /*0064*/ 	.word	0x00000008
.L_246:


//--------------------- .nv.info._ZN6thrust24THRUST_300001_SM_1000_NS8cuda_cub4core6detail13_kernel_agentINS1_8__reduce11ReduceAgentINS0_12zip_iteratorIN4cuda3std3__45tupleIJNS0_10device_ptrIdEENS0_17counting_iteratorIlNS0_11use_defaultESF_SF_EEEEEEEPNSB_IJdlEEESJ_iNS1_9__extrema9arg_max_fIdl15compareKeyValueEEEEJSI_SK_iN3cub18CUB_300001_SM_100013GridEvenShareIiEENSR_9GridQueueIjEESO_EEEvDpT0_ --------------------------
	.section	.nv.info._ZN6thrust24THRUST_300001_SM_1000_NS8cuda_cub4core6detail13_kernel_agentINS1_8__reduce11ReduceAgentINS0_12zip_iteratorIN4cuda3std3__45tupleIJNS0_10device_ptrIdEENS0_17counting_iteratorIlNS0_11use_defaultESF_SF_EEEEEEEPNSB_IJdlEEESJ_iNS1_9__extrema9arg_max_fIdl15compareKeyValueEEEEJSI_SK_iN3cub18CUB_300001_SM_100013GridEvenShareIiEENSR_9GridQueueIjEESO_EEEvDpT0_,"",@"SHT_CUDA_INFO"
	.sectionflags	@""
	.align	4


	//----- nvinfo : EIATTR_CUDA_API_VERSION
	.align		4
        /*0000*/ 	.byte	0x04, 0x37
        /*0002*/ 	.short	(.L_248 - .L_247)
.L_247:
        /*0004*/ 	.word	0x00000082


	//----- nvinfo : EIATTR_KPARAM_INFO
	.align		4
.L_248:
        /*0008*/ 	.byte	0x04, 0x17
        /*000a*/ 	.short	(.L_250 - .L_249)
.L_249:
        /*000c*/ 	.word	0x00000000
        /*0010*/ 	.short	0x0005
        /*0012*/ 	.short	0x0050
        /*0014*/ 	.byte	0x00, 0xf0, 0x05, 0x00


	//----- nvinfo : EIATTR_KPARAM_INFO
	.align		4
.L_250:
        /*0018*/ 	.byte	0x04, 0x17
        /*001a*/ 	.short	(.L_252 - .L_251)
.L_251:
        /*001c*/ 	.word	0x00000000
        /*0020*/ 	.short	0x0004
        /*0022*/ 	.short	0x0048
        /*0024*/ 	.byte	0x00, 0xf0, 0x21, 0x00


	//----- nvinfo : EIATTR_KPARAM_INFO
	.align		4
.L_252:
        /*0028*/ 	.byte	0x04, 0x17
        /*002a*/ 	.short	(.L_254 - .L_253)
.L_253:
        /*002c*/ 	.word	0x00000000
        /*0030*/ 	.short	0x0003
        /*0032*/ 	.short	0x001c
        /*0034*/ 	.byte	0x00, 0xf0, 0xa1, 0x00


	//----- nvinfo : EIATTR_KPARAM_INFO
	.align		4
.L_254:
        /*0038*/ 	.byte	0x04, 0x17
        /*003a*/ 	.short	(.L_256 - .L_255)
.L_255:
        /*003c*/ 	.word	0x00000000
        /*0040*/ 	.short	0x0002
        /*0042*/ 	.short	0x0018
        /*0044*/ 	.byte	0x00, 0xf0, 0x11, 0x00


	//----- nvinfo : EIATTR_KPARAM_INFO
	.align		4
.L_256:
        /*0048*/ 	.byte	0x04, 0x17
        /*004a*/ 	.short	(.L_258 - .L_257)
.L_257:
        /*004c*/ 	.word	0x00000000
        /*0050*/ 	.short	0x0001
        /*0052*/ 	.short	0x0010
        /*0054*/ 	.byte	0x00, 0xf5, 0x21, 0x00


	//----- nvinfo : EIATTR_KPARAM_INFO
	.align		4
.L_258:
        /*0058*/ 	.byte	0x04, 0x17
        /*005a*/ 	.short	(.L_260 - .L_259)
.L_259:
        /*005c*/ 	.word	0x00000000
        /*0060*/ 	.short	0x0000
        /*0062*/ 	.short	0x0000
        /*0064*/ 	.byte	0x00, 0xf0, 0x41, 0x00


	//----- nvinfo : EIATTR_SPARSE_MMA_MASK
	.align		4
.L_260:
        /*0068*/ 	.byte	0x03, 0x50
        /*006a*/ 	.short	0x0000


	//----- nvinfo : EIATTR_MAXREG_COUNT
	.align		4
        /*006c*/ 	.byte	0x03, 0x1b
        /*006e*/ 	.short	0x00ff


	//----- nvinfo : EIATTR_NUM_BARRIERS
	.align		4
        /*0070*/ 	.byte	0x02, 0x4c
        /*0072*/ 	.byte	0x01
	.zero		1


	//----- nvinfo : EIATTR_MERCURY_ISA_VERSION
	.align		4
        /*0074*/ 	.byte	0x03, 0x5f
        /*0076*/ 	.short	0x0101


	//----- nvinfo : EIATTR_COOP_GROUP_MASK_REGIDS
	.align		4
        /*0078*/ 	.byte	0x04, 0x29
        /*007a*/ 	.short	(.L_262 - .L_261)


	//   ....[0]....
.L_261:
        /*007c*/ 	.word	0xffffffff


	//   ....[1]....
        /*0080*/ 	.word	0xffffffff


	//   ....[2]....
        /*0084*/ 	.word	0xffffffff


	//   ....[3]....
        /*0088*/ 	.word	0xffffffff


	//   ....[4]....
        /*008c*/ 	.word	0xffffffff


	//   ....[5]....
        /*0090*/ 	.word	0xffffffff


	//   ....[6]....
        /*0094*/ 	.word	0xffffffff


	//   ....[7]....
        /*0098*/ 	.word	0xffffffff


	//   ....[8]....
        /*009c*/ 	.word	0xffffffff


	//   ....[9]....
        /*00a0*/ 	.word	0xffffffff


	//   ....[10]....
        /*00a4*/ 	.word	0xffffffff


	//   ....[11]....
        /*00a8*/ 	.word	0xffffffff


	//   ....[12]....
        /*00ac*/ 	.word	0xffffffff


	//   ....[13]....
        /*00b0*/ 	.word	0xffffffff


	//   ....[14]....
        /*00b4*/ 	.word	0xffffffff


	//   ....[15]....
        /*00b8*/ 	.word	0xffffffff


	//   ....[16]....
        /*00bc*/ 	.word	0xffffffff


	//   ....[17]....
        /*00c0*/ 	.word	0xffffffff


	//   ....[18]....
        /*00c4*/ 	.word	0xffffffff


	//   ....[19]....
        /*00c8*/ 	.word	0xffffffff


	//   ....[20]....
        /*00cc*/ 	.word	0xffffffff


	//   ....[21]....
        /*00d0*/ 	.word	0xffffffff


	//   ....[22]....
        /*00d4*/ 	.word	0xffffffff


	//   ....[23]....
        /*00d8*/ 	.word	0xffffffff


	//   ....[24]....
        /*00dc*/ 	.word	0xffffffff


	//   ....[25]....
        /*00e0*/ 	.word	0xffffffff


	//   ....[26]....
        /*00e4*/ 	.word	0xffffffff


	//   ....[27]....
        /*00e8*/ 	.word	0xffffffff


	//   ....[28]....
        /*00ec*/ 	.word	0xffffffff


	//   ....[29]....
        /*00f0*/ 	.word	0xffffffff


	//   ....[30]....
        /*00f4*/ 	.word	0xffffffff


	//   ....[31]....
        /*00f8*/ 	.word	0xffffffff


	//   ....[32]....
        /*00fc*/ 	.word	0xffffffff


	//   ....[33]....
        /*0100*/ 	.word	0xffffffff


	//   ....[34]....
        /*0104*/ 	.word	0xffffffff


	//   ....[35]....
        /*0108*/ 	.word	0xffffffff


	//   ....[36]....
        /*010c*/ 	.word	0xffffffff


	//   ....[37]....
        /*0110*/ 	.word	0xffffffff


	//   ....[38]....
        /*0114*/ 	.word	0xffffffff


	//   ....[39]....
        /*0118*/ 	.word	0xffffffff


	//   ....[40]....
        /*011c*/ 	.word	0xffffffff


	//   ....[41]....
        /*0120*/ 	.word	0xffffffff


	//   ....[42]....
        /*0124*/ 	.word	0xffffffff


	//   ....[43]....
        /*0128*/ 	.word	0xffffffff


	//   ....[44]....
        /*012c*/ 	.word	0xffffffff


	//   ....[45]....
        /*0130*/ 	.word	0xffffffff


	//   ....[46]....
        /*0134*/ 	.word	0xffffffff


	//   ....[47]....
        /*0138*/ 	.word	0xffffffff


	//   ....[48]....
        /*013c*/ 	.word	0xffffffff


	//   ....[49]....
        /*0140*/ 	.word	0xffffffff


	//   ....[50]....
        /*0144*/ 	.word	0xffffffff


	//   ....[51]....
        /*0148*/ 	.word	0xffffffff


	//   ....[52]....
        /*014c*/ 	.word	0xffffffff


	//   ....[53]....
        /*0150*/ 	.word	0xffffffff


	//   ....[54]....
        /*0154*/ 	.word	0xffffffff


	//   ....[55]....
        /*0158*/ 	.word	0xffffffff


	//   ....[56]....
        /*015c*/ 	.word	0xffffffff


	//   ....[57]....
        /*0160*/ 	.word	0xffffffff


	//   ....[58]....
        /*0164*/ 	.word	0xffffffff


	//   ....[59]....
        /*0168*/ 	.word	0xffffffff


	//----- nvinfo : EIATTR_COOP_GROUP_INSTR_OFFSETS
	.align		4
.L_262:
        /*016c*/ 	.byte	0x04, 0x28
        /*016e*/ 	.short	(.L_264 - .L_263)


	//   ....[0]....
.L_263:
        /*0170*/ 	.word	0x00000cd0


	//   ....[1]....
        /*0174*/ 	.word	0x00000d00


	//   ....[2]....
        /*0178*/ 	.word	0x00000d20


	//   ....[3]....
        /*017c*/ 	.word	0x00000d30


	//   ....[4]....
        /*0180*/ 	.word	0x00000ec0


	//   ....[5]....
        /*0184*/ 	.word	0x00000ef0


	//   ....[6]....
        /*0188*/ 	.word	0x00000f20


	//   ....[7]....
        /*018c*/ 	.word	0x00000f40


	//   ....[8]....
        /*0190*/ 	.word	0x000010c0


	//   ....[9]....
        /*0194*/ 	.word	0x00001100


	//   ....[10]....
        /*0198*/ 	.word	0x00001130


	//   ....[11]....
        /*019c*/ 	.word	0x00001140


	//   ....[12]....
        /*01a0*/ 	.word	0x000012c0


	//   ....[13]....
        /*01a4*/ 	.word	0x000012f0


	//   ....[14]....
        /*01a8*/ 	.word	0x00001320


	//   ....[15]....
        /*01ac*/ 	.word	0x00001340


	//   ....[16]....
        /*01b0*/ 	.word	0x000014c0


	//   ....[17]....
        /*01b4*/ 	.word	0x000014f0


	//   ....[18]....
        /*01b8*/ 	.word	0x00001520


	//   ....[19]....
        /*01bc*/ 	.word	0x00001540


	//   ....[20]....
        /*01c0*/ 	.word	0x000022b0


	//   ....[21]....
        /*01c4*/ 	.word	0x000022c0


	//   ....[22]....
        /*01c8*/ 	.word	0x000022d0


	//   ....[23]....
        /*01cc*/ 	.word	0x000022f0


	//   ....[24]....
        /*01d0*/ 	.word	0x00002470


	//   ....[25]....
        /*01d4*/ 	.word	0x000024b0


	//   ....[26]....
        /*01d8*/ 	.word	0x000024e0


	//   ....[27]....
        /*01dc*/ 	.word	0x00002500


	//   ....[28]....
        /*01e0*/ 	.word	0x00002680


	//   ....[29]....
        /*01e4*/ 	.word	0x000026c0


	//   ....[30]....
        /*01e8*/ 	.word	0x000026f0


	//   ....[31]....
        /*01ec*/ 	.word	0x00002710


	//   ....[32]....
        /*01f0*/ 	.word	0x00002890


	//   ....[33]....
        /*01f4*/ 	.word	0x000028d0


	//   ....[34]....
        /*01f8*/ 	.word	0x00002900


	//   ....[35]....
        /*01fc*/ 	.word	0x00002920


	//   ....[36]....
        /*0200*/ 	.word	0x00002aa0


	//   ....[37]....
        /*0204*/ 	.word	0x00002ae0


	//   ....[38]....
        /*0208*/ 	.word	0x00002b10


	//   ....[39]....
        /*020c*/ 	.word	0x00002b30


	//   ....[40]....
        /*0210*/ 	.word	0x000051f0


	//   ....[41]....
        /*0214*/ 	.word	0x00005220


	//   ....[42]....
        /*0218*/ 	.word	0x00005240


	//   ....[43]....
        /*021c*/ 	.word	0x00005250


	//   ....[44]....
        /*0220*/ 	.word	0x000053e0


	//   ....[45]....
        /*0224*/ 	.word	0x00005410


	//   ....[46]....
        /*0228*/ 	.word	0x00005440


	//   ....[47]....
        /*022c*/ 	.word	0x00005460


	//   ....[48]....
        /*0230*/ 	.word	0x000055e0


	//   ....[49]....
        /*0234*/ 	.word	0x00005610


	//   ....[50]....
        /*0238*/ 	.word	0x00005640


	//   ....[51]....
        /*023c*/ 	.word	0x00005660


	//   ....[52]....
        /*0240*/ 	.word	0x000057e0


	//   ....[53]....
        /*0244*/ 	.word	0x00005810


	//   ....[54]....
        /*0248*/ 	.word	0x00005840


	//   ....[55]....
        /*024c*/ 	.word	0x00005860


	//   ....[56]....
        /*0250*/ 	.word	0x000059e0


	//   ....[57]....
        /*0254*/ 	.word	0x00005a10


	//   ....[58]....
        /*0258*/ 	.word	0x00005a40


	//   ....[59]....
        /*025c*/ 	.word	0x00005a60


	//----- nvinfo : EIATTR_VRC_CTA_INIT_COUNT
	.align		4
.L_264:
        /*0260*/ 	.byte	0x02, 0x4a
	.zero		1
	.zero		1


	//----- nvinfo : EIATTR_EXIT_INSTR_OFFSETS
	.align		4
        /*0264*/ 	.byte	0x04, 0x1c
        /*0266*/ 	.short	(.L_266 - .L_265)


	//   ....[0]....
.L_265:
        /*0268*/ 	.word	0x00006710


	//   ....[1]....
        /*026c*/ 	.word	0x00006770


	//----- nvinfo : EIATTR_MAX_THREADS
	.align		4
.L_266:
        /*0270*/ 	.byte	0x04, 0x05
        /*0272*/ 	.short	(.L_268 - .L_267)
.L_267:
        /*0274*/ 	.word	0x00000100
        /*0278*/ 	.word	0x00000001
        /*027c*/ 	.word	0x00000001


	//----- nvinfo : EIATTR_CRS_STACK_SIZE
	.align		4
.L_268:
        /*0280*/ 	.byte	0x04, 0x1e
        /*0282*/ 	.short	(.L_270 - .L_269)
.L_269:
        /*0284*/ 	.word	0x00000000


	//----- nvinfo : EIATTR_CBANK_PARAM_SIZE
	.align		4
.L_270:
        /*0288*/ 	.byte	0x03, 0x19
        /*028a*/ 	.short	0x0051


	//----- nvinfo : EIATTR_PARAM_CBANK
	.align		4
        /*028c*/ 	.byte	0x04, 0x0a
        /*028e*/ 	.short	(.L_272 - .L_271)
	.align		4
.L_271:
        /*0290*/ 	.word	index@(.nv.constant0._ZN6thrust24THRUST_300001_SM_1000_NS8cuda_cub4core6detail13_kernel_agentINS1_8__reduce11ReduceAgentINS0_12zip_iteratorIN4cuda3std3__45tupleIJNS0_10device_ptrIdEENS0_17counting_iteratorIlNS0_11use_defaultESF_SF_EEEEEEEPNSB_IJdlEEESJ_iNS1_9__extrema9arg_max_fIdl15compareKeyValueEEEEJSI_SK_iN3cub18CUB_300001_SM_100013GridEvenShareIiEENSR_9GridQueueIjEESO_EEEvDpT0_)
        /*0294*/ 	.short	0x0380
        /*0296*/ 	.short	0x0051


	//----- nvinfo : EIATTR_SW_WAR
	.align		4
.L_272:
        /*0298*/ 	.byte	0x04, 0x36
        /*029a*/ 	.short	(.L_274 - .L_273)
.L_273:
        /*029c*/ 	.word	0x00000008
.L_274:


//--------------------- .nv.info._ZN6thrust24THRUST_300001_SM_1000_NS8cuda_cub4core6detail13_kernel_agentINS1_8__reduce11ReduceAgentINS0_12zip_iteratorIN4cuda3std3__45tupleIJNS0_10device_ptrIdEENS0_17counting_iteratorIlNS0_11use_defaultESF_SF_EEEEEEEPNSB_IJdlEEESJ_iNS1_9__extrema9arg_max_fIdl15compareKeyValueEEEEJSI_SK_iSO_EEEvDpT0_ --------------------------
	.section	.nv.info._ZN6thrust24THRUST_300001_SM_1000_NS8cuda_cub4core6detail13_kernel_agentINS1_8__reduce11ReduceAgentINS0_12zip_iteratorIN4cuda3std3__45tupleIJNS0_10device_ptrIdEENS0_17counting_iteratorIlNS0_11use_defaultESF_SF_EEEEEEEPNSB_IJdlEEESJ_iNS1_9__extrema9arg_max_fIdl15compareKeyValueEEEEJSI_SK_iSO_EEEvDpT0_,"",@"SHT_CUDA_INFO"
	.sectionflags	@""
	.align	4


	//----- nvinfo : EIATTR_CUDA_API_VERSION
	.align		4
        /*0000*/ 	.byte	0x04, 0x37
        /*0002*/ 	.short	(.L_276 - .L_275)
.L_275:
        /*0004*/ 	.word	0x00000082


	//----- nvinfo : EIATTR_KPARAM_INFO
	.align		4
.L_276:
        /*0008*/ 	.byte	0x04, 0x17
        /*000a*/ 	.short	(.L_278 - .L_277)
.L_277:
        /*000c*/ 	.word	0x00000000
        /*0010*/ 	.short	0x0003
        /*0012*/ 	.short	0x001c
        /*0014*/ 	.byte	0x00, 0xf0, 0x05, 0x00


	//----- nvinfo : EIATTR_KPARAM_INFO
	.align		4
.L_278:
        /*0018*/ 	.byte	0x04, 0x17
        /*001a*/ 	.short	(.L_280 - .L_279)
.L_279:
        /*001c*/ 	.word	0x00000000
        /*0020*/ 	.short	0x0002
        /*0022*/ 	.short	0x0018
        /*0024*/ 	.byte	0x00, 0xf0, 0x11, 0x00


	//----- nvinfo : EIATTR_KPARAM_INFO
	.align		4
.L_280:
        /*0028*/ 	.byte	0x04, 0x17
        /*002a*/ 	.short	(.L_282 - .L_281)
.L_281:
        /*002c*/ 	.word	0x00000000
        /*0030*/ 	.short	0x0001
        /*0032*/ 	.short	0x0010
        /*0034*/ 	.byte	0x00, 0xf5, 0x21, 0x00


	//----- nvinfo : EIATTR_KPARAM_INFO
	.align		4
.L_282:
        /*0038*/ 	.byte	0x04, 0x17
        /*003a*/ 	.short	(.L_284 - .L_283)
.L_283:
        /*003c*/ 	.word	0x00000000
        /*0040*/ 	.short	0x0000
        /*0042*/ 	.short	0x0000
        /*0044*/ 	.byte	0x00, 0xf0, 0x41, 0x00


	//----- nvinfo : EIATTR_SPARSE_MMA_MASK
	.align		4
.L_284:
        /*0048*/ 	.byte	0x03, 0x50
        /*004a*/ 	.short	0x0000


	//----- nvinfo : EIATTR_MAXREG_COUNT
	.align		4
        /*004c*/ 	.byte	0x03, 0x1b
        /*004e*/ 	.short	0x00ff


	//----- nvinfo : EIATTR_NUM_BARRIERS
	.align		4
        /*0050*/ 	.byte	0x02, 0x4c
        /*0052*/ 	.byte	0x01
	.zero		1


	//----- nvinfo : EIATTR_MERCURY_ISA_VERSION
	.align		4
        /*0054*/ 	.byte	0x03, 0x5f
        /*0056*/ 	.short	0x0101


	//----- nvinfo : EIATTR_COOP_GROUP_MASK_REGIDS
	.align		4
        /*0058*/ 	.byte	0x04, 0x29
        /*005a*/ 	.short	(.L_286 - .L_285)


	//   ....[0]....
.L_285:
        /*005c*/ 	.word	0xffffffff


	//   ....[1]....
        /*0060*/ 	.word	0xffffffff


	//   ....[2]....
        /*0064*/ 	.word	0xffffffff


	//   ....[3]....
        /*0068*/ 	.word	0xffffffff


	//   ....[4]....
        /*006c*/ 	.word	0xffffffff


	//   ....[5]....
        /*0070*/ 	.word	0xffffffff


	//   ....[6]....
        /*0074*/ 	.word	0xffffffff


	//   ....[7]....
        /*0078*/ 	.word	0xffffffff


	//   ....[8]....
        /*007c*/ 	.word	0xffffffff


	//   ....[9]....
        /*0080*/ 	.word	0xffffffff


	//   ....[10]....
        /*0084*/ 	.word	0xffffffff


	//   ....[11]....
        /*0088*/ 	.word	0xffffffff


	//   ....[12]....
        /*008c*/ 	.word	0xffffffff


	//   ....[13]....
        /*0090*/ 	.word	0xffffffff


	//   ....[14]....
        /*0094*/ 	.word	0xffffffff


	//   ....[15]....
        /*0098*/ 	.word	0xffffffff


	//   ....[16]....
        /*009c*/ 	.word	0xffffffff


	//   ....[17]....
        /*00a0*/ 	.word	0xffffffff


	//   ....[18]....
        /*00a4*/ 	.word	0xffffffff


	//   ....[19]....
        /*00a8*/ 	.word	0xffffffff


	//   ....[20]....
        /*00ac*/ 	.word	0xffffffff


	//   ....[21]....
        /*00b0*/ 	.word	0xffffffff


	//   ....[22]....
        /*00b4*/ 	.word	0xffffffff


	//   ....[23]....
        /*00b8*/ 	.word	0xffffffff


	//   ....[24]....
        /*00bc*/ 	.word	0xffffffff


	//   ....[25]....
        /*00c0*/ 	.word	0xffffffff


	//   ....[26]....
        /*00c4*/ 	.word	0xffffffff


	//   ....[27]....
        /*00c8*/ 	.word	0xffffffff


	//   ....[28]....
        /*00cc*/ 	.word	0xffffffff


	//   ....[29]....
        /*00d0*/ 	.word	0xffffffff


	//   ....[30]....
        /*00d4*/ 	.word	0xffffffff


	//   ....[31]....
        /*00d8*/ 	.word	0xffffffff


	//   ....[32]....
        /*00dc*/ 	.word	0xffffffff


	//   ....[33]....
        /*00e0*/ 	.word	0xffffffff


	//   ....[34]....
        /*00e4*/ 	.word	0xffffffff


	//   ....[35]....
        /*00e8*/ 	.word	0xffffffff


	//   ....[36]....
        /*00ec*/ 	.word	0xffffffff


	//   ....[37]....
        /*00f0*/ 	.word	0xffffffff


	//   ....[38]....
        /*00f4*/ 	.word	0xffffffff


	//   ....[39]....
        /*00f8*/ 	.word	0xffffffff


	//   ....[40]....
        /*00fc*/ 	.word	0xffffffff


	//   ....[41]....
        /*0100*/ 	.word	0xffffffff


	//   ....[42]....
        /*0104*/ 	.word	0xffffffff


	//   ....[43]....
        /*0108*/ 	.word	0xffffffff


	//   ....[44]....
        /*010c*/ 	.word	0xffffffff


	//   ....[45]....
        /*0110*/ 	.word	0xffffffff


	//   ....[46]....
        /*0114*/ 	.word	0xffffffff


	//   ....[47]....
        /*0118*/ 	.word	0xffffffff


	//   ....[48]....
        /*011c*/ 	.word	0xffffffff


	//   ....[49]....
        /*0120*/ 	.word	0xffffffff


	//   ....[50]....
        /*0124*/ 	.word	0xffffffff


	//   ....[51]....
        /*0128*/ 	.word	0xffffffff


	//   ....[52]....
        /*012c*/ 	.word	0xffffffff


	//   ....[53]....
        /*0130*/ 	.word	0xffffffff


	//   ....[54]....
        /*0134*/ 	.word	0xffffffff


	//   ....[55]....
        /*0138*/ 	.word	0xffffffff


	//   ....[56]....
        /*013c*/ 	.word	0xffffffff


	//   ....[57]....
        /*0140*/ 	.word	0xffffffff


	//   ....[58]....
        /*0144*/ 	.word	0xffffffff


	//   ....[59]....
        /*0148*/ 	.word	0xffffffff


	//----- nvinfo : EIATTR_COOP_GROUP_INSTR_OFFSETS
	.align		4
.L_286:
        /*014c*/ 	.byte	0x04, 0x28
        /*014e*/ 	.short	(.L_288 - .L_287)


	//   ....[0]....
.L_287:
        /*0150*/ 	.word	0x00000c90


	//   ....[1]....
        /*0154*/ 	.word	0x00000cc0


	//   ....[2]....
        /*0158*/ 	.word	0x00000ce0


	//   ....[3]....
        /*015c*/ 	.word	0x00000cf0


	//   ....[4]....
        /*0160*/ 	.word	0x00000e80


	//   ....[5]....
        /*0164*/ 	.word	0x00000eb0


	//   ....[6]....
        /*0168*/ 	.word	0x00000ee0


	//   ....[7]....
        /*016c*/ 	.word	0x00000f00


	//   ....[8]....
        /*0170*/ 	.word	0x00001080


	//   ....[9]....
        /*0174*/ 	.word	0x000010b0


	//   ....[10]....
        /*0178*/ 	.word	0x000010e0


	//   ....[11]....
        /*017c*/ 	.word	0x00001100


	//   ....[12]....
        /*0180*/ 	.word	0x00001280


	//   ....[13]....
        /*0184*/ 	.word	0x000012b0


	//   ....[14]....
        /*0188*/ 	.word	0x000012e0


	//   ....[15]....
        /*018c*/ 	.word	0x00001300


	//   ....[16]....
        /*0190*/ 	.word	0x00001480


	//   ....[17]....
        /*0194*/ 	.word	0x000014b0


	//   ....[18]....
        /*0198*/ 	.word	0x000014e0


	//   ....[19]....
        /*019c*/ 	.word	0x00001500


	//   ....[20]....
        /*01a0*/ 	.word	0x00002260


	//   ....[21]....
        /*01a4*/ 	.word	0x00002270


	//   ....[22]....
        /*01a8*/ 	.word	0x00002280


	//   ....[23]....
        /*01ac*/ 	.word	0x000022a0


	//   ....[24]....
        /*01b0*/ 	.word	0x00002420


	//   ....[25]....
        /*01b4*/ 	.word	0x00002460


	//   ....[26]....
        /*01b8*/ 	.word	0x00002490


	//   ....[27]....
        /*01bc*/ 	.word	0x000024b0


	//   ....[28]....
        /*01c0*/ 	.word	0x00002630


	//   ....[29]....
        /*01c4*/ 	.word	0x00002670


	//   ....[30]....
        /*01c8*/ 	.word	0x000026a0


	//   ....[31]....
        /*01cc*/ 	.word	0x000026c0


	//   ....[32]....
        /*01d0*/ 	.word	0x00002840


	//   ....[33]....
        /*01d4*/ 	.word	0x00002880


	//   ....[34]....
        /*01d8*/ 	.word	0x000028b0


	//   ....[35]....
        /*01dc*/ 	.word	0x000028d0


	//   ....[36]....
        /*01e0*/ 	.word	0x00002a50


	//   ....[37]....
        /*01e4*/ 	.word	0x00002a90


	//   ....[38]....
        /*01e8*/ 	.word	0x00002ac0


	//   ....[39]....
        /*01ec*/ 	.word	0x00002ae0


	//   ....[40]....
        /*01f0*/ 	.word	0x00004f90


	//   ....[41]....
        /*01f4*/ 	.word	0x00004fc0


	//   ....[42]....
        /*01f8*/ 	.word	0x00004fe0


	//   ....[43]....
        /*01fc*/ 	.word	0x00004ff0


	//   ....[44]....
        /*0200*/ 	.word	0x00005180


	//   ....[45]....
        /*0204*/ 	.word	0x000051b0


	//   ....[46]....
        /*0208*/ 	.word	0x000051e0


	//   ....[47]....
        /*020c*/ 	.word	0x00005200


	//   ....[48]....
        /*0210*/ 	.word	0x00005380


	//   ....[49]....
        /*0214*/ 	.word	0x000053b0


	//   ....[50]....
        /*0218*/ 	.word	0x000053e0


	//   ....[51]....
        /*021c*/ 	.word	0x00005400


	//   ....[52]....
        /*0220*/ 	.word	0x00005580


	//   ....[53]....
        /*0224*/ 	.word	0x000055c0


	//   ....[54]....
        /*0228*/ 	.word	0x000055f0


	//   ....[55]....
        /*022c*/ 	.word	0x00005600


	//   ....[56]....
        /*0230*/ 	.word	0x00005780


	//   ....[57]....
        /*0234*/ 	.word	0x000057b0


	//   ....[58]....
        /*0238*/ 	.word	0x000057e0


	//   ....[59]....
        /*023c*/ 	.word	0x00005800


	//----- nvinfo : EIATTR_VRC_CTA_INIT_COUNT
	.align		4
.L_288:
        /*0240*/ 	.byte	0x02, 0x4a
	.zero		1
	.zero		1


	//----- nvinfo : EIATTR_EXIT_INSTR_OFFSETS
	.align		4
        /*0244*/ 	.byte	0x04, 0x1c
        /*0246*/ 	.short	(.L_290 - .L_289)


	//   ....[0]....
.L_289:
        /*0248*/ 	.word	0x00000030


	//   ....[1]....
        /*024c*/ 	.word	0x000064a0


	//   ....[2]....
        /*0250*/ 	.word	0x000064e0


	//----- nvinfo : EIATTR_MAX_THREADS
	.align		4
.L_290:
        /*0254*/ 	.byte	0x04, 0x05
        /*0256*/ 	.short	(.L_292 - .L_291)
.L_291:
        /*0258*/ 	.word	0x00000100
        /*025c*/ 	.word	0x00000001
        /*0260*/ 	.word	0x00000001


	//----- nvinfo : EIATTR_CRS_STACK_SIZE
	.align		4
.L_292:
        /*0264*/ 	.byte	0x04, 0x1e
        /*0266*/ 	.short	(.L_294 - .L_293)
.L_293:
        /*0268*/ 	.word	0x00000000


	//----- nvinfo : EIATTR_CBANK_PARAM_SIZE
	.align		4
.L_294:
        /*026c*/ 	.byte	0x03, 0x19
        /*026e*/ 	.short	0x001d


	//----- nvinfo : EIATTR_PARAM_CBANK
	.align		4
        /*0270*/ 	.byte	0x04, 0x0a
        /*0272*/ 	.short	(.L_296 - .L_295)
	.align		4
.L_295:
        /*0274*/ 	.word	index@(.nv.constant0._ZN6thrust24THRUST_300001_SM_1000_NS8cuda_cub4core6detail13_kernel_agentINS1_8__reduce11ReduceAgentINS0_12zip_iteratorIN4cuda3std3__45tupleIJNS0_10device_ptrIdEENS0_17counting_iteratorIlNS0_11use_defaultESF_SF_EEEEEEEPNSB_IJdlEEESJ_iNS1_9__extrema9arg_max_fIdl15compareKeyValueEEEEJSI_SK_iSO_EEEvDpT0_)
        /*0278*/ 	.short	0x0380
        /*027a*/ 	.short	0x001d


	//----- nvinfo : EIATTR_SW_WAR
	.align		4
.L_296:
        /*027c*/ 	.byte	0x04, 0x36
        /*027e*/ 	.short	(.L_298 - .L_297)
.L_297:
        /*0280*/ 	.word	0x00000008
.L_298:


//--------------------- .nv.info._Z12kernelModifyiPdS_i --------------------------
	.section	.nv.info._Z12kernelModifyiPdS_i,"",@"SHT_CUDA_INFO"
	.sectionflags	@""
	.align	4


	//----- nvinfo : EIATTR_CUDA_API_VERSION
	.align		4
        /*0000*/ 	.byte	0x04, 0x37
        /*0002*/ 	.short	(.L_300 - .L_299)
.L_299:
        /*0004*/ 	.word	0x00000082


	//----- nvinfo : EIATTR_KPARAM_INFO
	.align		4
.L_300:
        /*0008*/ 	.byte	0x04, 0x17
        /*000a*/ 	.short	(.L_302 - .L_301)
.L_301:
        /*000c*/ 	.word	0x00000000
        /*0010*/ 	.short	0x0003
        /*0012*/ 	.short	0x0018
        /*0014*/ 	.byte	0x00, 0xf0, 0x11, 0x00


	//----- nvinfo : EIATTR_KPARAM_INFO
	.align		4
.L_302:
        /*0018*/ 	.byte	0x04, 0x17
        /*001a*/ 	.short	(.L_304 - .L_303)
.L_303:
        /*001c*/ 	.word	0x00000000
        /*0020*/ 	.short	0x0002
        /*0022*/ 	.short	0x0010
        /*0024*/ 	.byte	0x00, 0xf5, 0x21, 0x00


	//----- nvinfo : EIATTR_KPARAM_INFO
	.align		4
.L_304:
        /*0028*/ 	.byte	0x04, 0x17
        /*002a*/ 	.short	(.L_306 - .L_305)
.L_305:
        /*002c*/ 	.word	0x00000000
        /*0030*/ 	.short	0x0001
        /*0032*/ 	.short	0x0008
        /*0034*/ 	.byte	0x00, 0xf5, 0x21, 0x00


	//----- nvinfo : EIATTR_KPARAM_INFO
	.align		4
.L_306:
        /*0038*/ 	.byte	0x04, 0x17
        /*003a*/ 	.short	(.L_308 - .L_307)
.L_307:
        /*003c*/ 	.word	0x00000000
        /*0040*/ 	.short	0x0000
        /*0042*/ 	.short	0x0000
        /*0044*/ 	.byte	0x00, 0xf0, 0x11, 0x00


	//----- nvinfo : EIATTR_SPARSE_MMA_MASK
	.align		4
.L_308:
        /*0048*/ 	.byte	0x03, 0x50
        /*004a*/ 	.short	0x0000


	//----- nvinfo : EIATTR_MAXREG_COUNT
	.align		4
        /*004c*/ 	.byte	0x03, 0x1b
        /*004e*/ 	.short	0x00ff


	//----- nvinfo : EIATTR_MERCURY_ISA_VERSION
	.align		4
        /*0050*/ 	.byte	0x03, 0x5f
        /*0052*/ 	.short	0x0101


	//----- nvinfo : EIATTR_VRC_CTA_INIT_COUNT
	.align		4
        /*0054*/ 	.byte	0x02, 0x4a
	.zero		1
	.zero		1


	//----- nvinfo : EIATTR_EXIT_INSTR_OFFSETS
	.align		4
        /*0058*/ 	.byte	0x04, 0x1c
        /*005a*/ 	.short	(.L_310 - .L_309)


	//   ....[0]....
.L_309:
        /*005c*/ 	.word	0x000000d0


	//   ....[1]....
        /*0060*/ 	.word	0x00001970


	//----- nvinfo : EIATTR_CRS_STACK_SIZE
	.align		4
.L_310:
        /*0064*/ 	.byte	0x04, 0x1e
        /*0066*/ 	.short	(.L_312 - .L_311)
.L_311:
        /*0068*/ 	.word	0x00000000


	//----- nvinfo : EIATTR_CBANK_PARAM_SIZE
	.align		4
.L_312:
        /*006c*/ 	.byte	0x03, 0x19
        /*006e*/ 	.short	0x001c


	//----- nvinfo : EIATTR_PARAM_CBANK
	.align		4
        /*0070*/ 	.byte	0x04, 0x0a
        /*0072*/ 	.short	(.L_314 - .L_313)
	.align		4
.L_313:
        /*0074*/ 	.word	index@(.nv.constant0._Z12kernelModifyiPdS_i)
        /*0078*/ 	.short	0x0380
        /*007a*/ 	.short	0x001c


	//----- nvinfo : EIATTR_SW_WAR
	.align		4
.L_314:
        /*007c*/ 	.byte	0x04, 0x36
        /*007e*/ 	.short	(.L_316 - .L_315)
.L_315:
        /*0080*/ 	.word	0x00000008
.L_316:


//--------------------- .nv.info._Z10kernelSwapiPdS_ii --------------------------
	.section	.nv.info._Z10kernelSwapiPdS_ii,"",@"SHT_CUDA_INFO"
	.sectionflags	@""
	.align	4


	//----- nvinfo : EIATTR_CUDA_API_VERSION
	.align		4
        /*0000*/ 	.byte	0x04, 0x37
        /*0002*/ 	.short	(.L_318 - .L_317)
.L_317:
        /*0004*/ 	.word	0x00000082


	//----- nvinfo : EIATTR_KPARAM_INFO
	.align		4
.L_318:
        /*0008*/ 	.byte	0x04, 0x17
        /*000a*/ 	.short	(.L_320 - .L_319)
.L_319:
        /*000c*/ 	.word	0x00000000
        /*0010*/ 	.short	0x0004
        /*0012*/ 	.short	0x001c
        /*0014*/ 	.byte	0x00, 0xf0, 0x11, 0x00


	//----- nvinfo : EIATTR_KPARAM_INFO
	.align		4
.L_320:
        /*0018*/ 	.byte	0x04, 0x17
        /*001a*/ 	.short	(.L_322 - .L_321)
.L_321:
        /*001c*/ 	.word	0x00000000
        /*0020*/ 	.short	0x0003
        /*0022*/ 	.short	0x0018
        /*0024*/ 	.byte	0x00, 0xf0, 0x11, 0x00


	//----- nvinfo : EIATTR_KPARAM_INFO
	.align		4
.L_322:
        /*0028*/ 	.byte	0x04, 0x17
        /*002a*/ 	.short	(.L_324 - .L_323)
.L_323:
        /*002c*/ 	.word	0x00000000
        /*0030*/ 	.short	0x0002
        /*0032*/ 	.short	0x0010
        /*0034*/ 	.byte	0x00, 0xf5, 0x21, 0x00


	//----- nvinfo : EIATTR_KPARAM_INFO
	.align		4
.L_324:
        /*0038*/ 	.byte	0x04, 0x17
        /*003a*/ 	.short	(.L_326 - .L_325)
.L_325:
        /*003c*/ 	.word	0x00000000
        /*0040*/ 	.short	0x0001
        /*0042*/ 	.short	0x0008
        /*0044*/ 	.byte	0x00, 0xf5, 0x21, 0x00


	//----- nvinfo : EIATTR_KPARAM_INFO
	.align		4
.L_326:
        /*0048*/ 	.byte	0x04, 0x17
        /*004a*/ 	.short	(.L_328 - .L_327)
.L_327:
        /*004c*/ 	.word	0x00000000
        /*0050*/ 	.short	0x0000
        /*0052*/ 	.short	0x0000
        /*0054*/ 	.byte	0x00, 0xf0, 0x11, 0x00


	//----- nvinfo : EIATTR_SPARSE_MMA_MASK
	.align		4
.L_328:
        /*0058*/ 	.byte	0x03, 0x50
        /*005a*/ 	.short	0x0000


	//----- nvinfo : EIATTR_MAXREG_COUNT
	.align		4
        /*005c*/ 	.byte	0x03, 0x1b
        /*005e*/ 	.short	0x00ff


	//----- nvinfo : EIATTR_MERCURY_ISA_VERSION
	.align		4
        /*0060*/ 	.byte	0x03, 0x5f
        /*0062*/ 	.short	0x0101


	//----- nvinfo : EIATTR_VRC_CTA_INIT_COUNT
	.align		4
        /*0064*/ 	.byte	0x02, 0x4a
	.zero		1
	.zero		1


	//----- nvinfo : EIATTR_EXIT_INSTR_OFFSETS
	.align		4
        /*0068*/ 	.byte	0x04, 0x1c
        /*006a*/ 	.short	(.L_330 - .L_329)


	//   ....[0]....
.L_329:
        /*006c*/ 	.word	0x00000070


	//   ....[1]....
        /*0070*/ 	.word	0x00000270


	//----- nvinfo : EIATTR_CRS_STACK_SIZE
	.align		4
.L_330:
        /*0074*/ 	.byte	0x04, 0x1e
        /*0076*/ 	.short	(.L_332 - .L_331)
.L_331:
        /*0078*/ 	.word	0x00000000


	//----- nvinfo : EIATTR_CBANK_PARAM_SIZE
	.align		4
.L_332:
        /*007c*/ 	.byte	0x03, 0x19
        /*007e*/ 	.short	0x0020


	//----- nvinfo : EIATTR_PARAM_CBANK
	.align		4
        /*0080*/ 	.byte	0x04, 0x0a
        /*0082*/ 	.short	(.L_334 - .L_333)
	.align		4
.L_333:
        /*0084*/ 	.word	index@(.nv.constant0._Z10kernelSwapiPdS_ii)
        /*0088*/ 	.short	0x0380
        /*008a*/ 	.short	0x0020


	//----- nvinfo : EIATTR_SW_WAR
	.align		4
.L_334:
        /*008c*/ 	.byte	0x04, 0x36
        /*008e*/ 	.short	(.L_336 - .L_335)
.L_335:
        /*0090*/ 	.word	0x00000008
.L_336:


//--------------------- .nv.callgraph             --------------------------
	.section	.nv.callgraph,"",@"SHT_CUDA_CALLGRAPH"
	.align	4
	.sectionentsize	8
	.align		4
        /*0000*/ 	.word	0x00000000
	.align		4
        /*0004*/ 	.word	0xffffffff
	.align		4
        /*0008*/ 	.word	0x00000000
	.align		4
        /*000c*/ 	.word	0xfffffffe
	.align		4
        /*0010*/ 	.word	0x00000000
	.align		4
        /*0014*/ 	.word	0xfffffffd
	.align		4
        /*0018*/ 	.word	0x00000000
	.align		4
        /*001c*/ 	.word	0xfffffffc


//--------------------- .nv.constant4             --------------------------
	.section	.nv.constant4,"a",@progbits
	.align	8
	.align		8
.nv.constant4:
        /*0000*/ 	.dword	_ZN34_INTERNAL_10fd7b14_4_k_cu_a10b4c224cuda3std3__45__cpo5beginE
	.align		8
        /*0008*/ 	.dword	_ZN34_INTERNAL_10fd7b14_4_k_cu_a10b4c224cuda3std3__45__cpo3endE
	.align		8
        /*0010*/ 	.dword	_ZN34_INTERNAL_10fd7b14_4_k_cu_a10b4c224cuda3std3__45__cpo6cbeginE
	.align		8
        /*0018*/ 	.dword	_ZN34_INTERNAL_10fd7b14_4_k_cu_a10b4c224cuda3std3__45__cpo4cendE
	.align		8
        /*0020*/ 	.dword	_ZN34_INTERNAL_10fd7b14_4_k_cu_a10b4c224cuda3std3__45__cpo6rbeginE
	.align		8
        /*0028*/ 	.dword	_ZN34_INTERNAL_10fd7b14_4_k_cu_a10b4c224cuda3std3__45__cpo4rendE
	.align		8
        /*0030*/ 	.dword	_ZN34_INTERNAL_10fd7b14_4_k_cu_a10b4c224cuda3std3__45__cpo7crbeginE
	.align		8
        /*0038*/ 	.dword	_ZN34_INTERNAL_10fd7b14_4_k_cu_a10b4c224cuda3std3__45__cpo5crendE
	.align		8
        /*0040*/ 	.dword	_ZN34_INTERNAL_10fd7b14_4_k_cu_a10b4c224cuda3std3__436_GLOBAL__N__10fd7b14_4_k_cu_a10b4c226ignoreE
	.align		8
        /*0048*/ 	.dword	_ZN34_INTERNAL_10fd7b14_4_k_cu_a10b4c224cuda3std3__419piecewise_constructE
	.align		8
        /*0050*/ 	.dword	_ZN34_INTERNAL_10fd7b14_4_k_cu_a10b4c224cuda3std3__48in_placeE
	.align		8
        /*0058*/ 	.dword	_ZN34_INTERNAL_10fd7b14_4_k_cu_a10b4c224cuda3std3__420unreachable_sentinelE
	.align		8
        /*0060*/ 	.dword	_ZN34_INTERNAL_10fd7b14_4_k_cu_a10b4c224cuda3std3__47nulloptE
	.align		8
        /*0068*/ 	.dword	_ZN34_INTERNAL_10fd7b14_4_k_cu_a10b4c224cuda3std3__48unexpectE
	.align		8
        /*0070*/ 	.dword	_ZN34_INTERNAL_10fd7b14_4_k_cu_a10b4c224cuda3std6ranges3__45__cpo4swapE
	.align		8
        /*0078*/ 	.dword	_ZN34_INTERNAL_10fd7b14_4_k_cu_a10b4c224cuda3std6ranges3__45__cpo9iter_moveE
	.align		8
        /*0080*/ 	.dword	_ZN34_INTERNAL_10fd7b14_4_k_cu_a10b4c224cuda3std6ranges3__45__cpo5beginE
	.align		8
        /*0088*/ 	.dword	_ZN34_INTERNAL_10fd7b14_4_k_cu_a10b4c224cuda3std6ranges3__45__cpo3endE
	.align		8
        /*0090*/ 	.dword	_ZN34_INTERNAL_10fd7b14_4_k_cu_a10b4c224cuda3std6ranges3__45__cpo6cbeginE
	.align		8
        /*0098*/ 	.dword	_ZN34_INTERNAL_10fd7b14_4_k_cu_a10b4c224cuda3std6ranges3__45__cpo4cendE
	.align		8
        /*00a0*/ 	.dword	_ZN34_INTERNAL_10fd7b14_4_k_cu_a10b4c224cuda3std6ranges3__45__cpo7advanceE
	.align		8
        /*00a8*/ 	.dword	_ZN34_INTERNAL_10fd7b14_4_k_cu_a10b4c224cuda3std6ranges3__45__cpo9iter_swapE
	.align		8
        /*00b0*/ 	.dword	_ZN34_INTERNAL_10fd7b14_4_k_cu_a10b4c224cuda3std6ranges3__45__cpo4nextE
	.align		8
        /*00b8*/ 	.dword	_ZN34_INTERNAL_10fd7b14_4_k_cu_a10b4c224cuda3std6ranges3__45__cpo4prevE
	.align		8
        /*00c0*/ 	.dword	_ZN34_INTERNAL_10fd7b14_4_k_cu_a10b4c224cuda3std6ranges3__45__cpo4dataE
	.align		8
        /*00c8*/ 	.dword	_ZN34_INTERNAL_10fd7b14_4_k_cu_a10b4c224cuda3std6ranges3__45__cpo5cdataE
	.align		8
        /*00d0*/ 	.dword	_ZN34_INTERNAL_10fd7b14_4_k_cu_a10b4c224cuda3std6ranges3__45__cpo4sizeE
	.align		8
        /*00d8*/ 	.dword	_ZN34_INTERNAL_10fd7b14_4_k_cu_a10b4c224cuda3std6ranges3__45__cpo5ssizeE
	.align		8
        /*00e0*/ 	.dword	_ZN34_INTERNAL_10fd7b14_4_k_cu_a10b4c224cuda3std6ranges3__45__cpo8distanceE
	.align		8
        /*00e8*/ 	.dword	_ZN34_INTERNAL_10fd7b14_4_k_cu_a10b4c226thrust24THRUST_300001_SM_1000_NS8cuda_cub3parE
	.align		8
        /*00f0*/ 	.dword	_ZN34_INTERNAL_10fd7b14_4_k_cu_a10b4c226thrust24THRUST_300001_SM_1000_NS8cuda_cub10par_nosyncE
	.align		8
        /*00f8*/ 	.dword	_ZN34_INTERNAL_10fd7b14_4_k_cu_a10b4c226thrust24THRUST_300001_SM_1000_NS6system6detail10sequential3seqE
	.align		8
        /*0100*/ 	.dword	_ZN34_INTERNAL_10fd7b14_4_k_cu_a10b4c226thrust24THRUST_300001_SM_1000_NS6system3cpp3parE
	.align		8
        /*0108*/ 	.dword	_ZN34_INTERNAL_10fd7b14_4_k_cu_a10b4c226thrust24THRUST_300001_SM_1000_NS12placeholders2_1E
	.align		8
        /*0110*/ 	.dword	_ZN34_INTERNAL_10fd7b14_4_k_cu_a10b4c226thrust24THRUST_300001_SM_1000_NS12placeholders2_2E
	.align		8
        /*0118*/ 	.dword	_ZN34_INTERNAL_10fd7b14_4_k_cu_a10b4c226thrust24THRUST_300001_SM_1000_NS12placeholders2_3E
	.align		8
        /*0120*/ 	.dword	_ZN34_INTERNAL_10fd7b14_4_k_cu_a10b4c226thrust24THRUST_300001_SM_1000_NS12placeholders2_4E
	.align		8
        /*0128*/ 	.dword	_ZN34_INTERNAL_10fd7b14_4_k_cu_a10b4c226thrust24THRUST_300001_SM_1000_NS12placeholders2_5E
	.align		8
        /*0130*/ 	.dword	_ZN34_INTERNAL_10fd7b14_4_k_cu_a10b4c226thrust24THRUST_300001_SM_1000_NS12placeholders2_6E
	.align		8
        /*0138*/ 	.dword	_ZN34_INTERNAL_10fd7b14_4_k_cu_a10b4c226thrust24THRUST_300001_SM_1000_NS12placeholders2_7E
	.align		8
        /*0140*/ 	.dword	_ZN34_INTERNAL_10fd7b14_4_k_cu_a10b4c226thrust24THRUST_300001_SM_1000_NS12placeholders2_8E
	.align		8
        /*0148*/ 	.dword	_ZN34_INTERNAL_10fd7b14_4_k_cu_a10b4c226thrust24THRUST_300001_SM_1000_NS12placeholders2_9E
	.align		8
        /*0150*/ 	.dword	_ZN34_INTERNAL_10fd7b14_4_k_cu_a10b4c226thrust24THRUST_300001_SM_1000_NS12placeholders3_10E
	.align		8
        /*0158*/ 	.dword	_ZN34_INTERNAL_10fd7b14_4_k_cu_a10b4c226thrust24THRUST_300001_SM_1000_NS3seqE
	.align		8
        /*0160*/ 	.dword	_ZN34_INTERNAL_10fd7b14_4_k_cu_a10b4c226thrust24THRUST_300001_SM_1000_NS6deviceE


//--------------------- .text._ZN3cub18CUB_300001_SM_10006detail11EmptyKernelIvEEvv --------------------------
	.section	.text._ZN3cub18CUB_300001_SM_10006detail11EmptyKernelIvEEvv,"ax",@progbits
	.align	128
        .global         _ZN3cub18CUB_300001_SM_10006detail11EmptyKernelIvEEvv
        .type           _ZN3cub18CUB_300001_SM_10006detail11EmptyKernelIvEEvv,@function
        .size           _ZN3cub18CUB_300001_SM_10006detail11EmptyKernelIvEEvv,(.L_x_741 - _ZN3cub18CUB_300001_SM_10006detail11EmptyKernelIvEEvv)
        .other          _ZN3cub18CUB_300001_SM_10006detail11EmptyKernelIvEEvv,@"STO_CUDA_ENTRY STV_DEFAULT"
_ZN3cub18CUB_300001_SM_10006detail11EmptyKernelIvEEvv:
.text._ZN3cub18CUB_300001_SM_10006detail11EmptyKernelIvEEvv:
[----:B------:R-:W-:Y:S01]  /*0000*/  LDC R1, c[0x0][0x37c] ;  /* 0x0000df00ff017b82 */ /* 0x000fe20000000800 */
[----:B------:R-:W-:Y:S05]  /*0010*/  EXIT ;  /* 0x000000000000794d */ /* 0x000fea0003800000 */
.L_x_0:
[----:B------:R-:W-:-:S00]  /*0020*/  BRA `(.L_x_0) ;  /* 0xfffffffc00fc7947 */ /* 0x000fc0000383ffff */
[----:B------:R-:W-:-:S00]  /*0030*/  NOP ;  /* 0x0000000000007918 */ /* 0x000fc00000000000 */
        /* <DEDUP_REMOVED lines=12> */
.L_x_741:


//--------------------- .text._ZN6thrust24THRUST_300001_SM_1000_NS8cuda_cub4core6detail13_kernel_agentINS1_8__reduce11ReduceAgentIPN4cuda3std3__45tupleIJdlEEESC_SB_lNS1_9__extrema9arg_max_fIdl15compareKeyValueEEEEJSC_SC_iSG_EEEvDpT0_ --------------------------
	.section	.text._ZN6thrust24THRUST_300001_SM_1000_NS8cuda_cub4core6detail13_kernel_agentINS1_8__reduce11ReduceAgentIPN4cuda3std3__45tupleIJdlEEESC_SB_lNS1_9__extrema9arg_max_fIdl15compareKeyValueEEEEJSC_SC_iSG_EEEvDpT0_,"ax",@progbits
	.align	128
        .global         _ZN6thrust24THRUST_300001_SM_1000_NS8cuda_cub4core6detail13_kernel_agentINS1_8__reduce11ReduceAgentIPN4cuda3std3__45tupleIJdlEEESC_SB_lNS1_9__extrema9arg_max_fIdl15compareKeyValueEEEEJSC_SC_iSG_EEEvDpT0_
        .type           _ZN6thrust24THRUST_300001_SM_1000_NS8cuda_cub4core6detail13_kernel_agentINS1_8__reduce11ReduceAgentIPN4cuda3std3__45tupleIJdlEEESC_SB_lNS1_9__extrema9arg_max_fIdl15compareKeyValueEEEEJSC_SC_iSG_EEEvDpT0_,@function
        .size           _ZN6thrust24THRUST_300001_SM_1000_NS8cuda_cub4core6detail13_kernel_agentINS1_8__reduce11ReduceAgentIPN4cuda3std3__45tupleIJdlEEESC_SB_lNS1_9__extrema9arg_max_fIdl15compareKeyValueEEEEJSC_SC_iSG_EEEvDpT0_,(.L_x_742 - _ZN6thrust24THRUST_300001_SM_1000_NS8cuda_cub4core6detail13_kernel_agentINS1_8__reduce11ReduceAgentIPN4cuda3std3__45tupleIJdlEEESC_SB_lNS1_9__extrema9arg_max_fIdl15compareKeyValueEEEEJSC_SC_iSG_EEEvDpT0_)
        .other          _ZN6thrust24THRUST_300001_SM_1000_NS8cuda_cub4core6detail13_kernel_agentINS1_8__reduce11ReduceAgentIPN4cuda3std3__45tupleIJdlEEESC_SB_lNS1_9__extrema9arg_max_fIdl15compareKeyValueEEEEJSC_SC_iSG_EEEvDpT0_,@"STO_CUDA_ENTRY STV_DEFAULT"
_ZN6thrust24THRUST_300001_SM_1000_NS8cuda_cub4core6detail13_kernel_agentINS1_8__reduce11ReduceAgentIPN4cuda3std3__45tupleIJdlEEESC_SB_lNS1_9__extrema9arg_max_fIdl15compareKeyValueEEEEJSC_SC_iSG_EEEvDpT0_:
.text._ZN6thrust24THRUST_300001_SM_1000_NS8cuda_cub4core6detail13_kernel_agentINS1_8__reduce11ReduceAgentIPN4cuda3std3__45tupleIJdlEEESC_SB_lNS1_9__extrema9arg_max_fIdl15compareKeyValueEEEEJSC_SC_iSG_EEEvDpT0_:
[----:B------:R-:W-:Y:S01]  /*0000*/  LDC R1, c[0x0][0x37c] ;  /* 0x0000df00ff017b82 */ /* 0x000fe20000000800 */
[----:B------:R-:W0:Y:S02]  /*0010*/  LDCU UR8, c[0x0][0x390] ;  /* 0x00007200ff0877ac */ /* 0x000e240008000800 */
[----:B0-----:R-:W-:-:S13]  /*0020*/  ISETP.NE.AND P0, PT, RZ, UR8, PT ;  /* 0x00000008ff007c0c */ /* 0x001fda000bf05270 */
[----:B------:R-:W-:Y:S05]  /*0030*/  @!P0 EXIT ;  /* 0x000000000000894d */ /* 0x000fea0003800000 */
[----:B------:R-:W-:Y:S01]  /*0040*/  UISETP.GT.AND UP0, UPT, UR8, 0x4ff, UPT ;  /* 0x000004ff0800788c */ /* 0x000fe2000bf04270 */
[----:B------:R-:W-:Y:S01]  /*0050*/  BSSY.RECONVERGENT B0, `(.L_x_1) ;  /* 0x00006c1000007945 */ /* 0x000fe20003800200 */
[----:B------:R-:W0:Y:S07]  /*0060*/  LDCU.64 UR10, c[0x0][0x358] ;  /* 0x00006b00ff0a77ac */ /* 0x000e2e0008000a00 */
[----:B------:R-:W-:Y:S05]  /*0070*/  BRA.U UP0, `(.L_x_2) ;  /* 0x0000003900807547 */ /* 0x000fea000b800000 */
[----:B------:R-:W1:Y:S01]  /*0080*/  S2R R0, SR_TID.X ;  /* 0x0000000000007919 */ /* 0x000e620000002100 */
[----:B------:R-:W2:Y:S01]  /*0090*/  LDCU UR4, c[0x0][0x390] ;  /* 0x00007200ff0477ac */ /* 0x000ea20008000800 */
[----:B------:R-:W-:Y:S01]  /*00a0*/  BSSY.RECONVERGENT B1, `(.L_x_3) ;  /* 0x000000b000017945 */ /* 0x000fe20003800200 */
[----:B------:R-:W-:Y:S02]  /*00b0*/  CS2R R14, SRZ ;  /* 0x00000000000e7805 */ /* 0x000fe4000001ff00 */
[----:B------:R-:W-:Y:S02]  /*00c0*/  CS2R R12, SRZ ;  /* 0x00000000000c7805 */ /* 0x000fe4000001ff00 */
[----:B-1----:R-:W-:Y:S01]  /*00d0*/  ISETP.GE.AND P0, PT, R0, UR8, PT ;  /* 0x0000000800007c0c */ /* 0x002fe2000bf06270 */
[----:B------:R-:W-:-:S12]  /*00e0*/  IMAD.MOV.U32 R19, RZ, RZ, R0 ;  /* 0x000000ffff137224 */ /* 0x000fd800078e0000 */
[----:B--2---:R-:W-:Y:S05]  /*00f0*/  @P0 BRA `(.L_x_4) ;  /* 0x0000000000140947 */ /* 0x004fea0003800000 */
[----:B------:R-:W1:Y:S02]  /*0100*/  LDC.64 R2, c[0x0][0x380] ;  /* 0x0000e000ff027b82 */ /* 0x000e640000000a00 */
[----:B-1----:R-:W-:-:S05]  /*0110*/  IMAD.WIDE.U32 R2, R0, 0x10, R2 ;  /* 0x0000001000027825 */ /* 0x002fca00078e0002 */
[----:B0-----:R1:W5:Y:S04]  /*0120*/  LDG.E.64.CONSTANT R14, desc[UR10][R2.64] ;  /* 0x0000000a020e7981 */ /* 0x001368000c1e9b00 */
[----:B------:R1:W5:Y:S01]  /*0130*/  LDG.E.64.CONSTANT R12, desc[UR10][R2.64+0x8] ;  /* 0x0000080a020c7981 */ /* 0x000362000c1e9b00 */
[----:B------:R-:W-:-:S07]  /*0140*/  VIADD R19, R0, 0x100 ;  /* 0x0000010000137836 */ /* 0x000fce0000000000 */
.L_x_4:
[----:B0-----:R-:W-:Y:S05]  /*0150*/  BSYNC.RECONVERGENT B1 ;  /* 0x0000000000017941 */ /* 0x001fea0003800200 */
.L_x_3:
[----:B------:R-:W-:Y:S01]  /*0160*/  ISETP.GE.AND P0, PT, R19, UR8, PT ;  /* 0x0000000813007c0c */ /* 0x000fe2000bf06270 */
[----:B------:R-:W-:-:S12]  /*0170*/  BSSY.RECONVERGENT B1, `(.L_x_5) ;  /* 0x0000099000017945 */ /* 0x000fd80003800200 */
[----:B------:R-:W-:Y:S05]  /*0180*/  @P0 BRA `(.L_x_6) ;  /* 0x00000008005c0947 */ /* 0x000fea0003800000 */
[----:B------:R-:W-:Y:S01]  /*0190*/  LOP3.LUT R4, RZ, R19, RZ, 0x33, !PT ;  /* 0x00000013ff047212 */ /* 0x000fe200078e33ff */
[----:B------:R-:W-:Y:S04]  /*01a0*/  BSSY.RECONVERGENT B2, `(.L_x_7) ;  /* 0x000002e000027945 */ /* 0x000fe80003800200 */
[----:B------:R-:W-:-:S05]  /*01b0*/  VIADD R4, R4, UR8 ;  /* 0x0000000804047c36 */ /* 0x000fca0008000000 */
[----:B-1----:R-:W-:-:S04]  /*01c0*/  LOP3.LUT R2, R4, 0x300, RZ, 0xc0, !PT ;  /* 0x0000030004027812 */ /* 0x002fc800078ec0ff */
[----:B------:R-:W-:-:S13]  /*01d0*/  ISETP.NE.AND P0, PT, R2, 0x300, PT ;  /* 0x000003000200780c */ /* 0x000fda0003f05270 */
[----:B------:R-:W-:Y:S05]  /*01e0*/  @!P0 BRA `(.L_x_8) ;  /* 0x0000000000a48947 */ /* 0x000fea0003800000 */
[----:B------:R-:W0:Y:S01]  /*01f0*/  LDC.64 R2, c[0x0][0x380] ;  /* 0x0000e000ff027b82 */ /* 0x000e220000000a00 */
[----:B------:R-:W-:-:S04]  /*0200*/  LEA.HI R5, R4, 0x1, RZ, 0x18 ;  /* 0x0000000104057811 */ /* 0x000fc800078fc0ff */
[----:B------:R-:W-:-:S05]  /*0210*/  LOP3.LUT R5, R5, 0x3, RZ, 0xc0, !PT ;  /* 0x0000000305057812 */ /* 0x000fca00078ec0ff */
[----:B------:R-:W-:Y:S02]  /*0220*/  IMAD.MOV R5, RZ, RZ, -R5 ;  /* 0x000000ffff057224 */ /* 0x000fe400078e0a05 */
[----:B0-----:R-:W-:-:S04]  /*0230*/  IMAD.WIDE.U32 R2, R19, 0x10, R2 ;  /* 0x0000001013027825 */ /* 0x001fc800078e0002 */
[----:B------:R-:W-:-:S07]  /*0240*/  IMAD.MOV.U32 R16, RZ, RZ, R2 ;  /* 0x000000ffff107224 */ /* 0x000fce00078e0002 */
.L_x_11:
[----:B------:R-:W-:-:S05]  /*0250*/  IMAD.MOV.U32 R2, RZ, RZ, R16 ;  /* 0x000000ffff027224 */ /* 0x000fca00078e0010 */
[----:B------:R-:W2:Y:S04]  /*0260*/  LDG.E.64.CONSTANT R8, desc[UR10][R2.64] ;  /* 0x0000000a02087981 */ /* 0x000ea8000c1e9b00 */
[----:B------:R-:W3:Y:S01]  /*0270*/  LDG.E.64.CONSTANT R10, desc[UR10][R2.64+0x8] ;  /* 0x0000080a020a7981 */ /* 0x000ee2000c1e9b00 */
[----:B------:R-:W-:Y:S01]  /*0280*/  VIADD R5, R5, 0x1 ;  /* 0x0000000105057836 */ /* 0x000fe20000000000 */
[----:B------:R-:W-:Y:S01]  /*0290*/  BSSY.RECONVERGENT B3, `(.L_x_9) ;  /* 0x000001b000037945 */ /* 0x000fe20003800200 */
[----:B-----5:R-:W-:Y:S01]  /*02a0*/  IMAD.MOV.U32 R21, RZ, RZ, R13 ;  /* 0x000000ffff157224 */ /* 0x020fe200078e000d */
[----:B------:R-:W-:Y:S01]  /*02b0*/  IADD3 R16, P3, PT, R2, 0x1000, RZ ;  /* 0x0000100002107810 */ /* 0x000fe20007f7e0ff */
[----:B------:R-:W-:Y:S01]  /*02c0*/  IMAD.MOV.U32 R17, RZ, RZ, R12 ;  /* 0x000000ffff117224 */ /* 0x000fe200078e000c */
[----:B------:R-:W-:Y:S01]  /*02d0*/  ISETP.NE.AND P2, PT, R5, RZ, PT ;  /* 0x000000ff0500720c */ /* 0x000fe20003f45270 */
[----:B------:R-:W-:-:S02]  /*02e0*/  IMAD.MOV.U32 R6, RZ, RZ, R14 ;  /* 0x000000ffff067224 */ /* 0x000fc400078e000e */
[----:B------:R-:W-:Y:S01]  /*02f0*/  IMAD.MOV.U32 R7, RZ, RZ, R15 ;  /* 0x000000ffff077224 */ /* 0x000fe200078e000f */
[----:B--2---:R-:W-:Y:S01]  /*0300*/  DSETP.GEU.AND P0, PT, |R14|, |R8|, PT ;  /* 0x400000080e00722a */ /* 0x004fe20003f0e200 */
[----:B------:R-:W-:Y:S02]  /*0310*/  IMAD.MOV.U32 R14, RZ, RZ, R8 ;  /* 0x000000ffff0e7224 */ /* 0x000fe400078e0008 */
[----:B---3--:R-:W-:Y:S02]  /*0320*/  IMAD.MOV.U32 R12, RZ, RZ, R10 ;  /* 0x000000ffff0c7224 */ /* 0x008fe400078e000a */
[----:B------:R-:W-:Y:S02]  /*0330*/  IMAD.MOV.U32 R13, RZ, RZ, R11 ;  /* 0x000000ffff0d7224 */ /* 0x000fe400078e000b */
[----:B------:R-:W-:-:S07]  /*0340*/  IMAD.MOV.U32 R15, RZ, RZ, R9 ;  /* 0x000000ffff0f7224 */ /* 0x000fce00078e0009 */
[----:B------:R-:W-:Y:S05]  /*0350*/  @!P0 BRA `(.L_x_10) ;  /* 0x0000000000388947 */ /* 0x000fea0003800000 */
[----:B------:R-:W-:Y:S01]  /*0360*/  DSETP.GEU.AND P0, PT, |R8|, |R6|, PT ;  /* 0x400000060800722a */ /* 0x000fe20003f0e200 */
[----:B------:R-:W-:Y:S02]  /*0370*/  IMAD.MOV.U32 R14, RZ, RZ, R6 ;  /* 0x000000ffff0e7224 */ /* 0x000fe400078e0006 */
[----:B------:R-:W-:Y:S02]  /*0380*/  IMAD.MOV.U32 R15, RZ, RZ, R7 ;  /* 0x000000ffff0f7224 */ /* 0x000fe400078e0007 */
[----:B------:R-:W-:Y:S02]  /*0390*/  IMAD.MOV.U32 R12, RZ, RZ, R17 ;  /* 0x000000ffff0c7224 */ /* 0x000fe400078e0011 */
[----:B------:R-:W-:-:S07]  /*03a0*/  IMAD.MOV.U32 R13, RZ, RZ, R21 ;  /* 0x000000ffff0d7224 */ /* 0x000fce00078e0015 */
[----:B------:R-:W-:Y:S05]  /*03b0*/  @!P0 BRA `(.L_x_10) ;  /* 0x0000000000208947 */ /* 0x000fea0003800000 */
[CC--:B------:R-:W-:Y:S02]  /*03c0*/  ISETP.GE.U32.AND P1, PT, R17.reuse, R10.reuse, PT ;  /* 0x0000000a1100720c */ /* 0x0c0fe40003f26070 */
[----:B------:R-:W-:Y:S02]  /*03d0*/  ISETP.LT.U32.AND P0, PT, R17, R10, PT ;  /* 0x0000000a1100720c */ /* 0x000fe40003f01070 */
[CC--:B------:R-:W-:Y:S02]  /*03e0*/  ISETP.GE.AND.EX P1, PT, R21.reuse, R11.reuse, PT, P1 ;  /* 0x0000000b1500720c */ /* 0x0c0fe40003f26310 */
[----:B------:R-:W-:Y:S02]  /*03f0*/  ISETP.LT.AND.EX P0, PT, R21, R11, PT, P0 ;  /* 0x0000000b1500720c */ /* 0x000fe40003f01300 */
[----:B------:R-:W-:Y:S02]  /*0400*/  FSEL R14, R6, R8, !P1 ;  /* 0x00000008060e7208 */ /* 0x000fe40004800000 */
[----:B------:R-:W-:-:S02]  /*0410*/  FSEL R15, R7, R9, !P1 ;  /* 0x00000009070f7208 */ /* 0x000fc40004800000 */
[----:B------:R-:W-:Y:S02]  /*0420*/  SEL R12, R17, R10, P0 ;  /* 0x0000000a110c7207 */ /* 0x000fe40000000000 */
[----:B------:R-:W-:-:S07]  /*0430*/  SEL R13, R21, R11, P0 ;  /* 0x0000000b150d7207 */ /* 0x000fce0000000000 */
.L_x_10:
[----:B------:R-:W-:Y:S05]  /*0440*/  BSYNC.RECONVERGENT B3 ;  /* 0x0000000000037941 */ /* 0x000fea0003800200 */
.L_x_9:
[----:B------:R-:W-:Y:S02]  /*0450*/  IMAD.X R3, RZ, RZ, R3, P3 ;  /* 0x000000ffff037224 */ /* 0x000fe400018e0603 */
[----:B------:R-:W-:Y:S01]  /*0460*/  VIADD R19, R19, 0x100 ;  /* 0x0000010013137836 */ /* 0x000fe20000000000 */
[----:B------:R-:W-:Y:S06]  /*0470*/  @P2 BRA `(.L_x_11) ;  /* 0xfffffffc00742947 */ /* 0x000fec000383ffff */
.L_x_8:
[----:B------:R-:W-:Y:S05]  /*0480*/  BSYNC.RECONVERGENT B2 ;  /* 0x0000000000027941 */ /* 0x000fea0003800200 */
.L_x_7:
[----:B------:R-:W0:Y:S01]  /*0490*/  LDC.64 R8, c[0x0][0x380] ;  /* 0x0000e000ff087b82 */ /* 0x000e220000000a00 */
[----:B------:R-:W-:-:S13]  /*04a0*/  ISETP.GE.U32.AND P0, PT, R4, 0x300, PT ;  /* 0x000003000400780c */ /* 0x000fda0003f06070 */
[----:B------:R-:W-:Y:S05]  /*04b0*/  @!P0 BRA `(.L_x_6) ;  /* 0x0000000400908947 */ /* 0x000fea0003800000 */
.L_x_20:
[----:B0-----:R-:W-:-:S05]  /*04c0*/  IMAD.WIDE R20, R19, 0x10, R8 ;  /* 0x0000001013147825 */ /* 0x001fca00078e0208 */
[----:B------:R-:W2:Y:S04]  /*04d0*/  LDG.E.64.CONSTANT R10, desc[UR10][R20.64] ;  /* 0x0000000a140a7981 */ /* 0x000ea8000c1e9b00 */
[----:B------:R-:W3:Y:S04]  /*04e0*/  LDG.E.64.CONSTANT R16, desc[UR10][R20.64+0x8] ;  /* 0x0000080a14107981 */ /* 0x000ee8000c1e9b00 */
[----:B-----5:R0:W5:Y:S04]  /*04f0*/  LDG.E.64.CONSTANT R6, desc[UR10][R20.64+0x1000] ;  /* 0x0010000a14067981 */ /* 0x020168000c1e9b00 */
[----:B------:R0:W5:Y:S01]  /*0500*/  LDG.E.64.CONSTANT R4, desc[UR10][R20.64+0x1008] ;  /* 0x0010080a14047981 */ /* 0x000162000c1e9b00 */
[----:B------:R-:W-:Y:S01]  /*0510*/  BSSY.RECONVERGENT B2, `(.L_x_12) ;  /* 0x0000015000027945 */ /* 0x000fe20003800200 */
[----:B--2---:R-:W-:Y:S01]  /*0520*/  DSETP.GEU.AND P0, PT, |R14|, |R10|, PT ;  /* 0x4000000a0e00722a */ /* 0x004fe20003f0e200 */
[----:B------:R-:W-:-:S02]  /*0530*/  IMAD.MOV.U32 R2, RZ, RZ, R10 ;  /* 0x000000ffff027224 */ /* 0x000fc400078e000a */
[----:B------:R-:W-:Y:S02]  /*0540*/  IMAD.MOV.U32 R3, RZ, RZ, R11 ;  /* 0x000000ffff037224 */ /* 0x000fe400078e000b */
[----:B---3--:R-:W-:Y:S02]  /*0550*/  IMAD.MOV.U32 R23, RZ, RZ, R16 ;  /* 0x000000ffff177224 */ /* 0x008fe400078e0010 */
[----:B------:R-:W-:-:S07]  /*0560*/  IMAD.MOV.U32 R25, RZ, RZ, R17 ;  /* 0x000000ffff197224 */ /* 0x000fce00078e0011 */
[----:B0-----:R-:W-:Y:S05]  /*0570*/  @!P0 BRA `(.L_x_13) ;  /* 0x0000000000388947 */ /* 0x001fea0003800000 */
[----:B------:R-:W-:Y:S01]  /*0580*/  DSETP.GEU.AND P0, PT, |R10|, |R14|, PT ;  /* 0x4000000e0a00722a */ /* 0x000fe20003f0e200 */
[----:B------:R-:W-:Y:S02]  /*0590*/  IMAD.MOV.U32 R23, RZ, RZ, R12 ;  /* 0x000000ffff177224 */ /* 0x000fe400078e000c */
[----:B------:R-:W-:Y:S02]  /*05a0*/  IMAD.MOV.U32 R25, RZ, RZ, R13 ;  /* 0x000000ffff197224 */ /* 0x000fe400078e000d */
[----:B------:R-:W-:Y:S02]  /*05b0*/  IMAD.MOV.U32 R2, RZ, RZ, R14 ;  /* 0x000000ffff027224 */ /* 0x000fe400078e000e */
[----:B------:R-:W-:-:S07]  /*05c0*/  IMAD.MOV.U32 R3, RZ, RZ, R15 ;  /* 0x000000ffff037224 */ /* 0x000fce00078e000f */
[----:B------:R-:W-:Y:S05]  /*05d0*/  @!P0 BRA `(.L_x_13) ;  /* 0x0000000000208947 */ /* 0x000fea0003800000 */
[CC--:B------:R-:W-:Y:S02]  /*05e0*/  ISETP.LT.U32.AND P1, PT, R12.reuse, R16.reuse, PT ;  /* 0x000000100c00720c */ /* 0x0c0fe40003f21070 */
[CC--:B------:R-:W-:Y:S02]  /*05f0*/  ISETP.GE.U32.AND P0, PT, R12.reuse, R16.reuse, PT ;  /* 0x000000100c00720c */ /* 0x0c0fe40003f06070 */
[CC--:B------:R-:W-:Y:S02]  /*0600*/  ISETP.LT.AND.EX P1, PT, R13.reuse, R17.reuse, PT, P1 ;  /* 0x000000110d00720c */ /* 0x0c0fe40003f21310 */
[CC--:B------:R-:W-:Y:S02]  /*0610*/  ISETP.GE.AND.EX P0, PT, R13.reuse, R17.reuse, PT, P0 ;  /* 0x000000110d00720c */ /* 0x0c0fe40003f06300 */
[----:B------:R-:W-:Y:S02]  /*0620*/  SEL R23, R12, R16, P1 ;  /* 0x000000100c177207 */ /* 0x000fe40000800000 */
[----:B------:R-:W-:-:S02]  /*0630*/  SEL R25, R13, R17, P1 ;  /* 0x000000110d197207 */ /* 0x000fc40000800000 */
[----:B------:R-:W-:Y:S02]  /*0640*/  FSEL R2, R14, R10, !P0 ;  /* 0x0000000a0e027208 */ /* 0x000fe40004000000 */
[----:B------:R-:W-:-:S07]  /*0650*/  FSEL R3, R15, R11, !P0 ;  /* 0x0000000b0f037208 */ /* 0x000fce0004000000 */
.L_x_13:
[----:B------:R-:W-:Y:S05]  /*0660*/  BSYNC.RECONVERGENT B2 ;  /* 0x0000000000027941 */ /* 0x000fea0003800200 */
.L_x_12:
[----:B------:R0:W5:Y:S04]  /*0670*/  LDG.E.64.CONSTANT R14, desc[UR10][R20.64+0x2000] ;  /* 0x0020000a140e7981 */ /* 0x000168000c1e9b00 */
[----:B------:R0:W5:Y:S04]  /*0680*/  LDG.E.64.CONSTANT R12, desc[UR10][R20.64+0x2008] ;  /* 0x0020080a140c7981 */ /* 0x000168000c1e9b00 */
[----:B------:R0:W5:Y:S04]  /*0690*/  LDG.E.64.CONSTANT R10, desc[UR10][R20.64+0x3000] ;  /* 0x0030000a140a7981 */ /* 0x000168000c1e9b00 */
[----:B------:R0:W5:Y:S02]  /*06a0*/  LDG.E.64.CONSTANT R16, desc[UR10][R20.64+0x3008] ;  /* 0x0030080a14107981 */ /* 0x000164000c1e9b00 */
[----:B-----5:R-:W-:Y:S01]  /*06b0*/  DSETP.GEU.AND P0, PT, |R2|, |R6|, PT ;  /* 0x400000060200722a */ /* 0x020fe20003f0e200 */
[----:B------:R-:W-:Y:S01]  /*06c0*/  BSSY.RECONVERGENT B2, `(.L_x_14) ;  /* 0x0000014000027945 */ /* 0x000fe20003800200 */
[----:B------:R-:W-:-:S02]  /*06d0*/  IMAD.MOV.U32 R26, RZ, RZ, R6 ;  /* 0x000000ffff1a7224 */ /* 0x000fc400078e0006 */
[----:B------:R-:W-:Y:S02]  /*06e0*/  IMAD.MOV.U32 R27, RZ, RZ, R7 ;  /* 0x000000ffff1b7224 */ /* 0x000fe400078e0007 */
[----:B------:R-:W-:Y:S02]  /*06f0*/  IMAD.MOV.U32 R29, RZ, RZ, R4 ;  /* 0x000000ffff1d7224 */ /* 0x000fe400078e0004 */
[----:B------:R-:W-:-:S06]  /*0700*/  IMAD.MOV.U32 R18, RZ, RZ, R5 ;  /* 0x000000ffff127224 */ /* 0x000fcc00078e0005 */
[----:B0-----:R-:W-:Y:S05]  /*0710*/  @!P0 BRA `(.L_x_15) ;  /* 0x0000000000388947 */ /* 0x001fea0003800000 */
        /* <DEDUP_REMOVED lines=14> */
.L_x_15:
[----:B------:R-:W-:Y:S05]  /*0800*/  BSYNC.RECONVERGENT B2 ;  /* 0x0000000000027941 */ /* 0x000fea0003800200 */
.L_x_14:
[----:B------:R-:W-:Y:S01]  /*0810*/  DSETP.GEU.AND P0, PT, |R26|, |R14|, PT ;  /* 0x4000000e1a00722a */ /* 0x000fe20003f0e200 */
[----:B------:R-:W-:Y:S01]  /*0820*/  BSSY.RECONVERGENT B2, `(.L_x_16) ;  /* 0x0000014000027945 */ /* 0x000fe20003800200 */
[----:B------:R-:W-:Y:S02]  /*0830*/  IMAD.MOV.U32 R2, RZ, RZ, R14 ;  /* 0x000000ffff027224 */ /* 0x000fe400078e000e */
[----:B------:R-:W-:Y:S02]  /*0840*/  IMAD.MOV.U32 R3, RZ, RZ, R15 ;  /* 0x000000ffff037224 */ /* 0x000fe400078e000f */
[----:B------:R-:W-:Y:S02]  /*0850*/  IMAD.MOV.U32 R5, RZ, RZ, R12 ;  /* 0x000000ffff057224 */ /* 0x000fe400078e000c */
[----:B------:R-:W-:-:S06]  /*0860*/  IMAD.MOV.U32 R7, RZ, RZ, R13 ;  /* 0x000000ffff077224 */ /* 0x000fcc00078e000d */
        /* <DEDUP_REMOVED lines=15> */
.L_x_17:
[----:B------:R-:W-:Y:S05]  /*0960*/  BSYNC.RECONVERGENT B2 ;  /* 0x0000000000027941 */ /* 0x000fea0003800200 */
.L_x_16:
        /* <DEDUP_REMOVED lines=21> */
.L_x_19:
[----:B------:R-:W-:Y:S05]  /*0ac0*/  BSYNC.RECONVERGENT B2 ;  /* 0x0000000000027941 */ /* 0x000fea0003800200 */
.L_x_18:
[----:B------:R-:W-:-:S05]  /*0ad0*/  VIADD R19, R19, 0x400 ;  /* 0x0000040013137836 */ /* 0x000fca0000000000 */
[----:B------:R-:W-:-:S13]  /*0ae0*/  ISETP.GE.AND P0, PT, R19, UR4, PT ;  /* 0x0000000413007c0c */ /* 0x000fda000bf06270 */
[----:B------:R-:W-:Y:S05]  /*0af0*/  @!P0 BRA `(.L_x_20) ;  /* 0xfffffff800708947 */ /* 0x000fea000383ffff */
.L_x_6:
[----:B------:R-:W-:Y:S05]  /*0b00*/  BSYNC.RECONVERGENT B1 ;  /* 0x0000000000017941 */ /* 0x000fea0003800200 */
.L_x_5:
[----:B------:R-:W2:Y:S02]  /*0b10*/  LDCU UR6, c[0x0][0x390] ;  /* 0x00007200ff0677ac */ /* 0x000ea40008000800 */
[----:B--2---:R-:W-:-:S09]  /*0b20*/  UISETP.GE.AND UP0, UPT, UR6, 0x100, UPT ;  /* 0x000001000600788c */ /* 0x004fd2000bf06270 */
[----:B------:R-:W-:Y:S05]  /*0b30*/  BRA.U !UP0, `(.L_x_21) ;  /* 0x0000001508507547 */ /* 0x000fea000b800000 */
[----:B0-----:R-:W0:Y:S01]  /*0b40*/  S2R R9, SR_LANEID ;  /* 0x0000000000097919 */ /* 0x001e220000000000 */
[----:B------:R-:W-:Y:S01]  /*0b50*/  BSSY.RECONVERGENT B1, `(.L_x_22) ;  /* 0x000001f000017945 */ /* 0x000fe20003800200 */
[----:B-----5:R-:W-:Y:S01]  /*0b60*/  IMAD.MOV.U32 R11, RZ, RZ, R12 ;  /* 0x000000ffff0b7224 */ /* 0x020fe200078e000c */
[----:B------:R2:W3:Y:S01]  /*0b70*/  SHFL.DOWN PT, R4, R14, 0x1, 0x1f ;  /* 0x08201f000e047f89 */ /* 0x0004e200000e0000 */
[----:B------:R-:W-:Y:S02]  /*0b80*/  IMAD.MOV.U32 R16, RZ, RZ, R13 ;  /* 0x000000ffff107224 */ /* 0x000fe400078e000d */
[----:B-1----:R-:W-:Y:S01]  /*0b90*/  IMAD.MOV.U32 R2, RZ, RZ, R14 ;  /* 0x000000ffff027224 */ /* 0x002fe200078e000e */
[----:B------:R2:W1:Y:S01]  /*0ba0*/  SHFL.DOWN PT, R5, R15, 0x1, 0x1f ;  /* 0x08201f000f057f89 */ /* 0x00046200000e0000 */
[----:B------:R-:W-:-:S03]  /*0bb0*/  IMAD.MOV.U32 R3, RZ, RZ, R15 ;  /* 0x000000ffff037224 */ /* 0x000fc600078e000f */
[----:B------:R2:W4:Y:S04]  /*0bc0*/  SHFL.DOWN PT, R7, R12, 0x1, 0x1f ;  /* 0x08201f000c077f89 */ /* 0x00052800000e0000 */
[----:B------:R2:W1:Y:S01]  /*0bd0*/  SHFL.DOWN PT, R17, R13, 0x1, 0x1f ;  /* 0x08201f000d117f89 */ /* 0x00046200000e0000 */
[----:B0-----:R-:W-:-:S13]  /*0be0*/  ISETP.GT.AND P0, PT, R9, 0x1e, PT ;  /* 0x0000001e0900780c */ /* 0x001fda0003f04270 */
[----:B-1234-:R-:W-:Y:S05]  /*0bf0*/  @P0 BRA `(.L_x_23) ;  /* 0x0000000000500947 */ /* 0x01efea0003800000 */
[----:B------:R-:W-:Y:S01]  /*0c00*/  DSETP.GEU.AND P0, PT, |R14|, |R4|, PT ;  /* 0x400000040e00722a */ /* 0x000fe20003f0e200 */
[----:B------:R-:W-:Y:S02]  /*0c10*/  IMAD.MOV.U32 R11, RZ, RZ, R7 ;  /* 0x000000ffff0b7224 */ /* 0x000fe400078e0007 */
[----:B------:R-:W-:Y:S02]  /*0c20*/  IMAD.MOV.U32 R16, RZ, RZ, R17 ;  /* 0x000000ffff107224 */ /* 0x000fe400078e0011 */
        /* <DEDUP_REMOVED lines=9> */
[CC--:B------:R-:W-:Y:S02]  /*0cc0*/  ISETP.LT.U32.AND P1, PT, R12.reuse, R7.reuse, PT ;  /* 0x000000070c00720c */ /* 0x0c0fe40003f21070 */
[C---:B------:R-:W-:Y:S02]  /*0cd0*/  ISETP.GE.U32.AND P0, PT, R12.reuse, R7, PT ;  /* 0x000000070c00720c */ /* 0x040fe40003f06070 */
[CC--:B------:R-:W-:Y:S02]  /*0ce0*/  ISETP.LT.AND.EX P1, PT, R13.reuse, R17.reuse, PT, P1 ;  /* 0x000000110d00720c */ /* 0x0c0fe40003f21310 */
[C---:B------:R-:W-:Y:S02]  /*0cf0*/  ISETP.GE.AND.EX P0, PT, R13.reuse, R17, PT, P0 ;  /* 0x000000110d00720c */ /* 0x040fe40003f06300 */
[----:B------:R-:W-:Y:S02]  /*0d00*/  SEL R11, R12, R7, P1 ;  /* 0x000000070c0b7207 */ /* 0x000fe40000800000 */
[----:B------:R-:W-:-:S02]  /*0d10*/  SEL R16, R13, R17, P1 ;  /* 0x000000110d107207 */ /* 0x000fc40000800000 */
[----:B------:R-:W-:Y:S02]  /*0d20*/  FSEL R2, R14, R4, !P0 ;  /* 0x000000040e027208 */ /* 0x000fe40004000000 */
[----:B------:R-:W-:-:S07]  /*0d30*/  FSEL R3, R15, R5, !P0 ;  /* 0x000000050f037208 */ /* 0x000fce0004000000 */
.L_x_23:
[----:B------:R-:W-:Y:S05]  /*0d40*/  BSYNC.RECONVERGENT B1 ;  /* 0x0000000000017941 */ /* 0x000fea0003800200 */
.L_x_22:
[----:B------:R-:W-:Y:S01]  /*0d50*/  ISETP.GT.AND P0, PT, R9, 0x1d, PT ;  /* 0x0000001d0900780c */ /* 0x000fe20003f04270 */
[----:B------:R0:W1:Y:S01]  /*0d60*/  SHFL.DOWN PT, R6, R2, 0x2, 0x1f ;  /* 0x08401f0002067f89 */ /* 0x00006200000e0000 */
[----:B------:R-:W-:Y:S01]  /*0d70*/  BSSY.RECONVERGENT B1, `(.L_x_24) ;  /* 0x000001d000017945 */ /* 0x000fe20003800200 */
[----:B------:R-:W-:Y:S02]  /*0d80*/  IMAD.MOV.U32 R8, RZ, RZ, R11 ;  /* 0x000000ffff087224 */ /* 0x000fe400078e000b */
[----:B------:R0:W2:Y:S01]  /*0d90*/  SHFL.DOWN PT, R7, R3, 0x2, 0x1f ;  /* 0x08401f0003077f89 */ /* 0x0000a200000e0000 */
[----:B------:R-:W-:Y:S02]  /*0da0*/  IMAD.MOV.U32 R10, RZ, RZ, R16 ;  /* 0x000000ffff0a7224 */ /* 0x000fe400078e0010 */
[----:B------:R-:W-:Y:S01]  /*0db0*/  IMAD.MOV.U32 R4, RZ, RZ, R2 ;  /* 0x000000ffff047224 */ /* 0x000fe200078e0002 */
[----:B------:R0:W3:Y:S01]  /*0dc0*/  SHFL.DOWN PT, R12, R11, 0x2, 0x1f ;  /* 0x08401f000b0c7f89 */ /* 0x0000e200000e0000 */
[----:B------:R-:W-:-:S03]  /*0dd0*/  IMAD.MOV.U32 R5, RZ, RZ, R3 ;  /* 0x000000ffff057224 */ /* 0x000fc600078e0003 */
[----:B------:R0:W4:Y:S01]  /*0de0*/  SHFL.DOWN PT, R13, R16, 0x2, 0x1f ;  /* 0x08401f00100d7f89 */ /* 0x00012200000e0000 */
[----:B------:R-:W-:Y:S05]  /*0df0*/  @P0 BRA `(.L_x_25) ;  /* 0x0000000000500947 */ /* 0x000fea0003800000 */
[----:B-12---:R-:W-:Y:S01]  /*0e00*/  DSETP.GEU.AND P0, PT, |R2|, |R6|, PT ;  /* 0x400000060200722a */ /* 0x006fe20003f0e200 */
[----:B---3--:R-:W-:Y:S02]  /*0e10*/  IMAD.MOV.U32 R8, RZ, RZ, R12 ;  /* 0x000000ffff087224 */ /* 0x008fe400078e000c */
[----:B----4-:R-:W-:Y:S02]  /*0e20*/  IMAD.MOV.U32 R10, RZ, RZ, R13 ;  /* 0x000000ffff0a7224 */ /* 0x010fe400078e000d */
        /* <DEDUP_REMOVED lines=17> */
.L_x_25:
[----:B------:R-:W-:Y:S05]  /*0f40*/  BSYNC.RECONVERGENT B1 ;  /* 0x0000000000017941 */ /* 0x000fea0003800200 */
.L_x_24:
[----:B------:R-:W-:Y:S01]  /*0f50*/  ISETP.GT.AND P0, PT, R9, 0x1b, PT ;  /* 0x0000001b0900780c */ /* 0x000fe20003f04270 */
[----:B-1----:R1:W1:Y:S01]  /*0f60*/  SHFL.DOWN PT, R6, R4, 0x4, 0x1f ;  /* 0x08801f0004067f89 */ /* 0x00226200000e0000 */
[----:B------:R-:W-:Y:S01]  /*0f70*/  BSSY.RECONVERGENT B1, `(.L_x_26) ;  /* 0x000001d000017945 */ /* 0x000fe20003800200 */
[----:B0-----:R-:W-:Y:S02]  /*0f80*/  IMAD.MOV.U32 R11, RZ, RZ, R8 ;  /* 0x000000ffff0b7224 */ /* 0x001fe400078e0008 */
[----:B--2---:R0:W2:Y:S01]  /*0f90*/  SHFL.DOWN PT, R7, R5, 0x4, 0x1f ;  /* 0x08801f0005077f89 */ /* 0x0040a200000e0000 */
[----:B---3--:R-:W-:Y:S02]  /*0fa0*/  IMAD.MOV.U32 R12, RZ, RZ, R10 ;  /* 0x000000ffff0c7224 */ /* 0x008fe400078e000a */
[----:B------:R-:W-:Y:S01]  /*0fb0*/  IMAD.MOV.U32 R2, RZ, RZ, R4 ;  /* 0x000000ffff027224 */ /* 0x000fe200078e0004 */
[----:B----4-:R0:W3:Y:S01]  /*0fc0*/  SHFL.DOWN PT, R13, R8, 0x4, 0x1f ;  /* 0x08801f00080d7f89 */ /* 0x0100e200000e0000 */
        /* <DEDUP_REMOVED lines=23> */
.L_x_27:
[----:B------:R-:W-:Y:S05]  /*1140*/  BSYNC.RECONVERGENT B1 ;  /* 0x0000000000017941 */ /* 0x000fea0003800200 */
.L_x_26:
[----:B------:R-:W-:Y:S01]  /*1150*/  ISETP.GT.AND P0, PT, R9, 0x17, PT ;  /* 0x000000170900780c */ /* 0x000fe20003f04270 */
[----:B-1----:R1:W1:Y:S01]  /*1160*/  SHFL.DOWN PT, R6, R2, 0x8, 0x1f ;  /* 0x09001f0002067f89 */ /* 0x00226200000e0000 */
[----:B------:R-:W-:Y:S01]  /*1170*/  BSSY.RECONVERGENT B1, `(.L_x_28) ;  /* 0x000001d000017945 */ /* 0x000fe20003800200 */
[----:B0-----:R-:W-:Y:S02]  /*1180*/  IMAD.MOV.U32 R8, RZ, RZ, R11 ;  /* 0x000000ffff087224 */ /* 0x001fe400078e000b */
[----:B--2---:R0:W2:Y:S01]  /*1190*/  SHFL.DOWN PT, R7, R3, 0x8, 0x1f ;  /* 0x09001f0003077f89 */ /* 0x0040a200000e0000 */
[----:B------:R-:W-:Y:S02]  /*11a0*/  IMAD.MOV.U32 R10, RZ, RZ, R12 ;  /* 0x000000ffff0a7224 */ /* 0x000fe400078e000c */
[----:B------:R-:W-:Y:S01]  /*11b0*/  IMAD.MOV.U32 R4, RZ, RZ, R2 ;  /* 0x000000ffff047224 */ /* 0x000fe200078e0002 */
[----:B------:R0:W0:Y:S01]  /*11c0*/  SHFL.DOWN PT, R14, R11, 0x8, 0x1f ;  /* 0x09001f000b0e7f89 */ /* 0x00002200000e0000 */
[----:B------:R-:W-:-:S03]  /*11d0*/  IMAD.MOV.U32 R5, RZ, RZ, R3 ;  /* 0x000000ffff057224 */ /* 0x000fc600078e0003 */
[----:B---3--:R3:W0:Y:S01]  /*11e0*/  SHFL.DOWN PT, R13, R12, 0x8, 0x1f ;  /* 0x09001f000c0d7f89 */ /* 0x00862200000e0000 */
[----:B------:R-:W-:Y:S05]  /*11f0*/  @P0 BRA `(.L_x_29) ;  /* 0x0000000000500947 */ /* 0x000fea0003800000 */
[----:B-12---:R-:W-:Y:S01]  /*1200*/  DSETP.GEU.AND P0, PT, |R2|, |R6|, PT ;  /* 0x400000060200722a */ /* 0x006fe20003f0e200 */
[----:B0-----:R-:W-:Y:S02]  /*1210*/  IMAD.MOV.U32 R8, RZ, RZ, R14 ;  /* 0x000000ffff087224 */ /* 0x001fe400078e000e */
        /* <DEDUP_REMOVED lines=18> */
.L_x_29:
[----:B------:R-:W-:Y:S05]  /*1340*/  BSYNC.RECONVERGENT B1 ;  /* 0x0000000000017941 */ /* 0x000fea0003800200 */
.L_x_28:
[----:B------:R-:W-:Y:S01]  /*1350*/  ISETP.GT.AND P0, PT, R9, 0xf, PT ;  /* 0x0000000f0900780c */ /* 0x000fe20003f04270 */
[----:B-1----:R1:W1:Y:S01]  /*1360*/  SHFL.DOWN PT, R6, R4, 0x10, 0x1f ;  /* 0x0a001f0004067f89 */ /* 0x00226200000e0000 */
[----:B------:R-:W-:Y:S01]  /*1370*/  BSSY.RECONVERGENT B1, `(.L_x_30) ;  /* 0x000001d000017945 */ /* 0x000fe20003800200 */
[----:B0-----:R-:W-:Y:S02]  /*1380*/  IMAD.MOV.U32 R14, RZ, RZ, R8 ;  /* 0x000000ffff0e7224 */ /* 0x001fe400078e0008 */
[----:B--2---:R0:W2:Y:S01]  /*1390*/  SHFL.DOWN PT, R7, R5, 0x10, 0x1f ;  /* 0x0a001f0005077f89 */ /* 0x0040a200000e0000 */
[----:B----4-:R-:W-:Y:S02]  /*13a0*/  IMAD.MOV.U32 R15, RZ, RZ, R10 ;  /* 0x000000ffff0f7224 */ /* 0x010fe400078e000a */
[----:B------:R-:W-:Y:S01]  /*13b0*/  IMAD.MOV.U32 R2, RZ, RZ, R4 ;  /* 0x000000ffff027224 */ /* 0x000fe200078e0004 */
[----:B------:R0:W4:Y:S01]  /*13c0*/  SHFL.DOWN PT, R11, R8, 0x10, 0x1f ;  /* 0x0a001f00080b7f89 */ /* 0x00012200000e0000 */
[----:B------:R-:W-:-:S03]  /*13d0*/  IMAD.MOV.U32 R3, RZ, RZ, R5 ;  /* 0x000000ffff037224 */ /* 0x000fc600078e0005 */
[----:B------:R0:W0:Y:S01]  /*13e0*/  SHFL.DOWN PT, R13, R10, 0x10, 0x1f ;  /* 0x0a001f000a0d7f89 */ /* 0x00002200000e0000 */
[----:B------:R-:W-:Y:S05]  /*13f0*/  @P0 BRA `(.L_x_31) ;  /* 0x0000000000500947 */ /* 0x000fea0003800000 */
[----:B-12---:R-:W-:Y:S01]  /*1400*/  DSETP.GEU.AND P0, PT, |R4|, |R6|, PT ;  /* 0x400000060400722a */ /* 0x006fe20003f0e200 */
[----:B----4-:R-:W-:Y:S02]  /*1410*/  IMAD.MOV.U32 R14, RZ, RZ, R11 ;  /* 0x000000ffff0e7224 */ /* 0x010fe400078e000b */
[----:B0-----:R-:W-:Y:S02]  /*1420*/  IMAD.MOV.U32 R15, RZ, RZ, R13 ;  /* 0x000000ffff0f7224 */ /* 0x001fe400078e000d */
        /* <DEDUP_REMOVED lines=17> */
.L_x_31:
[----:B------:R-:W-:Y:S05]  /*1540*/  BSYNC.RECONVERGENT B1 ;  /* 0x0000000000017941 */ /* 0x000fea0003800200 */
.L_x_30:
[----:B------:R-:W-:Y:S01]  /*1550*/  ISETP.NE.AND P0, PT, R9, RZ, PT ;  /* 0x000000ff0900720c */ /* 0x000fe20003f05270 */
[----:B------:R-:W-:-:S12]  /*1560*/  BSSY.RECONVERGENT B1, `(.L_x_32) ;  /* 0x000000a000017945 */ /* 0x000fd80003800200 */
[----:B------:R-:W-:Y:S05]  /*1570*/  @P0 BRA `(.L_x_33) ;  /* 0x0000000000200947 */ /* 0x000fea0003800000 */
[----:B-1----:R-:W1:Y:S01]  /*1580*/  S2R R6, SR_CgaCtaId ;  /* 0x0000000000067919 */ /* 0x002e620000008800 */
[----:B0-----:R-:W-:Y:S02]  /*1590*/  MOV R5, 0x400 ;  /* 0x0000040000057802 */ /* 0x001fe40000000f00 */
[----:B------:R-:W-:-:S04]  /*15a0*/  SHF.R.U32.HI R4, RZ, 0x1, R0 ;  /* 0x00000001ff047819 */ /* 0x000fc80000011600 */
[----:B------:R-:W-:Y:S02]  /*15b0*/  LOP3.LUT R4, R4, 0x1f0, RZ, 0xc0, !PT ;  /* 0x000001f004047812 */ /* 0x000fe400078ec0ff */
[----:B-1----:R-:W-:-:S05]  /*15c0*/  LEA R5, R6, R5, 0x18 ;  /* 0x0000000506057211 */ /* 0x002fca00078ec0ff */
[----:B------:R-:W-:-:S05]  /*15d0*/  IMAD.IADD R5, R4, 0x1, R5 ;  /* 0x0000000104057824 */ /* 0x000fca00078e0205 */
[----:B------:R0:W-:Y:S04]  /*15e0*/  STS.64 [R5+0x10], R14 ;  /* 0x0000100e05007388 */ /* 0x0001e80000000a00 */
[----:B------:R0:W-:Y:S02]  /*15f0*/  STS.64 [R5+0x8], R2 ;  /* 0x0000080205007388 */ /* 0x0001e40000000a00 */
.L_x_33:
[----:B------:R-:W-:Y:S05]  /*1600*/  BSYNC.RECONVERGENT B1 ;  /* 0x0000000000017941 */ /* 0x000fea0003800200 */
.L_x_32:
[----:B------:R-:W-:Y:S01]  /*1610*/  BAR.SYNC.DEFER_BLOCKING 0x0 ;  /* 0x0000000000007b1d */ /* 0x000fe20000010000 */
[----:B------:R-:W-:-:S13]  /*1620*/  ISETP.NE.AND P1, PT, R0, RZ, PT ;  /* 0x000000ff0000720c */ /* 0x000fda0003f25270 */
[----:B------:R-:W-:Y:S05]  /*1630*/  @P1 BRA `(.L_x_34) ;  /* 0x0000005400881947 */ /* 0x000fea0003800000 */
[----:B0-----:R-:W0:Y:S01]  /*1640*/  S2R R5, SR_CgaCtaId ;  /* 0x0000000000057919 */ /* 0x001e220000008800 */
[----:B------:R-:W-:Y:S01]  /*1650*/  MOV R0, 0x400 ;  /* 0x0000040000007802 */ /* 0x000fe20000000f00 */
[----:B------:R-:W-:Y:S03]  /*1660*/  BSSY.RECONVERGENT B1, `(.L_x_35) ;  /* 0x000001a000017945 */ /* 0x000fe60003800200 */
[----:B0-----:R-:W-:-:S05]  /*1670*/  LEA R0, R5, R0, 0x18 ;  /* 0x0000000005007211 */ /* 0x001fca00078ec0ff */
[----:B------:R-:W0:Y:S04]  /*1680*/  LDS.64 R16, [R0+0x18] ;  /* 0x0000180000107984 */ /* 0x000e280000000a00 */
[----:B-12---:R-:W1:Y:S04]  /*1690*/  LDS.128 R4, [R0+0x20] ;  /* 0x0000200000047984 */ /* 0x006e680000000c00 */
[----:B---3--:R2:W3:Y:S04]  /*16a0*/  LDS.64 R12, [R0+0x80] ;  /* 0x00008000000c7984 */ /* 0x0084e80000000a00 */
[----:B----4-:R2:W4:Y:S01]  /*16b0*/  LDS.128 R8, [R0+0x30] ;  /* 0x0000300000087984 */ /* 0x0105220000000c00 */
[----:B0-----:R-:W-:Y:S01]  /*16c0*/  DSETP.GEU.AND P0, PT, |R2|, |R16|, PT ;  /* 0x400000100200722a */ /* 0x001fe20003f0e200 */
[----:B------:R-:W-:-:S02]  /*16d0*/  IMAD.MOV.U32 R24, RZ, RZ, R16 ;  /* 0x000000ffff187224 */ /* 0x000fc400078e0010 */
[----:B------:R-:W-:Y:S02]  /*16e0*/  IMAD.MOV.U32 R25, RZ, RZ, R17 ;  /* 0x000000ffff197224 */ /* 0x000fe400078e0011 */
[----:B-1----:R-:W-:Y:S02]  /*16f0*/  IMAD.MOV.U32 R26, RZ, RZ, R4 ;  /* 0x000000ffff1a7224 */ /* 0x002fe400078e0004 */
[----:B------:R-:W-:-:S07]  /*1700*/  IMAD.MOV.U32 R27, RZ, RZ, R5 ;  /* 0x000000ffff1b7224 */ /* 0x000fce00078e0005 */
[----:B--234-:R-:W-:Y:S05]  /*1710*/  @!P0 BRA `(.L_x_36) ;  /* 0x0000000000388947 */ /* 0x01cfea0003800000 */
        /* <DEDUP_REMOVED lines=14> */
.L_x_36:
[----:B------:R-:W-:Y:S05]  /*1800*/  BSYNC.RECONVERGENT B1 ;  /* 0x0000000000017941 */ /* 0x000fea0003800200 */
.L_x_35:
[----:B------:R0:W1:Y:S01]  /*1810*/  LDS.128 R16, [R0+0x40] ;  /* 0x0000400000107984 */ /* 0x0000620000000c00 */
[----:B------:R-:W-:Y:S01]  /*1820*/  DSETP.GEU.AND P0, PT, |R24|, |R6|, PT ;  /* 0x400000061800722a */ /* 0x000fe20003f0e200 */
[----:B------:R-:W-:Y:S01]  /*1830*/  BSSY.RECONVERGENT B1, `(.L_x_37) ;  /* 0x0000015000017945 */ /* 0x000fe20003800200 */
[----:B------:R-:W-:Y:S01]  /*1840*/  IMAD.MOV.U32 R4, RZ, RZ, R6 ;  /* 0x000000ffff047224 */ /* 0x000fe200078e0006 */
[----:B------:R0:W2:Y:S01]  /*1850*/  LDS.128 R20, [R0+0x50] ;  /* 0x0000500000147984 */ /* 0x0000a20000000c00 */
        /* <DEDUP_REMOVED lines=18> */
.L_x_38:
[----:B------:R-:W-:Y:S05]  /*1980*/  BSYNC.RECONVERGENT B1 ;  /* 0x0000000000017941 */ /* 0x000fea0003800200 */
.L_x_37:
[----:B------:R-:W-:Y:S01]  /*1990*/  DSETP.GEU.AND P0, PT, |R4|, |R10|, PT ;  /* 0x4000000a0400722a */ /* 0x000fe20003f0e200 */
[----:B------:R-:W-:Y:S01]  /*19a0*/  BSSY.RECONVERGENT B1, `(.L_x_39) ;  /* 0x0000014000017945 */ /* 0x000fe20003800200 */
[----:B------:R-:W-:Y:S02]  /*19b0*/  IMAD.MOV.U32 R2, RZ, RZ, R10 ;  /* 0x000000ffff027224 */ /* 0x000fe400078e000a */
[----:B------:R-:W-:Y:S02]  /*19c0*/  IMAD.MOV.U32 R3, RZ, RZ, R11 ;  /* 0x000000ffff037224 */ /* 0x000fe400078e000b */
[----:B-1----:R-:W-:Y:S02]  /*19d0*/  IMAD.MOV.U32 R27, RZ, RZ, R16 ;  /* 0x000000ffff1b7224 */ /* 0x002fe400078e0010 */
        /* <DEDUP_REMOVED lines=16> */
.L_x_40:
[----:B------:R-:W-:Y:S05]  /*1ae0*/  BSYNC.RECONVERGENT B1 ;  /* 0x0000000000017941 */ /* 0x000fea0003800200 */
.L_x_39:
[----:B------:R0:W1:Y:S01]  /*1af0*/  LDS.128 R8, [R0+0x60] ;  /* 0x0000600000087984 */ /* 0x0000620000000c00 */
[----:B------:R-:W-:Y:S01]  /*1b00*/  DSETP.GEU.AND P0, PT, |R2|, |R18|, PT ;  /* 0x400000120200722a */ /* 0x000fe20003f0e200 */
[----:B------:R-:W-:Y:S01]  /*1b10*/  BSSY.RECONVERGENT B1, `(.L_x_41) ;  /* 0x0000015000017945 */ /* 0x000fe20003800200 */
[----:B------:R-:W-:Y:S01]  /*1b20*/  IMAD.MOV.U32 R14, RZ, RZ, R18 ;  /* 0x000000ffff0e7224 */ /* 0x000fe200078e0012 */
[----:B------:R0:W3:Y:S01]  /*1b30*/  LDS.128 R4, [R0+0x70] ;  /* 0x0000700000047984 */ /* 0x0000e20000000c00 */
[----:B------:R-:W-:Y:S02]  /*1b40*/  IMAD.MOV.U32 R15, RZ, RZ, R19 ;  /* 0x000000ffff0f7224 */ /* 0x000fe400078e0013 */
[----:B--2---:R-:W-:Y:S02]  /*1b50*/  IMAD.MOV.U32 R17, RZ, RZ, R20 ;  /* 0x000000ffff117224 */ /* 0x004fe400078e0014 */
        /* <DEDUP_REMOVED lines=16> */
.L_x_42:
[----:B------:R-:W-:Y:S05]  /*1c60*/  BSYNC.RECONVERGENT B1 ;  /* 0x0000000000017941 */ /* 0x000fea0003800200 */
.L_x_41:
        /* <DEDUP_REMOVED lines=21> */
.L_x_44:
[----:B------:R-:W-:Y:S05]  /*1dc0*/  BSYNC.RECONVERGENT B1 ;  /* 0x0000000000017941 */ /* 0x000fea0003800200 */
.L_x_43:
[----:B------:R-:W-:Y:S01]  /*1dd0*/  DSETP.GEU.AND P0, PT, |R2|, |R10|, PT ;  /* 0x4000000a0200722a */ /* 0x000fe20003f0e200 */
[----:B------:R-:W-:Y:S01]  /*1de0*/  BSSY.RECONVERGENT B1, `(.L_x_45) ;  /* 0x0000014000017945 */ /* 0x000fe20003800200 */
[----:B------:R-:W-:Y:S02]  /*1df0*/  IMAD.MOV.U32 R8, RZ, RZ, R10 ;  /* 0x000000ffff087224 */ /* 0x000fe400078e000a */
[----:B------:R-:W-:Y:S02]  /*1e00*/  IMAD.MOV.U32 R9, RZ, RZ, R11 ;  /* 0x000000ffff097224 */ /* 0x000fe400078e000b */
[----:B---3--:R-:W-:Y:S02]  /*1e10*/  IMAD.MOV.U32 R17, RZ, RZ, R4 ;  /* 0x000000ffff117224 */ /* 0x008fe400078e0004 */
        /* <DEDUP_REMOVED lines=16> */
.L_x_46:
[----:B------:R-:W-:Y:S05]  /*1f20*/  BSYNC.RECONVERGENT B1 ;  /* 0x0000000000017941 */ /* 0x000fea0003800200 */
.L_x_45:
        /* <DEDUP_REMOVED lines=19> */
[----:B------:R-:W-:Y:S01]  /*2060*/  SEL R15, R0, R13, P2 ;  /* 0x0000000d000f7207 */ /* 0x000fe20001000000 */
[----:B------:R-:W-:Y:S06]  /*2070*/  BRA `(.L_x_34) ;  /* 0x0000004800f87947 */ /* 0x000fec0003800000 */
.L_x_21:
[----:B------:R-:W2:Y:S01]  /*2080*/  S2R R4, SR_LANEID ;  /* 0x0000000000047919 */ /* 0x000ea20000000000 */
[----:B-1----:R-:W-:Y:S01]  /*2090*/  LOP3.LUT R2, R0, 0x3e0, RZ, 0xc0, !PT ;  /* 0x000003e000027812 */ /* 0x002fe200078ec0ff */
[----:B------:R-:W-:Y:S01]  /*20a0*/  BSSY.RECONVERGENT B1, `(.L_x_47) ;  /* 0x0000024000017945 */ /* 0x000fe20003800200 */
[----:B-----5:R-:W-:Y:S02]  /*20b0*/  IMAD.MOV.U32 R16, RZ, RZ, R12 ;  /* 0x000000ffff107224 */ /* 0x020fe400078e000c */
[----:B------:R-:W-:Y:S02]  /*20c0*/  IMAD.MOV.U32 R18, RZ, RZ, R13 ;  /* 0x000000ffff127224 */ /* 0x000fe400078e000d */
[----:B------:R-:W-:Y:S01]  /*20d0*/  VIADD R3, R2, 0x20 ;  /* 0x0000002002037836 */ /* 0x000fe20000000000 */
[----:B------:R-:W-:-:S04]  /*20e0*/  LOP3.LUT R2, RZ, R2, RZ, 0x33, !PT ;  /* 0x00000002ff027212 */ /* 0x000fc800078e33ff */
[----:B------:R-:W-:Y:S01]  /*20f0*/  ISETP.GT.AND P0, PT, R3, UR6, PT ;  /* 0x0000000603007c0c */ /* 0x000fe2000bf04270 */
[----:B------:R-:W-:Y:S02]  /*2100*/  VIADD R2, R2, UR6 ;  /* 0x0000000602027c36 */ /* 0x000fe40008000000 */
[----:B------:R-:W-:-:S03]  /*2110*/  IMAD.MOV.U32 R3, RZ, RZ, R15 ;  /* 0x000000ffff037224 */ /* 0x000fc600078e000f */
[----:B------:R-:W-:Y:S01]  /*2120*/  SEL R5, R2, 0x1f, P0 ;  /* 0x0000001f02057807 */ /* 0x000fe20000000000 */
[----:B------:R-:W-:-:S04]  /*2130*/  IMAD.MOV.U32 R2, RZ, RZ, R14 ;  /* 0x000000ffff027224 */ /* 0x000fc800078e000e */
[----:B------:R1:W3:Y:S04]  /*2140*/  SHFL.DOWN PT, R6, R14, 0x1, R5 ;  /* 0x082000000e067989 */ /* 0x0002e800000e0005 */
[----:B------:R1:W4:Y:S04]  /*2150*/  SHFL.DOWN PT, R7, R15, 0x1, R5 ;  /* 0x082000000f077989 */ /* 0x00032800000e0005 */
[----:B0-----:R1:W0:Y:S01]  /*2160*/  SHFL.DOWN PT, R9, R12, 0x1, R5 ;  /* 0x082000000c097989 */ /* 0x00122200000e0005 */
[----:B--2---:R-:W-:-:S03]  /*2170*/  ISETP.GE.AND P0, PT, R4, R5, PT ;  /* 0x000000050400720c */ /* 0x004fc60003f06270 */
[----:B------:R1:W2:Y:S10]  /*2180*/  SHFL.DOWN PT, R11, R13, 0x1, R5 ;  /* 0x082000000d0b7989 */ /* 0x0002b400000e0005 */
[----:B-1----:R-:W-:Y:S05]  /*2190*/  @P0 BRA `(.L_x_48) ;  /* 0x0000000000500947 */ /* 0x002fea0003800000 */
[----:B---34-:R-:W-:Y:S01]  /*21a0*/  DSETP.GEU.AND P0, PT, |R14|, |R6|, PT ;  /* 0x400000060e00722a */ /* 0x018fe20003f0e200 */
[----:B0-----:R-:W-:Y:S02]  /*21b0*/  IMAD.MOV.U32 R16, RZ, RZ, R9 ;  /* 0x000000ffff107224 */ /* 0x001fe400078e0009 */
[----:B--2---:R-:W-:Y:S02]  /*21c0*/  IMAD.MOV.U32 R18, RZ, RZ, R11 ;  /* 0x000000ffff127224 */ /* 0x004fe400078e000b */
        /* <DEDUP_REMOVED lines=17> */
.L_x_48:
[----:B------:R-:W-:Y:S05]  /*22e0*/  BSYNC.RECONVERGENT B1 ;  /* 0x0000000000017941 */ /* 0x000fea0003800200 */
.L_x_47:
[----:B---3--:R-:W-:Y:S01]  /*22f0*/  VIADD R6, R4, 0x2 ;  /* 0x0000000204067836 */ /* 0x008fe20000000000 */
[----:B------:R1:W3:Y:S01]  /*2300*/  SHFL.DOWN PT, R8, R2, 0x2, R5 ;  /* 0x0840000002087989 */ /* 0x0002e200000e0005 */
[----:B------:R-:W-:Y:S01]  /*2310*/  BSSY.RECONVERGENT B1, `(.L_x_49) ;  /* 0x000001e000017945 */ /* 0x000fe20003800200 */
[----:B------:R-:W-:Y:S02]  /*2320*/  IMAD.MOV.U32 R10, RZ, RZ, R16 ;  /* 0x000000ffff0a7224 */ /* 0x000fe400078e0010 */
[----:B------:R-:W-:Y:S01]  /*2330*/  ISETP.GT.AND P0, PT, R6, R5, PT ;  /* 0x000000050600720c */ /* 0x000fe20003f04270 */
[----:B0-----:R1:W0:Y:S01]  /*2340*/  SHFL.DOWN PT, R9, R3, 0x2, R5 ;  /* 0x0840000003097989 */ /* 0x00122200000e0005 */
[----:B------:R-:W-:Y:S02]  /*2350*/  IMAD.MOV.U32 R12, RZ, RZ, R18 ;  /* 0x000000ffff0c7224 */ /* 0x000fe400078e0012 */
[----:B------:R-:W-:Y:S01]  /*2360*/  IMAD.MOV.U32 R6, RZ, RZ, R2 ;  /* 0x000000ffff067224 */ /* 0x000fe200078e0002 */
[----:B--2---:R1:W2:Y:S01]  /*2370*/  SHFL.DOWN PT, R11, R16, 0x2, R5 ;  /* 0x08400000100b7989 */ /* 0x0042a200000e0005 */
[----:B----4-:R-:W-:-:S03]  /*2380*/  IMAD.MOV.U32 R7, RZ, RZ, R3 ;  /* 0x000000ffff077224 */ /* 0x010fc600078e0003 */
[----:B------:R1:W4:Y:S04]  /*2390*/  SHFL.DOWN PT, R13, R18, 0x2, R5 ;  /* 0x08400000120d7989 */ /* 0x00032800000e0005 */
[----:B------:R-:W-:Y:S05]  /*23a0*/  @P0 BRA `(.L_x_50) ;  /* 0x0000000000500947 */ /* 0x000fea0003800000 */
[----:B0--3--:R-:W-:Y:S01]  /*23b0*/  DSETP.GEU.AND P0, PT, |R2|, |R8|, PT ;  /* 0x400000080200722a */ /* 0x009fe20003f0e200 */
[----:B--2---:R-:W-:Y:S02]  /*23c0*/  IMAD.MOV.U32 R10, RZ, RZ, R11 ;  /* 0x000000ffff0a7224 */ /* 0x004fe400078e000b */
        /* <DEDUP_REMOVED lines=18> */
.L_x_50:
[----:B------:R-:W-:Y:S05]  /*24f0*/  BSYNC.RECONVERGENT B1 ;  /* 0x0000000000017941 */ /* 0x000fea0003800200 */
.L_x_49:
[----:B-1----:R-:W-:Y:S01]  /*2500*/  VIADD R2, R4, 0x4 ;  /* 0x0000000404027836 */ /* 0x002fe20000000000 */
[----:B---3--:R1:W3:Y:S01]  /*2510*/  SHFL.DOWN PT, R8, R6, 0x4, R5 ;  /* 0x0880000006087989 */ /* 0x0082e200000e0005 */
[----:B------:R-:W-:Y:S01]  /*2520*/  BSSY.RECONVERGENT B1, `(.L_x_51) ;  /* 0x000001e000017945 */ /* 0x000fe20003800200 */
[----:B------:R-:W-:Y:S02]  /*2530*/  IMAD.MOV.U32 R14, RZ, RZ, R10 ;  /* 0x000000ffff0e7224 */ /* 0x000fe400078e000a */
[----:B------:R-:W-:Y:S01]  /*2540*/  ISETP.GT.AND P0, PT, R2, R5, PT ;  /* 0x000000050200720c */ /* 0x000fe20003f04270 */
[----:B0-----:R1:W0:Y:S01]  /*2550*/  SHFL.DOWN PT, R9, R7, 0x4, R5 ;  /* 0x0880000007097989 */ /* 0x00122200000e0005 */
[----:B------:R-:W-:Y:S02]  /*2560*/  IMAD.MOV.U32 R16, RZ, RZ, R12 ;  /* 0x000000ffff107224 */ /* 0x000fe400078e000c */
[----:B------:R-:W-:Y:S01]  /*2570*/  IMAD.MOV.U32 R2, RZ, RZ, R6 ;  /* 0x000000ffff027224 */ /* 0x000fe200078e0006 */
[----:B--2---:R1:W2:Y:S01]  /*2580*/  SHFL.DOWN PT, R11, R10, 0x4, R5 ;  /* 0x088000000a0b7989 */ /* 0x0042a200000e0005 */
[----:B------:R-:W-:-:S03]  /*2590*/  IMAD.MOV.U32 R3, RZ, RZ, R7 ;  /* 0x000000ffff037224 */ /* 0x000fc600078e0007 */
[----:B----4-:R1:W4:Y:S04]  /*25a0*/  SHFL.DOWN PT, R13, R12, 0x4, R5 ;  /* 0x088000000c0d7989 */ /* 0x01032800000e0005 */
        /* <DEDUP_REMOVED lines=21> */
.L_x_52:
[----:B------:R-:W-:Y:S05]  /*2700*/  BSYNC.RECONVERGENT B1 ;  /* 0x0000000000017941 */ /* 0x000fea0003800200 */
.L_x_51:
        /* <DEDUP_REMOVED lines=32> */
.L_x_54:
[----:B------:R-:W-:Y:S05]  /*2910*/  BSYNC.RECONVERGENT B1 ;  /* 0x0000000000017941 */ /* 0x000fea0003800200 */
.L_x_53:
        /* <DEDUP_REMOVED lines=32> */
.L_x_56:
[----:B------:R-:W-:Y:S05]  /*2b20*/  BSYNC.RECONVERGENT B1 ;  /* 0x0000000000017941 */ /* 0x000fea0003800200 */
.L_x_55:
[----:B------:R-:W-:Y:S01]  /*2b30*/  ISETP.NE.AND P0, PT, R4, RZ, PT ;  /* 0x000000ff0400720c */ /* 0x000fe20003f05270 */
[----:B------:R-:W-:-:S12]  /*2b40*/  BSSY.RECONVERGENT B1, `(.L_x_57) ;  /* 0x000000a000017945 */ /* 0x000fd80003800200 */
[----:B------:R-:W-:Y:S05]  /*2b50*/  @P0 BRA `(.L_x_58) ;  /* 0x0000000000200947 */ /* 0x000fea0003800000 */
[----:B-1----:R-:W1:Y:S01]  /*2b60*/  S2R R6, SR_CgaCtaId ;  /* 0x0000000000067919 */ /* 0x002e620000008800 */
[----:B------:R-:W-:Y:S02]  /*2b70*/  MOV R5, 0x400 ;  /* 0x0000040000057802 */ /* 0x000fe40000000f00 */
[----:B------:R-:W-:-:S04]  /*2b80*/  SHF.R.U32.HI R4, RZ, 0x1, R0 ;  /* 0x00000001ff047819 */ /* 0x000fc80000011600 */
[----:B------:R-:W-:Y:S02]  /*2b90*/  LOP3.LUT R4, R4, 0x1f0, RZ, 0xc0, !PT ;  /* 0x000001f004047812 */ /* 0x000fe400078ec0ff */
[----:B-1----:R-:W-:-:S05]  /*2ba0*/  LEA R5, R6, R5, 0x18 ;  /* 0x0000000506057211 */ /* 0x002fca00078ec0ff */
[----:B------:R-:W-:-:S05]  /*2bb0*/  IMAD.IADD R5, R4, 0x1, R5 ;  /* 0x0000000104057824 */ /* 0x000fca00078e0205 */
[----:B------:R1:W-:Y:S04]  /*2bc0*/  STS.64 [R5+0x10], R14 ;  /* 0x0000100e05007388 */ /* 0x0003e80000000a00 */
[----:B------:R1:W-:Y:S02]  /*2bd0*/  STS.64 [R5+0x8], R2 ;  /* 0x0000080205007388 */ /* 0x0003e40000000a00 */
.L_x_58:
[----:B------:R-:W-:Y:S05]  /*2be0*/  BSYNC.RECONVERGENT B1 ;  /* 0x0000000000017941 */ /* 0x000fea0003800200 */
.L_x_57:
[----:B------:R-:W-:Y:S01]  /*2bf0*/  BAR.SYNC.DEFER_BLOCKING 0x0 ;  /* 0x0000000000007b1d */ /* 0x000fe20000010000 */
[----:B------:R-:W-:-:S13]  /*2c00*/  ISETP.NE.AND P1, PT, R0, RZ, PT ;  /* 0x000000ff0000720c */ /* 0x000fda0003f25270 */
[----:B------:R-:W-:Y:S05]  /*2c10*/  @P1 BRA `(.L_x_34) ;  /* 0x0000004000101947 */ /* 0x000fea0003800000 */
[----:B------:R-:W-:Y:S01]  /*2c20*/  UISETP.GE.AND UP0, UPT, UR6, 0x21, UPT ;  /* 0x000000210600788c */ /* 0x000fe2000bf06270 */
[----:B--2---:R-:W-:Y:S02]  /*2c30*/  IMAD.MOV.U32 R11, RZ, RZ, R14 ;  /* 0x000000ffff0b7224 */ /* 0x004fe400078e000e */
[----:B---3--:R-:W-:Y:S02]  /*2c40*/  IMAD.MOV.U32 R8, RZ, RZ, R15 ;  /* 0x000000ffff087224 */ /* 0x008fe400078e000f */
[----:B------:R-:W-:Y:S02]  /*2c50*/  IMAD.MOV.U32 R4, RZ, RZ, R2 ;  /* 0x000000ffff047224 */ /* 0x000fe400078e0002 */
[----:B-1----:R-:W-:Y:S02]  /*2c60*/  IMAD.MOV.U32 R5, RZ, RZ, R3 ;  /* 0x000000ffff057224 */ /* 0x002fe400078e0003 */
[----:B------:R-:W-:Y:S05]  /*2c70*/  BRA.U !UP0, `(.L_x_59) ;  /* 0x00000001086c7547 */ /* 0x000fea000b800000 */
[----:B------:R-:W1:Y:S01]  /*2c80*/  S2UR UR5, SR_CgaCtaId ;  /* 0x00000000000579c3 */ /* 0x000e620000008800 */
[----:B------:R-:W-:Y:S01]  /*2c90*/  UMOV UR4, 0x400 ;  /* 0x0000040000047882 */ /* 0x000fe20000000000 */
[----:B------:R-:W-:Y:S01]  /*2ca0*/  BSSY.RECONVERGENT B1, `(.L_x_59) ;  /* 0x0000018000017945 */ /* 0x000fe20003800200 */
[----:B-1----:R-:W-:-:S09]  /*2cb0*/  ULEA UR4, UR5, UR4, 0x18 ;  /* 0x0000000405047291 */ /* 0x002fd2000f8ec0ff */
[----:B------:R-:W1:Y:S04]  /*2cc0*/  LDS.64 R6, [UR4+0x18] ;  /* 0x00001804ff067984 */ /* 0x000e680008000a00 */
[----:B----4-:R-:W2:Y:S01]  /*2cd0*/  LDS.64 R12, [UR4+0x20] ;  /* 0x00002004ff0c7984 */ /* 0x010ea20008000a00 */
[----:B-1----:R-:W-:Y:S01]  /*2ce0*/  DSETP.GEU.AND P0, PT, |R2|, |R6|, PT ;  /* 0x400000060200722a */ /* 0x002fe20003f0e200 */
[----:B------:R-:W-:Y:S02]  /*2cf0*/  IMAD.MOV.U32 R4, RZ, RZ, R6 ;  /* 0x000000ffff047224 */ /* 0x000fe400078e0006 */
[----:B------:R-:W-:Y:S02]  /*2d00*/  IMAD.MOV.U32 R5, RZ, RZ, R7 ;  /* 0x000000ffff057224 */ /* 0x000fe400078e0007 */
[----:B--2---:R-:W-:-:S02]  /*2d10*/  IMAD.MOV.U32 R11, RZ, RZ, R12 ;  /* 0x000000ffff0b7224 */ /* 0x004fc400078e000c */
        /* <DEDUP_REMOVED lines=16> */
.L_x_60:
[----:B------:R-:W-:Y:S05]  /*2e20*/  BSYNC.RECONVERGENT B1 ;  /* 0x0000000000017941 */ /* 0x000fea0003800200 */
.L_x_59:
[----:B------:R-:W-:Y:S01]  /*2e30*/  UISETP.GE.AND UP0, UPT, UR6, 0x41, UPT ;  /* 0x000000410600788c */ /* 0x000fe2000bf06270 */
[----:B0-----:R-:W-:Y:S02]  /*2e40*/  IMAD.MOV.U32 R9, RZ, RZ, R11 ;  /* 0x000000ffff097224 */ /* 0x001fe400078e000b */
[----:B------:R-:W-:Y:S02]  /*2e50*/  IMAD.MOV.U32 R0, RZ, RZ, R8 ;  /* 0x000000ffff007224 */ /* 0x000fe400078e0008 */
[----:B------:R-:W-:Y:S02]  /*2e60*/  IMAD.MOV.U32 R2, RZ, RZ, R4 ;  /* 0x000000ffff027224 */ /* 0x000fe400078e0004 */
[----:B------:R-:W-:Y:S02]  /*2e70*/  IMAD.MOV.U32 R3, RZ, RZ, R5 ;  /* 0x000000ffff037224 */ /* 0x000fe400078e0005 */
[----:B------:R-:W-:Y:S05]  /*2e80*/  BRA.U !UP0, `(.L_x_61) ;  /* 0x00000001086c7547 */ /* 0x000fea000b800000 */
[----:B------:R-:W0:Y:S01]  /*2e90*/  S2UR UR5, SR_CgaCtaId ;  /* 0x00000000000579c3 */ /* 0x000e220000008800 */
[----:B------:R-:W-:Y:S01]  /*2ea0*/  UMOV UR4, 0x400 ;  /* 0x0000040000047882 */ /* 0x000fe20000000000 */
[----:B------:R-:W-:Y:S01]  /*2eb0*/  BSSY.RECONVERGENT B1, `(.L_x_61) ;  /* 0x0000018000017945 */ /* 0x000fe20003800200 */
[----:B0-----:R-:W-:-:S09]  /*2ec0*/  ULEA UR4, UR5, UR4, 0x18 ;  /* 0x0000000405047291 */ /* 0x001fd2000f8ec0ff */
[----:B------:R-:W0:Y:S04]  /*2ed0*/  LDS.64 R6, [UR4+0x28] ;  /* 0x00002804ff067984 */ /* 0x000e280008000a00 */
[----:B----4-:R-:W1:Y:S01]  /*2ee0*/  LDS.64 R12, [UR4+0x30] ;  /* 0x00003004ff0c7984 */ /* 0x010e620008000a00 */
[----:B0-----:R-:W-:Y:S01]  /*2ef0*/  DSETP.GEU.AND P0, PT, |R4|, |R6|, PT ;  /* 0x400000060400722a */ /* 0x001fe20003f0e200 */
[----:B------:R-:W-:Y:S02]  /*2f00*/  IMAD.MOV.U32 R2, RZ, RZ, R6 ;  /* 0x000000ffff027224 */ /* 0x000fe400078e0006 */
[----:B------:R-:W-:Y:S02]  /*2f10*/  IMAD.MOV.U32 R3, RZ, RZ, R7 ;  /* 0x000000ffff037224 */ /* 0x000fe400078e0007 */
[----:B-1----:R-:W-:-:S02]  /*2f20*/  IMAD.MOV.U32 R9, RZ, RZ, R12 ;  /* 0x000000ffff097224 */ /* 0x002fc400078e000c */
        /* <DEDUP_REMOVED lines=16> */
.L_x_62:
[----:B------:R-:W-:Y:S05]  /*3030*/  BSYNC.RECONVERGENT B1 ;  /* 0x0000000000017941 */ /* 0x000fea0003800200 */
.L_x_61:
[----:B------:R-:W-:Y:S01]  /*3040*/  UISETP.GE.AND UP0, UPT, UR6, 0x61, UPT ;  /* 0x000000610600788c */ /* 0x000fe2000bf06270 */
[----:B------:R-:W-:Y:S02]  /*3050*/  IMAD.MOV.U32 R11, RZ, RZ, R9 ;  /* 0x000000ffff0b7224 */ /* 0x000fe400078e0009 */
        /* <DEDUP_REMOVED lines=30> */
.L_x_64:
[----:B------:R-:W-:Y:S05]  /*3240*/  BSYNC.RECONVERGENT B1 ;  /* 0x0000000000017941 */ /* 0x000fea0003800200 */
.L_x_63:
        /* <DEDUP_REMOVED lines=32> */
.L_x_66:
[----:B------:R-:W-:Y:S05]  /*3450*/  BSYNC.RECONVERGENT B1 ;  /* 0x0000000000017941 */ /* 0x000fea0003800200 */
.L_x_65:
        /* <DEDUP_REMOVED lines=32> */
.L_x_68:
[----:B------:R-:W-:Y:S05]  /*3660*/  BSYNC.RECONVERGENT B1 ;  /* 0x0000000000017941 */ /* 0x000fea0003800200 */
.L_x_67:
        /* <DEDUP_REMOVED lines=32> */
.L_x_70:
[----:B------:R-:W-:Y:S05]  /*3870*/  BSYNC.RECONVERGENT B1 ;  /* 0x0000000000017941 */ /* 0x000fea0003800200 */
.L_x_69:
[----:B------:R-:W-:Y:S01]  /*3880*/  UISETP.GE.AND UP0, UPT, UR6, 0xe1, UPT ;  /* 0x000000e10600788c */ /* 0x000fe2000bf06270 */
[----:B------:R-:W-:Y:S02]  /*3890*/  IMAD.MOV.U32 R14, RZ, RZ, R9 ;  /* 0x000000ffff0e7224 */ /* 0x000fe400078e0009 */
[----:B------:R-:W-:Y:S02]  /*38a0*/  IMAD.MOV.U32 R15, RZ, RZ, R0 ;  /* 0x000000ffff0f7224 */ /* 0x000fe400078e0000 */
[----:B------:R-:W-:Y:S02]  /*38b0*/  IMAD.MOV.U32 R2, RZ, RZ, R6 ;  /* 0x000000ffff027224 */ /* 0x000fe400078e0006 */
[----:B------:R-:W-:Y:S02]  /*38c0*/  IMAD.MOV.U32 R3, RZ, RZ, R7 ;  /* 0x000000ffff037224 */ /* 0x000fe400078e0007 */
[----:B------:R-:W-:Y:S05]  /*38d0*/  BRA.U !UP0, `(.L_x_34) ;  /* 0x0000003108e07547 */ /* 0x000fea000b800000 */
[----:B------:R-:W0:Y:S01]  /*38e0*/  S2UR UR5, SR_CgaCtaId ;  /* 0x00000000000579c3 */ /* 0x000e220000008800 */
[----:B------:R-:W-:Y:S02]  /*38f0*/  UMOV UR4, 0x400 ;  /* 0x0000040000047882 */ /* 0x000fe40000000000 */
[----:B0-----:R-:W-:-:S09]  /*3900*/  ULEA UR4, UR5, UR4, 0x18 ;  /* 0x0000000405047291 */ /* 0x001fd2000f8ec0ff */
[----:B------:R-:W0:Y:S04]  /*3910*/  LDS.64 R4, [UR4+0x78] ;  /* 0x00007804ff047984 */ /* 0x000e280008000a00 */
[----:B------:R-:W1:Y:S01]  /*3920*/  LDS.64 R10, [UR4+0x80] ;  /* 0x00008004ff0a7984 */ /* 0x000e620008000a00 */
        /* <DEDUP_REMOVED lines=21> */
.L_x_2:
[----:B------:R-:W1:Y:S01]  /*3a80*/  S2R R0, SR_TID.X ;  /* 0x0000000000007919 */ /* 0x000e620000002100 */
[----:B------:R-:W1:Y:S02]  /*3a90*/  LDC.64 R2, c[0x0][0x380] ;  /* 0x0000e000ff027b82 */ /* 0x000e640000000a00 */
[----:B-1----:R-:W-:-:S05]  /*3aa0*/  IMAD.WIDE.U32 R18, R0, 0x10, R2 ;  /* 0x0000001000127825 */ /* 0x002fca00078e0002 */
[----:B0-----:R-:W2:Y:S04]  /*3ab0*/  LDG.E.64.CONSTANT R20, desc[UR10][R18.64] ;  /* 0x0000000a12147981 */ /* 0x001ea8000c1e9b00 */
[----:B------:R-:W2:Y:S04]  /*3ac0*/  LDG.E.64.CONSTANT R14, desc[UR10][R18.64+0x1000] ;  /* 0x0010000a120e7981 */ /* 0x000ea8000c1e9b00 */
[----:B------:R-:W3:Y:S04]  /*3ad0*/  LDG.E.64.CONSTANT R12, desc[UR10][R18.64+0x8] ;  /* 0x0000080a120c7981 */ /* 0x000ee8000c1e9b00 */
[----:B------:R-:W3:Y:S04]  /*3ae0*/  LDG.E.64.CONSTANT R10, desc[UR10][R18.64+0x1008] ;  /* 0x0010080a120a7981 */ /* 0x000ee8000c1e9b00 */
[----:B------:R-:W4:Y:S04]  /*3af0*/  LDG.E.64.CONSTANT R8, desc[UR10][R18.64+0x2000] ;  /* 0x0020000a12087981 */ /* 0x000f28000c1e9b00 */
[----:B------:R-:W5:Y:S04]  /*3b00*/  LDG.E.64.CONSTANT R6, desc[UR10][R18.64+0x2008] ;  /* 0x0020080a12067981 */ /* 0x000f68000c1e9b00 */
[----:B------:R-:W5:Y:S04]  /*3b10*/  LDG.E.64.CONSTANT R4, desc[UR10][R18.64+0x3000] ;  /* 0x0030000a12047981 */ /* 0x000f68000c1e9b00 */
[----:B------:R-:W5:Y:S04]  /*3b20*/  LDG.E.64.CONSTANT R2, desc[UR10][R18.64+0x3008] ;  /* 0x0030080a12027981 */ /* 0x000f68000c1e9b00 */
[----:B------:R-:W5:Y:S04]  /*3b30*/  LDG.E.64.CONSTANT R16, desc[UR10][R18.64+0x4000] ;  /* 0x0040000a12107981 */ /* 0x000f68000c1e9b00 */
[----:B------:R-:W5:Y:S01]  /*3b40*/  LDG.E.64.CONSTANT R22, desc[UR10][R18.64+0x4008] ;  /* 0x0040080a12167981 */ /* 0x000f62000c1e9b00 */
[----:B------:R-:W-:Y:S01]  /*3b50*/  UISETP.GE.U32.AND UP0, UPT, UR8, 0xa00, UPT ;  /* 0x00000a000800788c */ /* 0x000fe2000bf06070 */
[----:B--2---:R-:W-:-:S14]  /*3b60*/  DSETP.GEU.AND P2, PT, |R20|, |R14|, PT ;  /* 0x4000000e1400722a */ /* 0x004fdc0003f4e200 */
[----:B---3--:R-:W-:-:S04]  /*3b70*/  @P2 ISETP.GE.U32.AND P0, PT, R12, R10, PT ;  /* 0x0000000a0c00220c */ /* 0x008fc80003f06070 */
[----:B------:R-:W-:-:S13]  /*3b80*/  @P2 ISETP.GE.AND.EX P0, PT, R13, R11, PT, P0 ;  /* 0x0000000b0d00220c */ /* 0x000fda0003f06300 */
[----:B------:R-:W-:-:S06]  /*3b90*/  @P2 DSETP.LT.OR P0, PT, |R14|, |R20|, !P0 ;  /* 0x400000140e00222a */ /* 0x000fcc0004701600 */
[----:B------:R-:W-:Y:S02]  /*3ba0*/  @P2 FSEL R20, R20, R14, P0 ;  /* 0x0000000e14142208 */ /* 0x000fe40000000000 */
[----:B------:R-:W-:Y:S02]  /*3bb0*/  @P2 FSEL R21, R21, R15, P0 ;  /* 0x0000000f15152208 */ /* 0x000fe40000000000 */
[----:B------:R-:W-:Y:S01]  /*3bc0*/  @P2 SEL R10, R12, R10, P0 ;  /* 0x0000000a0c0a2207 */ /* 0x000fe20000000000 */
[----:B------:R-:W-:Y:S01]  /*3bd0*/  @P2 IMAD.MOV.U32 R14, RZ, RZ, R20 ;  /* 0x000000ffff0e2224 */ /* 0x000fe200078e0014 */
[----:B------:R-:W-:Y:S01]  /*3be0*/  @P2 SEL R11, R13, R11, P0 ;  /* 0x0000000b0d0b2207 */ /* 0x000fe20000000000 */
[----:B------:R-:W-:-:S06]  /*3bf0*/  @P2 IMAD.MOV.U32 R15, RZ, RZ, R21 ;  /* 0x000000ffff0f2224 */ /* 0x000fcc00078e0015 */
[----:B----4-:R-:W-:-:S14]  /*3c00*/  DSETP.GEU.AND P1, PT, |R14|, |R8|, PT ;  /* 0x400000080e00722a */ /* 0x010fdc0003f2e200 */
[----:B-----5:R-:W-:-:S04]  /*3c10*/  @P1 ISETP.GE.U32.AND P0, PT, R10, R6, PT ;  /* 0x000000060a00120c */ /* 0x020fc80003f06070 */
        /* <DEDUP_REMOVED lines=8> */
[----:B------:R-:W-:-:S14]  /*3ca0*/  DSETP.GEU.AND P2, PT, |R8|, |R4|, PT ;  /* 0x400000040800722a */ /* 0x000fdc0003f4e200 */
[----:B------:R-:W-:-:S04]  /*3cb0*/  @P2 ISETP.GE.U32.AND P0, PT, R6, R2, PT ;  /* 0x000000020600220c */ /* 0x000fc80003f06070 */
        /* <DEDUP_REMOVED lines=15> */
[----:B------:R-:W-:Y:S01]  /*3db0*/  IMAD.MOV.U32 R2, RZ, RZ, RZ ;  /* 0x000000ffff027224 */ /* 0x000fe200078e00ff */
[----:B------:R-:W-:Y:S01]  /*3dc0*/  @P1 SEL R23, R3, R23, P0 ;  /* 0x0000001703171207 */ /* 0x000fe20000000000 */
[----:B------:R-:W-:Y:S02]  /*3dd0*/  IMAD.MOV.U32 R3, RZ, RZ, 0x500 ;  /* 0x00000500ff037424 */ /* 0x000fe400078e00ff */
[----:B------:R-:W-:Y:S02]  /*3de0*/  @P1 IMAD.MOV.U32 R16, RZ, RZ, R4 ;  /* 0x000000ffff101224 */ /* 0x000fe400078e0004 */
[----:B------:R-:W-:Y:S01]  /*3df0*/  @P1 IMAD.MOV.U32 R17, RZ, RZ, R5 ;  /* 0x000000ffff111224 */ /* 0x000fe200078e0005 */
[----:B------:R-:W-:Y:S06]  /*3e00*/  BRA.U !UP0, `(.L_x_71) ;  /* 0x0000000d08987547 */ /* 0x000fec000b800000 */
[----:B------:R-:W-:Y:S01]  /*3e10*/  UIADD3 UR9, UP0, UPT, UR8, -0xa00, URZ ;  /* 0xfffff60008097890 */ /* 0x000fe2000ff1e0ff */
[----:B------:R-:W-:Y:S02]  /*3e20*/  IMAD.MOV.U32 R3, RZ, RZ, 0x500 ;  /* 0x00000500ff037424 */ /* 0x000fe400078e00ff */
[----:B------:R-:W-:Y:S01]  /*3e30*/  IMAD.MOV.U32 R2, RZ, RZ, RZ ;  /* 0x000000ffff027224 */ /* 0x000fe200078e00ff */
[----:B------:R-:W-:Y:S02]  /*3e40*/  ULEA.HI.X.SX32 UR8, UR8, 0xffffffff, 0x1, UP0 ;  /* 0xffffffff08087891 */ /* 0x000fe400080f0eff */
[----:B------:R-:W-:Y:S02]  /*3e50*/  UIMAD.WIDE.U32 UR12, UR9, -0x33333333, URZ ;  /* 0xcccccccd090c78a5 */ /* 0x000fe4000f8e00ff */
[----:B------:R-:W-:Y:S02]  /*3e60*/  UIMAD.WIDE.U32 UR4, UR8, -0x33333333, URZ ;  /* 0xcccccccd080478a5 */ /* 0x000fe4000f8e00ff */
[----:B------:R-:W-:-:S02]  /*3e70*/  UISETP.GE.U32.AND UP1, UPT, UR9, 0x500, UPT ;  /* 0x000005000900788c */ /* 0x000fc4000bf26070 */
[----:B------:R-:W-:Y:S02]  /*3e80*/  UIMAD.WIDE.U32 UR4, UP0, UR9, -0x33333334, UR4 ;  /* 0xcccccccc090478a5 */ /* 0x000fe4000f800004 */
[----:B------:R-:W-:Y:S02]  /*3e90*/  UISETP.GE.U32.AND.EX UP1, UPT, UR8, URZ, UPT, UP1 ;  /* 0x000000ff0800728c */ /* 0x000fe4000bf26110 */
[----:B------:R-:W-:Y:S02]  /*3ea0*/  UIADD3.X UR7, UPT, UPT, URZ, URZ, URZ, UP0, !UPT ;  /* 0x000000ffff077290 */ /* 0x000fe400087fe4ff */
[----:B------:R-:W-:Y:S01]  /*3eb0*/  UIADD3 URZ, UP0, UPT, UR13, UR4, URZ ;  /* 0x000000040dff7290 */ /* 0x000fe2000ff1e0ff */
[----:B------:R-:W-:-:S03]  /*3ec0*/  UMOV UR6, UR5 ;  /* 0x0000000500067c82 */ /* 0x000fc60008000000 */
[----:B------:R-:W-:-:S04]  /*3ed0*/  UIMAD.WIDE.U32.X UR4, UR8, -0x33333334, UR6, UP0 ;  /* 0xcccccccc080478a5 */ /* 0x000fc800080e0406 */
[----:B------:R-:W-:-:S04]  /*3ee0*/  USHF.R.U64 UR6, UR4, 0xa, UR5 ;  /* 0x0000000a04067899 */ /* 0x000fc80008001205 */
[----:B------:R-:W-:-:S04]  /*3ef0*/  ULOP3.LUT UR7, UR6, 0x1, URZ, 0xc0, !UPT ;  /* 0x0000000106077892 */ /* 0x000fc8000f8ec0ff */
[----:B------:R-:W-:-:S04]  /*3f00*/  UISETP.NE.U32.AND UP0, UPT, UR7, 0x1, UPT ;  /* 0x000000010700788c */ /* 0x000fc8000bf05070 */
[----:B------:R-:W-:Y:S01]  /*3f10*/  UISETP.NE.U32.AND.EX UP0, UPT, URZ, URZ, UPT, UP0 ;  /* 0x000000ffff00728c */ /* 0x000fe2000bf05100 */
[----:B------:R-:W-:Y:S10]  /*3f20*/  BRA.U !UP1, `(.L_x_72) ;  /* 0x00000009093c7547 */ /* 0x000ff4000b800000 */
[----:B------:R-:W0:Y:S01]  /*3f30*/  LDCU.64 UR8, c[0x0][0x380] ;  /* 0x00007000ff0877ac */ /* 0x000e220008000a00 */
[----:B------:R-:W-:Y:S02]  /*3f40*/  IMAD.MOV.U32 R3, RZ, RZ, 0x500 ;  /* 0x00000500ff037424 */ /* 0x000fe400078e00ff */
[----:B------:R-:W-:Y:S01]  /*3f50*/  IMAD.MOV.U32 R2, RZ, RZ, RZ ;  /* 0x000000ffff027224 */ /* 0x000fe200078e00ff */
[----:B------:R-:W-:-:S04]  /*3f60*/  UIADD3 UR4, UP1, UPT, UR6, 0x1, URZ ;  /* 0x0000000106047890 */ /* 0x000fc8000ff3e0ff */
[----:B------:R-:W-:Y:S02]  /*3f70*/  ULEA.HI.X UR5, UR5, URZ, URZ, 0x16, UP1 ;  /* 0x000000ff05057291 */ /* 0x000fe400088fb4ff */
[----:B------:R-:W-:Y:S02]  /*3f80*/  ULOP3.LUT UR4, UR4, 0xfffffffe, URZ, 0xc0, !UPT ;  /* 0xfffffffe04047892 */ /* 0x000fe4000f8ec0ff */
[----:B------:R-:W-:Y:S01]  /*3f90*/  ULOP3.LUT UR5, UR5, 0x7fffff, URZ, 0xc0, !UPT ;  /* 0x007fffff05057892 */ /* 0x000fe2000f8ec0ff */
[----:B0-----:R-:W-:-:S04]  /*3fa0*/  LEA R6, P0, R0, UR8, 0x4 ;  /* 0x0000000800067c11 */ /* 0x001fc8000f8020ff */
[----:B------:R-:W-:Y:S02]  /*3fb0*/  IADD3 R6, P1, PT, R6, 0xe008, RZ ;  /* 0x0000e00806067810 */ /* 0x000fe40007f3e0ff */
[----:B------:R-:W-:-:S05]  /*3fc0*/  LEA.HI.X R5, R0, UR9, RZ, 0x4, P0 ;  /* 0x0000000900057c11 */ /* 0x000fca00080f24ff */
[----:B------:R-:W-:-:S07]  /*3fd0*/  IMAD.X R5, RZ, RZ, R5, P1 ;  /* 0x000000ffff057224 */ /* 0x000fce00008e0605 */
.L_x_73:
[----:B------:R-:W-:-:S05]  /*3fe0*/  IMAD.MOV.U32 R4, RZ, RZ, R6 ;  /* 0x000000ffff047224 */ /* 0x000fca00078e0006 */
[----:B------:R-:W2:Y:S04]  /*3ff0*/  LDG.E.64.CONSTANT R12, desc[UR10][R4.64+-0x9008] ;  /* 0xff6ff80a040c7981 */ /* 0x000ea8000c1e9b00 */
[----:B------:R-:W3:Y:S04]  /*4000*/  LDG.E.64.CONSTANT R8, desc[UR10][R4.64+-0x9000] ;  /* 0xff70000a04087981 */ /* 0x000ee8000c1e9b00 */
[----:B------:R-:W4:Y:S04]  /*4010*/  LDG.E.64.CONSTANT R10, desc[UR10][R4.64+-0x8008] ;  /* 0xff7ff80a040a7981 */ /* 0x000f28000c1e9b00 */
[----:B------:R-:W5:Y:S04]  /*4020*/  LDG.E.64.CONSTANT R6, desc[UR10][R4.64+-0x8000] ;  /* 0xff80000a04067981 */ /* 0x000f68000c1e9b00 */
[----:B------:R-:W5:Y:S04]  /*4030*/  LDG.E.64.CONSTANT R26, desc[UR10][R4.64+-0x7008] ;  /* 0xff8ff80a041a7981 */ /* 0x000f68000c1e9b00 */
[----:B------:R-:W5:Y:S04]  /*4040*/  LDG.E.64.CONSTANT R24, desc[UR10][R4.64+-0x7000] ;  /* 0xff90000a04187981 */ /* 0x000f68000c1e9b00 */
[----:B------:R-:W5:Y:S04]  /*4050*/  LDG.E.64.CONSTANT R20, desc[UR10][R4.64+-0x6008] ;  /* 0xff9ff80a04147981 */ /* 0x000f68000c1e9b00 */
[----:B------:R-:W5:Y:S01]  /*4060*/  LDG.E.64.CONSTANT R18, desc[UR10][R4.64+-0x6000] ;  /* 0xffa0000a04127981 */ /* 0x000f62000c1e9b00 */
[----:B--2---:R-:W-:-:S14]  /*4070*/  DSETP.GEU.AND P2, PT, |R16|, |R12|, PT ;  /* 0x4000000c1000722a */ /* 0x004fdc0003f4e200 */
[----:B---3--:R-:W-:-:S04]  /*4080*/  @P2 ISETP.GE.U32.AND P0, PT, R22, R8, PT ;  /* 0x000000081600220c */ /* 0x008fc80003f06070 */
[----:B------:R-:W-:-:S13]  /*4090*/  @P2 ISETP.GE.AND.EX P0, PT, R23, R9, PT, P0 ;  /* 0x000000091700220c */ /* 0x000fda0003f06300 */
[----:B------:R-:W-:-:S06]  /*40a0*/  @P2 DSETP.LT.OR P0, PT, |R12|, |R16|, !P0 ;  /* 0x400000100c00222a */ /* 0x000fcc0004701600 */
[----:B------:R-:W-:Y:S02]  /*40b0*/  @P2 FSEL R17, R17, R13, P0 ;  /* 0x0000000d11112208 */ /* 0x000fe40000000000 */
[----:B------:R-:W-:-:S03]  /*40c0*/  @P2 FSEL R14, R16, R12, P0 ;  /* 0x0000000c100e2208 */ /* 0x000fc60000000000 */
[----:B------:R-:W-:Y:S02]  /*40d0*/  @P2 IMAD.MOV.U32 R13, RZ, RZ, R17 ;  /* 0x000000ffff0d2224 */ /* 0x000fe400078e0011 */
[----:B------:R-:W2:Y:S01]  /*40e0*/  LDG.E.64.CONSTANT R16, desc[UR10][R4.64+-0x5008] ;  /* 0xffaff80a04107981 */ /* 0x000ea2000c1e9b00 */
[----:B------:R-:W-:-:S03]  /*40f0*/  @P2 IMAD.MOV.U32 R12, RZ, RZ, R14 ;  /* 0x000000ffff0c2224 */ /* 0x000fc600078e000e */
[----:B------:R-:W3:Y:S03]  /*4100*/  LDG.E.64.CONSTANT R14, desc[UR10][R4.64+-0x5000] ;  /* 0xffb0000a040e7981 */ /* 0x000ee6000c1e9b00 */
[----:B----4-:R-:W-:Y:S01]  /*4110*/  DSETP.GEU.AND P1, PT, |R12|, |R10|, PT ;  /* 0x4000000a0c00722a */ /* 0x010fe20003f2e200 */
[----:B------:R-:W-:Y:S02]  /*4120*/  @P2 SEL R8, R22, R8, P0 ;  /* 0x0000000816082207 */ /* 0x000fe40000000000 */
[----:B------:R-:W-:Y:S02]  /*4130*/  @P2 SEL R9, R23, R9, P0 ;  /* 0x0000000917092207 */ /* 0x000fe40000000000 */
[----:B------:R-:W4:Y:S09]  /*4140*/  LDG.E.64.CONSTANT R22, desc[UR10][R4.64+-0x4008] ;  /* 0xffbff80a04167981 */ /* 0x000f32000c1e9b00 */
[----:B-----5:R-:W-:-:S04]  /*4150*/  @P1 ISETP.GE.U32.AND P0, PT, R8, R6, PT ;  /* 0x000000060800120c */ /* 0x020fc80003f06070 */
[----:B------:R-:W-:-:S13]  /*4160*/  @P1 ISETP.GE.AND.EX P0, PT, R9, R7, PT, P0 ;  /* 0x000000070900120c */ /* 0x000fda0003f06300 */
[----:B------:R-:W-:-:S06]  /*4170*/  @P1 DSETP.LT.OR P0, PT, |R10|, |R12|, !P0 ;  /* 0x4000000c0a00122a */ /* 0x000fcc0004701600 */
[----:B------:R-:W-:Y:S02]  /*4180*/  @P1 FSEL R12, R12, R10, P0 ;  /* 0x0000000a0c0c1208 */ /* 0x000fe40000000000 */
[----:B------:R-:W-:-:S03]  /*4190*/  @P1 FSEL R13, R13, R11, P0 ;  /* 0x0000000b0d0d1208 */ /* 0x000fc60000000000 */
[----:B------:R-:W-:Y:S02]  /*41a0*/  @P1 IMAD.MOV.U32 R10, RZ, RZ, R12 ;  /* 0x000000ffff0a1224 */ /* 0x000fe400078e000c */
[----:B------:R-:W-:Y:S02]  /*41b0*/  @P1 IMAD.MOV.U32 R11, RZ, RZ, R13 ;  /* 0x000000ffff0b1224 */ /* 0x000fe400078e000d */
[----:B------:R-:W5:Y:S04]  /*41c0*/  LDG.E.64.CONSTANT R12, desc[UR10][R4.64+-0x4000] ;  /* 0xffc0000a040c7981 */ /* 0x000f68000c1e9b00 */
[----:B------:R-:W-:Y:S01]  /*41d0*/  DSETP.GEU.AND P2, PT, |R10|, |R26|, PT ;  /* 0x4000001a0a00722a */ /* 0x000fe20003f4e200 */
[----:B------:R-:W-:Y:S02]  /*41e0*/  @P1 SEL R6, R8, R6, P0 ;  /* 0x0000000608061207 */ /* 0x000fe40000000000 */
[----:B------:R-:W-:-:S11]  /*41f0*/  @P1 SEL R7, R9, R7, P0 ;  /* 0x0000000709071207 */ /* 0x000fd60000000000 */
[----:B------:R-:W-:-:S04]  /*4200*/  @P2 ISETP.GE.U32.AND P0, PT, R6, R24, PT ;  /* 0x000000180600220c */ /* 0x000fc80003f06070 */
[----:B------:R-:W-:-:S13]  /*4210*/  @P2 ISETP.GE.AND.EX P0, PT, R7, R25, PT, P0 ;  /* 0x000000190700220c */ /* 0x000fda0003f06300 */
[----:B------:R-:W-:-:S06]  /*4220*/  @P2 DSETP.LT.OR P0, PT, |R26|, |R10|, !P0 ;  /* 0x4000000a1a00222a */ /* 0x000fcc0004701600 */
[----:B------:R-:W-:Y:S02]  /*4230*/  @P2 FSEL R8, R10, R26, P0 ;  /* 0x0000001a0a082208 */ /* 0x000fe40000000000 */
[----:B------:R-:W-:-:S03]  /*4240*/  @P2 FSEL R11, R11, R27, P0 ;  /* 0x0000001b0b0b2208 */ /* 0x000fc60000000000 */
[----:B------:R-:W-:Y:S02]  /*4250*/  @P2 IMAD.MOV.U32 R26, RZ, RZ, R8 ;  /* 0x000000ffff1a2224 */ /* 0x000fe400078e0008 */
[----:B------:R-:W-:Y:S01]  /*4260*/  @P2 IMAD.MOV.U32 R27, RZ, RZ, R11 ;  /* 0x000000ffff1b2224 */ /* 0x000fe200078e000b */
[----:B------:R-:W5:Y:S04]  /*4270*/  LDG.E.64.CONSTANT R8, desc[UR10][R4.64+-0x3000] ;  /* 0xffd0000a04087981 */ /* 0x000f68000c1e9b00 */
[----:B------:R-:W5:Y:S01]  /*4280*/  LDG.E.64.CONSTANT R10, desc[UR10][R4.64+-0x3008] ;  /* 0xffcff80a040a7981 */ /* 0x000f62000c1e9b00 */
        /* <DEDUP_REMOVED lines=10> */
[----:B------:R-:W5:Y:S01]  /*4330*/  LDG.E.64.CONSTANT R6, desc[UR10][R4.64+-0x2008] ;  /* 0xffdff80a04067981 */ /* 0x000f62000c1e9b00 */
[----:B------:R-:W-:Y:S02]  /*4340*/  @P1 SEL R18, R24, R18, P0 ;  /* 0x0000001218121207 */ /* 0x000fe40000000000 */
[----:B------:R-:W-:Y:S02]  /*4350*/  @P1 SEL R19, R25, R19, P0 ;  /* 0x0000001319131207 */ /* 0x000fe40000000000 */
        /* <DEDUP_REMOVED lines=8> */
[----:B------:R-:W-:Y:S02]  /*43e0*/  @P2 IMAD.MOV.U32 R17, RZ, RZ, R21 ;  /* 0x000000ffff112224 */ /* 0x000fe400078e0015 */
[----:B------:R-:W2:Y:S04]  /*43f0*/  LDG.E.64.CONSTANT R20, desc[UR10][R4.64+-0x1008] ;  /* 0xffeff80a04147981 */ /* 0x000ea8000c1e9b00 */
[----:B----4-:R-:W-:Y:S01]  /*4400*/  DSETP.GEU.AND P1, PT, |R16|, |R22|, PT ;  /* 0x400000161000722a */ /* 0x010fe20003f2e200 */
[----:B------:R-:W-:Y:S02]  /*4410*/  @P2 SEL R14, R18, R14, P0 ;  /* 0x0000000e120e2207 */ /* 0x000fe40000000000 */
[----:B------:R-:W-:-:S02]  /*4420*/  @P2 SEL R15, R19, R15, P0 ;  /* 0x0000000f130f2207 */ /* 0x000fc40000000000 */
[----:B------:R-:W3:Y:S09]  /*4430*/  LDG.E.64.CONSTANT R18, desc[UR10][R4.64+-0x1000] ;  /* 0xfff0000a04127981 */ /* 0x000ef2000c1e9b00 */
[----:B-----5:R-:W-:-:S04]  /*4440*/  @P1 ISETP.GE.U32.AND P0, PT, R14, R12, PT ;  /* 0x0000000c0e00120c */ /* 0x020fc80003f06070 */
[----:B------:R-:W-:Y:S01]  /*4450*/  @P1 ISETP.GE.AND.EX P0, PT, R15, R13, PT, P0 ;  /* 0x0000000d0f00120c */ /* 0x000fe20003f06300 */
[----:B------:R-:W-:Y:S02]  /*4460*/  IMAD.MOV.U32 R26, RZ, RZ, R22 ;  /* 0x000000ffff1a7224 */ /* 0x000fe400078e0016 */
[----:B------:R-:W-:-:S10]  /*4470*/  IMAD.MOV.U32 R27, RZ, RZ, R23 ;  /* 0x000000ffff1b7224 */ /* 0x000fd400078e0017 */
[----:B------:R-:W-:Y:S01]  /*4480*/  @P1 DSETP.LT.OR P0, PT, |R22|, |R16|, !P0 ;  /* 0x400000101600122a */ /* 0x000fe20004701600 */
[----:B------:R-:W4:Y:S05]  /*4490*/  LDG.E.64.CONSTANT R22, desc[UR10][R4.64] ;  /* 0x0000000a04167981 */ /* 0x000f2a000c1e9b00 */
        /* <DEDUP_REMOVED lines=14> */
[----:B------:R-:W-:-:S06]  /*4580*/  @P2 IMAD.MOV.U32 R11, RZ, RZ, R27 ;  /* 0x000000ffff0b2224 */ /* 0x000fcc00078e001b */
        /* <DEDUP_REMOVED lines=10> */
[----:B------:R-:W-:Y:S02]  /*4630*/  @P1 SEL R24, R8, R24, P0 ;  /* 0x0000001808181207 */ /* 0x000fe40000000000 */
[----:B------:R-:W-:Y:S01]  /*4640*/  @P1 SEL R25, R9, R25, P0 ;  /* 0x0000001909191207 */ /* 0x000fe20000000000 */
[----:B------:R-:W-:-:S04]  /*4650*/  UIADD3 UR4, UP1, UPT, UR4, -0x2, URZ ;  /* 0xfffffffe04047890 */ /* 0x000fc8000ff3e0ff */
[----:B------:R-:W-:Y:S02]  /*4660*/  UIADD3.X UR5, UPT, UPT, UR5, -0x1, URZ, UP1, !UPT ;  /* 0xffffffff05057890 */ /* 0x000fe40008ffe4ff */
[----:B------:R-:W-:-:S04]  /*4670*/  UISETP.NE.U32.AND UP1, UPT, UR4, URZ, UPT ;  /* 0x000000ff0400728c */ /* 0x000fc8000bf25070 */
[----:B------:R-:W-:Y:S01]  /*4680*/  UISETP.NE.AND.EX UP1, UPT, UR5, URZ, UPT, UP1 ;  /* 0x000000ff0500728c */ /* 0x000fe2000bf25310 */
[----:B--2---:R-:W-:-:S14]  /*4690*/  DSETP.GEU.AND P2, PT, |R6|, |R20|, PT ;  /* 0x400000140600722a */ /* 0x004fdc0003f4e200 */
[----:B---3--:R-:W-:-:S04]  /*46a0*/  @P2 ISETP.GE.U32.AND P0, PT, R24, R18, PT ;  /* 0x000000121800220c */ /* 0x008fc80003f06070 */
[----:B------:R-:W-:-:S13]  /*46b0*/  @P2 ISETP.GE.AND.EX P0, PT, R25, R19, PT, P0 ;  /* 0x000000131900220c */ /* 0x000fda0003f06300 */
[----:B------:R-:W-:-:S06]  /*46c0*/  @P2 DSETP.LT.OR P0, PT, |R20|, |R6|, !P0 ;  /* 0x400000061400222a */ /* 0x000fcc0004701600 */
[----:B------:R-:W-:Y:S02]  /*46d0*/  @P2 FSEL R6, R6, R20, P0 ;  /* 0x0000001406062208 */ /* 0x000fe40000000000 */
[----:B------:R-:W-:-:S03]  /*46e0*/  @P2 FSEL R7, R7, R21, P0 ;  /* 0x0000001507072208 */ /* 0x000fc60000000000 */
[----:B------:R-:W-:Y:S02]  /*46f0*/  @P2 IMAD.MOV.U32 R20, RZ, RZ, R6 ;  /* 0x000000ffff142224 */ /* 0x000fe400078e0006 */
[----:B------:R-:W-:-:S06]  /*4700*/  @P2 IMAD.MOV.U32 R21, RZ, RZ, R7 ;  /* 0x000000ffff152224 */ /* 0x000fcc00078e0007 */
[----:B-----5:R-:W-:Y:S01]  /*4710*/  DSETP.GEU.AND P1, PT, |R20|, |R16|, PT ;  /* 0x400000101400722a */ /* 0x020fe20003f2e200 */
[----:B------:R-:W-:Y:S02]  /*4720*/  @P2 SEL R18, R24, R18, P0 ;  /* 0x0000001218122207 */ /* 0x000fe40000000000 */
[----:B------:R-:W-:-:S11]  /*4730*/  @P2 SEL R19, R25, R19, P0 ;  /* 0x0000001319132207 */ /* 0x000fd60000000000 */
[----:B----4-:R-:W-:-:S04]  /*4740*/  @P1 ISETP.GE.U32.AND P0, PT, R18, R22, PT ;  /* 0x000000161200120c */ /* 0x010fc80003f06070 */
[----:B------:R-:W-:Y:S02]  /*4750*/  @P1 ISETP.GE.AND.EX P0, PT, R19, R23, PT, P0 ;  /* 0x000000171300120c */ /* 0x000fe40003f06300 */
[----:B------:R-:W-:-:S05]  /*4760*/  IADD3 R6, P2, PT, R4, 0xa000, RZ ;  /* 0x0000a00004067810 */ /* 0x000fca0007f5e0ff */
[----:B------:R-:W-:-:S06]  /*4770*/  IMAD.X R5, RZ, RZ, R5, P2 ;  /* 0x000000ffff057224 */ /* 0x000fcc00010e0605 */
[----:B------:R-:W-:Y:S01]  /*4780*/  @P1 DSETP.LT.OR P0, PT, |R16|, |R20|, !P0 ;  /* 0x400000141000122a */ /* 0x000fe20004701600 */
[----:B------:R-:W-:-:S05]  /*4790*/  IADD3 R3, P2, PT, R3, 0xa00, RZ ;  /* 0x00000a0003037810 */ /* 0x000fca0007f5e0ff */
[----:B------:R-:W-:Y:S02]  /*47a0*/  @P1 FSEL R4, R20, R16, P0 ;  /* 0x0000001014041208 */ /* 0x000fe40000000000 */
[----:B------:R-:W-:Y:S01]  /*47b0*/  @P1 FSEL R21, R21, R17, P0 ;  /* 0x0000001115151208 */ /* 0x000fe20000000000 */
[----:B------:R-:W-:Y:S01]  /*47c0*/  IMAD.X R2, RZ, RZ, R2, P2 ;  /* 0x000000ffff027224 */ /* 0x000fe200010e0602 */
[----:B------:R-:W-:Y:S01]  /*47d0*/  @P1 SEL R22, R18, R22, P0 ;  /* 0x0000001612161207 */ /* 0x000fe20000000000 */
[----:B------:R-:W-:Y:S01]  /*47e0*/  @P1 IMAD.MOV.U32 R16, RZ, RZ, R4 ;  /* 0x000000ffff101224 */ /* 0x000fe200078e0004 */
[----:B------:R-:W-:Y:S01]  /*47f0*/  @P1 SEL R23, R19, R23, P0 ;  /* 0x0000001713171207 */ /* 0x000fe20000000000 */
[----:B------:R-:W-:Y:S01]  /*4800*/  @P1 IMAD.MOV.U32 R17, RZ, RZ, R21 ;  /* 0x000000ffff111224 */ /* 0x000fe200078e0015 */
[----:B------:R-:W-:Y:S06]  /*4810*/  BRA.U UP1, `(.L_x_73) ;  /* 0xfffffff501f07547 */ /* 0x000fec000b83ffff */
.L_x_72:
[----:B------:R-:W-:Y:S05]  /*4820*/  BRA.U !UP0, `(.L_x_71) ;  /* 0x0000000508107547 */ /* 0x000fea000b800000 */
[----:B------:R-:W0:Y:S02]  /*4830*/  LDC.64 R4, c[0x0][0x380] ;  /* 0x0000e000ff047b82 */ /* 0x000e240000000a00 */
[----:B0-----:R-:W-:-:S03]  /*4840*/  IMAD.WIDE.U32 R4, R0, 0x10, R4 ;  /* 0x0000001000047825 */ /* 0x001fc600078e0004 */
[----:B------:R-:W-:-:S04]  /*4850*/  LEA R24, P0, R3, R4, 0x4 ;  /* 0x0000000403187211 */ /* 0x000fc800078020ff */
[----:B------:R-:W-:-:S05]  /*4860*/  LEA.HI.X R25, R3, R5, R2, 0x4, P0 ;  /* 0x0000000503197211 */ /* 0x000fca00000f2402 */
[----:B------:R-:W2:Y:S04]  /*4870*/  LDG.E.64.CONSTANT R20, desc[UR10][R24.64] ;  /* 0x0000000a18147981 */ /* 0x000ea8000c1e9b00 */
[----:B------:R-:W3:Y:S04]  /*4880*/  LDG.E.64.CONSTANT R18, desc[UR10][R24.64+0x8] ;  /* 0x0000080a18127981 */ /* 0x000ee8000c1e9b00 */
[----:B------:R-:W4:Y:S04]  /*4890*/  LDG.E.64.CONSTANT R14, desc[UR10][R24.64+0x1000] ;  /* 0x0010000a180e7981 */ /* 0x000f28000c1e9b00 */
[----:B------:R-:W5:Y:S04]  /*48a0*/  LDG.E.64.CONSTANT R12, desc[UR10][R24.64+0x1008] ;  /* 0x0010080a180c7981 */ /* 0x000f68000c1e9b00 */
        /* <DEDUP_REMOVED lines=16> */
[----:B------:R-:W-:-:S11]  /*49b0*/  @P2 SEL R19, R23, R19, P0 ;  /* 0x0000001317132207 */ /* 0x000fd60000000000 */
[----:B-----5:R-:W-:-:S04]  /*49c0*/  @P1 ISETP.GE.U32.AND P0, PT, R18, R12, PT ;  /* 0x0000000c1200120c */ /* 0x020fc80003f06070 */
        /* <DEDUP_REMOVED lines=27> */
[----:B------:R-:W-:Y:S02]  /*4b80*/  @P1 SEL R5, R9, R5, P0 ;  /* 0x0000000509051207 */ /* 0x000fe40000000000 */
[----:B------:R-:W-:-:S05]  /*4b90*/  IADD3 R3, P1, PT, R3, 0x500, RZ ;  /* 0x0000050003037810 */ /* 0x000fca0007f3e0ff */
[----:B------:R-:W-:Y:S01]  /*4ba0*/  IMAD.X R2, RZ, RZ, R2, P1 ;  /* 0x000000ffff027224 */ /* 0x000fe200008e0602 */
[----:B--2---:R-:W-:-:S14]  /*4bb0*/  DSETP.GEU.AND P2, PT, |R6|, |R16|, PT ;  /* 0x400000100600722a */ /* 0x004fdc0003f4e200 */
[----:B------:R-:W-:-:S04]  /*4bc0*/  @P2 ISETP.GE.U32.AND P0, PT, R4, R26, PT ;  /* 0x0000001a0400220c */ /* 0x000fc80003f06070 */
[----:B------:R-:W-:-:S13]  /*4bd0*/  @P2 ISETP.GE.AND.EX P0, PT, R5, R27, PT, P0 ;  /* 0x0000001b0500220c */ /* 0x000fda0003f06300 */
[----:B------:R-:W-:-:S06]  /*4be0*/  @P2 DSETP.LT.OR P0, PT, |R16|, |R6|, !P0 ;  /* 0x400000061000222a */ /* 0x000fcc0004701600 */
[----:B------:R-:W-:Y:S02]  /*4bf0*/  @P2 FSEL R6, R6, R16, P0 ;  /* 0x0000001006062208 */ /* 0x000fe40000000000 */
[----:B------:R-:W-:Y:S02]  /*4c00*/  @P2 FSEL R7, R7, R17, P0 ;  /* 0x0000001107072208 */ /* 0x000fe40000000000 */
[----:B------:R-:W-:Y:S02]  /*4c10*/  @P2 SEL R26, R4, R26, P0 ;  /* 0x0000001a041a2207 */ /* 0x000fe40000000000 */
[----:B------:R-:W-:Y:S01]  /*4c20*/  @P2 SEL R27, R5, R27, P0 ;  /* 0x0000001b051b2207 */ /* 0x000fe20000000000 */
[----:B------:R-:W-:Y:S02]  /*4c30*/  @P2 IMAD.MOV.U32 R16, RZ, RZ, R6 ;  /* 0x000000ffff102224 */ /* 0x000fe400078e0006 */
[----:B------:R-:W-:Y:S02]  /*4c40*/  @P2 IMAD.MOV.U32 R17, RZ, RZ, R7 ;  /* 0x000000ffff112224 */ /* 0x000fe400078e0007 */
[----:B------:R-:W-:-:S02]  /*4c50*/  IMAD.MOV.U32 R22, RZ, RZ, R26 ;  /* 0x000000ffff167224 */ /* 0x000fc400078e001a */
[----:B------:R-:W-:-:S07]  /*4c60*/  IMAD.MOV.U32 R23, RZ, RZ, R27 ;  /* 0x000000ffff177224 */ /* 0x000fce00078e001b */
.L_x_71:
[----:B------:R-:W0:Y:S02]  /*4c70*/  LDCU UR4, c[0x0][0x390] ;  /* 0x00007200ff0477ac */ /* 0x000e240008000800 */
[----:B0-----:R-:W-:Y:S02]  /*4c80*/  USHF.R.S32.HI UR5, URZ, 0x1f, UR4 ;  /* 0x0000001fff057899 */ /* 0x001fe40008011404 */
[----:B------:R-:W-:-:S04]  /*4c90*/  ISETP.GE.U32.AND P0, PT, R3, UR4, PT ;  /* 0x0000000403007c0c */ /* 0x000fc8000bf06070 */
[----:B------:R-:W-:-:S13]  /*4ca0*/  ISETP.GE.AND.EX P0, PT, R2, UR5, PT, P0 ;  /* 0x0000000502007c0c */ /* 0x000fda000bf06300 */
[----:B------:R-:W-:Y:S05]  /*4cb0*/  @P0 BRA `(.L_x_74) ;  /* 0x00000008009c0947 */ /* 0x000fea0003800000 */
[----:B------:R-:W-:Y:S01]  /*4cc0*/  IADD3 R21, PT, PT, -R3, UR4, RZ ;  /* 0x0000000403157c10 */ /* 0x000fe2000fffe1ff */
[----:B------:R-:W-:Y:S03]  /*4cd0*/  BSSY.RECONVERGENT B1, `(.L_x_74) ;  /* 0x00000a5000017945 */ /* 0x000fe60003800200 */
[----:B------:R-:W-:-:S13]  /*4ce0*/  ISETP.GE.AND P0, PT, R0, R21, PT ;  /* 0x000000150000720c */ /* 0x000fda0003f06270 */
[----:B------:R-:W-:Y:S05]  /*4cf0*/  @P0 BRA `(.L_x_75) ;  /* 0x0000000800880947 */ /* 0x000fea0003800000 */
[----:B------:R-:W-:Y:S01]  /*4d00*/  LOP3.LUT R12, RZ, R0, RZ, 0x33, !PT ;  /* 0x00000000ff0c7212 */ /* 0x000fe200078e33ff */
[----:B------:R-:W-:Y:S01]  /*4d10*/  BSSY.RECONVERGENT B2, `(.L_x_76) ;  /* 0x0000032000027945 */ /* 0x000fe20003800200 */
[----:B------:R-:W-:Y:S02]  /*4d20*/  IMAD.MOV.U32 R20, RZ, RZ, R0 ;  /* 0x000000ffff147224 */ /* 0x000fe400078e0000 */
[----:B------:R-:W-:-:S04]  /*4d30*/  IADD3 R12, PT, PT, -R3, UR4, R12 ;  /* 0x00000004030c7c10 */ /* 0x000fc8000fffe10c */
[----:B------:R-:W-:-:S04]  /*4d40*/  LOP3.LUT R4, R12, 0x300, RZ, 0xc0, !PT ;  /* 0x000003000c047812 */ /* 0x000fc800078ec0ff */
[----:B------:R-:W-:-:S13]  /*4d50*/  ISETP.NE.AND P0, PT, R4, 0x300, PT ;  /* 0x000003000400780c */ /* 0x000fda0003f05270 */
[----:B------:R-:W-:Y:S05]  /*4d60*/  @!P0 BRA `(.L_x_77) ;  /* 0x0000000000b08947 */ /* 0x000fea0003800000 */
[----:B------:R-:W0:Y:S01]  /*4d70*/  LDCU.64 UR6, c[0x0][0x380] ;  /* 0x00007000ff0677ac */ /* 0x000e220008000a00 */
[----:B------:R-:W-:Y:S01]  /*4d80*/  IADD3 R5, P0, PT, R0, R3, RZ ;  /* 0x0000000300057210 */ /* 0x000fe20007f1e0ff */
[----:B------:R-:W-:Y:S01]  /*4d90*/  IMAD.MOV.U32 R20, RZ, RZ, R0 ;  /* 0x000000ffff147224 */ /* 0x000fe200078e0000 */
[----:B------:R-:W-:-:S03]  /*4da0*/  LEA.HI R4, R12, 0x1, RZ, 0x18 ;  /* 0x000000010c047811 */ /* 0x000fc600078fc0ff */
[----:B------:R-:W-:Y:S01]  /*4db0*/  IMAD.X R6, RZ, RZ, R2, P0 ;  /* 0x000000ffff067224 */ /* 0x000fe200000e0602 */
[----:B------:R-:W-:-:S05]  /*4dc0*/  LOP3.LUT R4, R4, 0x3, RZ, 0xc0, !PT ;  /* 0x0000000304047812 */ /* 0x000fca00078ec0ff */
[----:B------:R-:W-:Y:S01]  /*4dd0*/  IMAD.MOV R13, RZ, RZ, -R4 ;  /* 0x000000ffff0d7224 */ /* 0x000fe200078e0a04 */
[----:B0-----:R-:W-:-:S04]  /*4de0*/  LEA R14, P1, R5, UR6, 0x4 ;  /* 0x00000006050e7c11 */ /* 0x001fc8000f8220ff */
[----:B------:R-:W-:-:S09]  /*4df0*/  LEA.HI.X R5, R5, UR7, R6, 0x4, P1 ;  /* 0x0000000705057c11 */ /* 0x000fd200088f2406 */
.L_x_80:
[----:B------:R-:W-:-:S05]  /*4e00*/  IMAD.MOV.U32 R4, RZ, RZ, R14 ;  /* 0x000000ffff047224 */ /* 0x000fca00078e000e */
[----:B------:R-:W2:Y:S04]  /*4e10*/  LDG.E.64.CONSTANT R8, desc[UR10][R4.64] ;  /* 0x0000000a04087981 */ /* 0x000ea8000c1e9b00 */
[----:B------:R-:W3:Y:S01]  /*4e20*/  LDG.E.64.CONSTANT R6, desc[UR10][R4.64+0x8] ;  /* 0x0000080a04067981 */ /* 0x000ee2000c1e9b00 */
[----:B------:R-:W-:Y:S01]  /*4e30*/  VIADD R13, R13, 0x1 ;  /* 0x000000010d0d7836 */ /* 0x000fe20000000000 */
[----:B------:R-:W-:Y:S01]  /*4e40*/  BSSY.RECONVERGENT B3, `(.L_x_78) ;  /* 0x000001b000037945 */ /* 0x000fe20003800200 */
[----:B------:R-:W-:Y:S01]  /*4e50*/  IMAD.MOV.U32 R15, RZ, RZ, R22 ;  /* 0x000000ffff0f7224 */ /* 0x000fe200078e0016 */
        /* <DEDUP_REMOVED lines=25> */
.L_x_79:
[----:B------:R-:W-:Y:S05]  /*4ff0*/  BSYNC.RECONVERGENT B3 ;  /* 0x0000000000037941 */ /* 0x000fea0003800200 */
.L_x_78:
[----:B------:R-:W-:Y:S02]  /*5000*/  IMAD.X R5, RZ, RZ, R5, P3 ;  /* 0x000000ffff057224 */ /* 0x000fe400018e0605 */
[----:B------:R-:W-:Y:S01]  /*5010*/  VIADD R20, R20, 0x100 ;  /* 0x0000010014147836 */ /* 0x000fe20000000000 */
[----:B------:R-:W-:Y:S06]  /*5020*/  @P2 BRA `(.L_x_80) ;  /* 0xfffffffc00742947 */ /* 0x000fec000383ffff */
.L_x_77:
[----:B------:R-:W-:Y:S05]  /*5030*/  BSYNC.RECONVERGENT B2 ;  /* 0x0000000000027941 */ /* 0x000fea0003800200 */
.L_x_76:
[----:B------:R-:W-:-:S13]  /*5040*/  ISETP.GE.U32.AND P0, PT, R12, 0x300, PT ;  /* 0x000003000c00780c */ /* 0x000fda0003f06070 */
[----:B------:R-:W-:Y:S05]  /*5050*/  @!P0 BRA `(.L_x_75) ;  /* 0x0000000400b08947 */ /* 0x000fea0003800000 */
[----:B------:R-:W0:Y:S01]  /*5060*/  LDCU.64 UR6, c[0x0][0x380] ;  /* 0x00007000ff0677ac */ /* 0x000e220008000a00 */
[----:B------:R-:W-:-:S05]  /*5070*/  IADD3 R3, P0, PT, R20, R3, RZ ;  /* 0x0000000314037210 */ /* 0x000fca0007f1e0ff */
[----:B------:R-:W-:Y:S01]  /*5080*/  IMAD.X R2, RZ, RZ, R2, P0 ;  /* 0x000000ffff027224 */ /* 0x000fe200000e0602 */
[----:B0-----:R-:W-:-:S04]  /*5090*/  LEA R8, P1, R3, UR6, 0x4 ;  /* 0x0000000603087c11 */ /* 0x001fc8000f8220ff */
[----:B------:R-:W-:Y:S02]  /*50a0*/  IADD3 R8, P0, PT, R8, 0x3008, RZ ;  /* 0x0000300808087810 */ /* 0x000fe40007f1e0ff */
[----:B------:R-:W-:-:S05]  /*50b0*/  LEA.HI.X R9, R3, UR7, R2, 0x4, P1 ;  /* 0x0000000703097c11 */ /* 0x000fca00088f2402 */
[----:B------:R-:W-:-:S07]  /*50c0*/  IMAD.X R9, RZ, RZ, R9, P0 ;  /* 0x000000ffff097224 */ /* 0x000fce00000e0609 */
.L_x_89:
[----:B------:R-:W2:Y:S04]  /*50d0*/  LDG.E.64.CONSTANT R10, desc[UR10][R8.64+-0x3008] ;  /* 0xffcff80a080a7981 */ /* 0x000ea8000c1e9b00 */
[----:B------:R-:W3:Y:S04]  /*50e0*/  LDG.E.64.CONSTANT R12, desc[UR10][R8.64+-0x3000] ;  /* 0xffd0000a080c7981 */ /* 0x000ee8000c1e9b00 */
[----:B------:R0:W5:Y:S04]  /*50f0*/  LDG.E.64.CONSTANT R6, desc[UR10][R8.64+-0x2008] ;  /* 0xffdff80a08067981 */ /* 0x000168000c1e9b00 */
        /* <DEDUP_REMOVED lines=22> */
.L_x_82:
[----:B------:R-:W-:Y:S05]  /*5260*/  BSYNC.RECONVERGENT B2 ;  /* 0x0000000000027941 */ /* 0x000fea0003800200 */
.L_x_81:
        /* <DEDUP_REMOVED lines=25> */
.L_x_84:
[----:B------:R-:W-:Y:S05]  /*5400*/  BSYNC.RECONVERGENT B2 ;  /* 0x0000000000027941 */ /* 0x000fea0003800200 */
.L_x_83:
        /* <DEDUP_REMOVED lines=21> */
.L_x_86:
[----:B------:R-:W-:Y:S05]  /*5560*/  BSYNC.RECONVERGENT B2 ;  /* 0x0000000000027941 */ /* 0x000fea0003800200 */
.L_x_85:
        /* <DEDUP_REMOVED lines=21> */
.L_x_88:
[----:B------:R-:W-:Y:S05]  /*56c0*/  BSYNC.RECONVERGENT B2 ;  /* 0x0000000000027941 */ /* 0x000fea0003800200 */
.L_x_87:
[----:B------:R-:W-:Y:S01]  /*56d0*/  VIADD R20, R20, 0x400 ;  /* 0x0000040014147836 */ /* 0x000fe20000000000 */
[----:B------:R-:W-:-:S04]  /*56e0*/  IADD3 R8, P1, PT, R8, 0x4000, RZ ;  /* 0x0000400008087810 */ /* 0x000fc80007f3e0ff */
[----:B------:R-:W-:Y:S01]  /*56f0*/  ISETP.GE.AND P0, PT, R20, R21, PT ;  /* 0x000000151400720c */ /* 0x000fe20003f06270 */
[----:B------:R-:W-:-:S12]  /*5700*/  IMAD.X R9, RZ, RZ, R9, P1 ;  /* 0x000000ffff097224 */ /* 0x000fd800008e0609 */
[----:B------:R-:W-:Y:S05]  /*5710*/  @!P0 BRA `(.L_x_89) ;  /* 0xfffffff8006c8947 */ /* 0x000fea000383ffff */
.L_x_75:
[----:B------:R-:W-:Y:S05]  /*5720*/  BSYNC.RECONVERGENT B1 ;  /* 0x0000000000017941 */ /* 0x000fea0003800200 */
.L_x_74:
[----:B------:R-:W0:Y:S01]  /*5730*/  S2R R8, SR_LANEID ;  /* 0x0000000000087919 */ /* 0x000e220000000000 */
[----:B------:R-:W-:Y:S01]  /*5740*/  BSSY.RECONVERGENT B1, `(.L_x_90) ;  /* 0x000001f000017945 */ /* 0x000fe20003800200 */
[----:B------:R-:W-:Y:S01]  /*5750*/  IMAD.MOV.U32 R11, RZ, RZ, R22 ;  /* 0x000000ffff0b7224 */ /* 0x000fe200078e0016 */
[----:B------:R1:W2:Y:S01]  /*5760*/  SHFL.DOWN PT, R4, R16, 0x1, 0x1f ;  /* 0x08201f0010047f89 */ /* 0x0002a200000e0000 */
[----:B------:R-:W-:Y:S02]  /*5770*/  IMAD.MOV.U32 R12, RZ, RZ, R23 ;  /* 0x000000ffff0c7224 */ /* 0x000fe400078e0017 */
[----:B------:R-:W-:Y:S01]  /*5780*/  IMAD.MOV.U32 R2, RZ, RZ, R16 ;  /* 0x000000ffff027224 */ /* 0x000fe200078e0010 */
[----:B------:R1:W3:Y:S01]  /*5790*/  SHFL.DOWN PT, R5, R17, 0x1, 0x1f ;  /* 0x08201f0011057f89 */ /* 0x0002e200000e0000 */
        /* <DEDUP_REMOVED lines=25> */
.L_x_91:
[----:B------:R-:W-:Y:S05]  /*5930*/  BSYNC.RECONVERGENT B1 ;  /* 0x0000000000017941 */ /* 0x000fea0003800200 */
.L_x_90:
        /* <DEDUP_REMOVED lines=31> */
.L_x_93:
[----:B------:R-:W-:Y:S05]  /*5b30*/  BSYNC.RECONVERGENT B1 ;  /* 0x0000000000017941 */ /* 0x000fea0003800200 */
.L_x_92:
[----:B------:R-:W-:Y:S01]  /*5b40*/  ISETP.GT.AND P0, PT, R8, 0x1b, PT ;  /* 0x0000001b0800780c */ /* 0x000fe20003f04270 */
[----:B-1----:R1:W1:Y:S01]  /*5b50*/  SHFL.DOWN PT, R6, R4, 0x4, 0x1f ;  /* 0x08801f0004067f89 */ /* 0x00226200000e0000 */
[----:B------:R-:W-:Y:S01]  /*5b60*/  BSSY.RECONVERGENT B1, `(.L_x_94) ;  /* 0x000001d000017945 */ /* 0x000fe20003800200 */
[----:B0-----:R-:W-:Y:S02]  /*5b70*/  IMAD.MOV.U32 R11, RZ, RZ, R9 ;  /* 0x000000ffff0b7224 */ /* 0x001fe400078e0009 */
[----:B--2---:R0:W2:Y:S01]  /*5b80*/  SHFL.DOWN PT, R7, R5, 0x4, 0x1f ;  /* 0x08801f0005077f89 */ /* 0x0040a200000e0000 */
[----:B------:R-:W-:Y:S02]  /*5b90*/  IMAD.MOV.U32 R12, RZ, RZ, R10 ;  /* 0x000000ffff0c7224 */ /* 0x000fe400078e000a */
[----:B------:R-:W-:Y:S01]  /*5ba0*/  IMAD.MOV.U32 R2, RZ, RZ, R4 ;  /* 0x000000ffff027224 */ /* 0x000fe200078e0004 */
[----:B---3--:R0:W3:Y:S01]  /*5bb0*/  SHFL.DOWN PT, R14, R9, 0x4, 0x1f ;  /* 0x08801f00090e7f89 */ /* 0x0080e200000e0000 */
[----:B------:R-:W-:-:S03]  /*5bc0*/  IMAD.MOV.U32 R3, RZ, RZ, R5 ;  /* 0x000000ffff037224 */ /* 0x000fc600078e0005 */
[----:B----4-:R0:W4:Y:S01]  /*5bd0*/  SHFL.DOWN PT, R13, R10, 0x4, 0x1f ;  /* 0x08801f000a0d7f89 */ /* 0x01012200000e0000 */
        /* <DEDUP_REMOVED lines=21> */
.L_x_95:
[----:B------:R-:W-:Y:S05]  /*5d30*/  BSYNC.RECONVERGENT B1 ;  /* 0x0000000000017941 */ /* 0x000fea0003800200 */
.L_x_94:
        /* <DEDUP_REMOVED lines=31> */
.L_x_97:
[----:B------:R-:W-:Y:S05]  /*5f30*/  BSYNC.RECONVERGENT B1 ;  /* 0x0000000000017941 */ /* 0x000fea0003800200 */
.L_x_96:
[----:B------:R-:W-:Y:S01]  /*5f40*/  ISETP.GT.AND P0, PT, R8, 0xf, PT ;  /* 0x0000000f0800780c */ /* 0x000fe20003f04270 */
[----:B-1----:R1:W1:Y:S01]  /*5f50*/  SHFL.DOWN PT, R6, R4, 0x10, 0x1f ;  /* 0x0a001f0004067f89 */ /* 0x00226200000e0000 */
[----:B------:R-:W-:Y:S01]  /*5f60*/  BSSY.RECONVERGENT B1, `(.L_x_98) ;  /* 0x000001d000017945 */ /* 0x000fe20003800200 */
[----:B---3--:R-:W-:Y:S02]  /*5f70*/  IMAD.MOV.U32 R14, RZ, RZ, R9 ;  /* 0x000000ffff0e7224 */ /* 0x008fe400078e0009 */
[----:B--2---:R2:W3:Y:S01]  /*5f80*/  SHFL.DOWN PT, R7, R5, 0x10, 0x1f ;  /* 0x0a001f0005077f89 */ /* 0x0044e200000e0000 */
[----:B------:R-:W-:Y:S02]  /*5f90*/  IMAD.MOV.U32 R15, RZ, RZ, R10 ;  /* 0x000000ffff0f7224 */ /* 0x000fe400078e000a */
[----:B------:R-:W-:Y:S01]  /*5fa0*/  IMAD.MOV.U32 R2, RZ, RZ, R4 ;  /* 0x000000ffff027224 */ /* 0x000fe200078e0004 */
[----:B0-----:R2:W0:Y:S01]  /*5fb0*/  SHFL.DOWN PT, R12, R9, 0x10, 0x1f ;  /* 0x0a001f00090c7f89 */ /* 0x00142200000e0000 */
[----:B------:R-:W-:-:S03]  /*5fc0*/  IMAD.MOV.U32 R3, RZ, RZ, R5 ;  /* 0x000000ffff037224 */ /* 0x000fc600078e0005 */
[----:B------:R2:W0:Y:S01]  /*5fd0*/  SHFL.DOWN PT, R11, R10, 0x10, 0x1f ;  /* 0x0a001f000a0b7f89 */ /* 0x00042200000e0000 */
[----:B------:R-:W-:Y:S05]  /*5fe0*/  @P0 BRA `(.L_x_99) ;  /* 0x0000000000500947 */ /* 0x000fea0003800000 */
[----:B-1-3--:R-:W-:Y:S01]  /*5ff0*/  DSETP.GEU.AND P0, PT, |R4|, |R6|, PT ;  /* 0x400000060400722a */ /* 0x00afe20003f0e200 */
        /* <DEDUP_REMOVED lines=19> */
.L_x_99:
[----:B------:R-:W-:Y:S05]  /*6130*/  BSYNC.RECONVERGENT B1 ;  /* 0x0000000000017941 */ /* 0x000fea0003800200 */
.L_x_98:
[----:B------:R-:W-:Y:S01]  /*6140*/  ISETP.NE.AND P0, PT, R8, RZ, PT ;  /* 0x000000ff0800720c */ /* 0x000fe20003f05270 */
[----:B------:R-:W-:-:S12]  /*6150*/  BSSY.RECONVERGENT B1, `(.L_x_100) ;  /* 0x000000a000017945 */ /* 0x000fd80003800200 */
[----:B------:R-:W-:Y:S05]  /*6160*/  @P0 BRA `(.L_x_101) ;  /* 0x0000000000200947 */ /* 0x000fea0003800000 */
[----:B-1----:R-:W1:Y:S01]  /*6170*/  S2R R6, SR_CgaCtaId ;  /* 0x0000000000067919 */ /* 0x002e620000008800 */
[----:B--2---:R-:W-:Y:S02]  /*6180*/  MOV R5, 0x400 ;  /* 0x0000040000057802 */ /* 0x004fe40000000f00 */
[----:B------:R-:W-:-:S04]  /*6190*/  SHF.R.U32.HI R4, RZ, 0x1, R0 ;  /* 0x00000001ff047819 */ /* 0x000fc80000011600 */
[----:B------:R-:W-:Y:S02]  /*61a0*/  LOP3.LUT R4, R4, 0x1f0, RZ, 0xc0, !PT ;  /* 0x000001f004047812 */ /* 0x000fe400078ec0ff */
[----:B-1----:R-:W-:-:S05]  /*61b0*/  LEA R5, R6, R5, 0x18 ;  /* 0x0000000506057211 */ /* 0x002fca00078ec0ff */
[----:B------:R-:W-:-:S05]  /*61c0*/  IMAD.IADD R5, R4, 0x1, R5 ;  /* 0x0000000104057824 */ /* 0x000fca00078e0205 */
[----:B------:R1:W-:Y:S04]  /*61d0*/  STS.64 [R5+0x10], R14 ;  /* 0x0000100e05007388 */ /* 0x0003e80000000a00 */
[----:B------:R1:W-:Y:S02]  /*61e0*/  STS.64 [R5+0x8], R2 ;  /* 0x0000080205007388 */ /* 0x0003e40000000a00 */
.L_x_101:
[----:B------:R-:W-:Y:S05]  /*61f0*/  BSYNC.RECONVERGENT B1 ;  /* 0x0000000000017941 */ /* 0x000fea0003800200 */
.L_x_100:
[----:B------:R-:W-:Y:S01]  /*6200*/  BAR.SYNC.DEFER_BLOCKING 0x0 ;  /* 0x0000000000007b1d */ /* 0x000fe20000010000 */
[----:B------:R-:W-:-:S13]  /*6210*/  ISETP.NE.AND P1, PT, R0, RZ, PT ;  /* 0x000000ff0000720c */ /* 0x000fda0003f25270 */
[----:B------:R-:W-:Y:S05]  /*6220*/  @P1 BRA `(.L_x_34) ;  /* 0x00000008008c1947 */ /* 0x000fea0003800000 */
[----:B-12---:R-:W1:Y:S01]  /*6230*/  S2R R5, SR_CgaCtaId ;  /* 0x0000000000057919 */ /* 0x006e620000008800 */
[----:B------:R-:W-:Y:S01]  /*6240*/  MOV R0, 0x400 ;  /* 0x0000040000007802 */ /* 0x000fe20000000f00 */
[----:B------:R-:W-:Y:S03]  /*6250*/  BSSY.RECONVERGENT B1, `(.L_x_102) ;  /* 0x000001a000017945 */ /* 0x000fe60003800200 */
[----:B-1----:R-:W-:-:S05]  /*6260*/  LEA R0, R5, R0, 0x18 ;  /* 0x0000000005007211 */ /* 0x002fca00078ec0ff */
[----:B------:R-:W1:Y:S04]  /*6270*/  LDS.64 R16, [R0+0x18] ;  /* 0x0000180000107984 */ /* 0x000e680000000a00 */
[----:B---3--:R-:W2:Y:S04]  /*6280*/  LDS.128 R4, [R0+0x20] ;  /* 0x0000200000047984 */ /* 0x008ea80000000c00 */
[----:B0---4-:R0:W3:Y:S04]  /*6290*/  LDS.64 R12, [R0+0x80] ;  /* 0x00008000000c7984 */ /* 0x0110e80000000a00 */
[----:B------:R0:W4:Y:S01]  /*62a0*/  LDS.128 R8, [R0+0x30] ;  /* 0x0000300000087984 */ /* 0x0001220000000c00 */
[----:B-1----:R-:W-:Y:S01]  /*62b0*/  DSETP.GEU.AND P0, PT, |R2|, |R16|, PT ;  /* 0x400000100200722a */ /* 0x002fe20003f0e200 */
[----:B------:R-:W-:-:S02]  /*62c0*/  IMAD.MOV.U32 R24, RZ, RZ, R16 ;  /* 0x000000ffff187224 */ /* 0x000fc400078e0010 */
[----:B------:R-:W-:Y:S02]  /*62d0*/  IMAD.MOV.U32 R25, RZ, RZ, R17 ;  /* 0x000000ffff197224 */ /* 0x000fe400078e0011 */
[----:B--2---:R-:W-:Y:S02]  /*62e0*/  IMAD.MOV.U32 R27, RZ, RZ, R4 ;  /* 0x000000ffff1b7224 */ /* 0x004fe400078e0004 */
[----:B------:R-:W-:-:S07]  /*62f0*/  IMAD.MOV.U32 R29, RZ, RZ, R5 ;  /* 0x000000ffff1d7224 */ /* 0x000fce00078e0005 */
[----:B0--34-:R-:W-:Y:S05]  /*6300*/  @!P0 BRA `(.L_x_103) ;  /* 0x0000000000388947 */ /* 0x019fea0003800000 */
        /* <DEDUP_REMOVED lines=14> */
.L_x_103:
[----:B------:R-:W-:Y:S05]  /*63f0*/  BSYNC.RECONVERGENT B1 ;  /* 0x0000000000017941 */ /* 0x000fea0003800200 */
.L_x_102:
        /* <DEDUP_REMOVED lines=23> */
.L_x_105:
[----:B------:R-:W-:Y:S05]  /*6570*/  BSYNC.RECONVERGENT B1 ;  /* 0x0000000000017941 */ /* 0x000fea0003800200 */
.L_x_104:
        /* <DEDUP_REMOVED lines=21> */
.L_x_107:
[----:B------:R-:W-:Y:S05]  /*66d0*/  BSYNC.RECONVERGENT B1 ;  /* 0x0000000000017941 */ /* 0x000fea0003800200 */
.L_x_106:
        /* <DEDUP_REMOVED lines=23> */
.L_x_109:
[----:B------:R-:W-:Y:S05]  /*6850*/  BSYNC.RECONVERGENT B1 ;  /* 0x0000000000017941 */ /* 0x000fea0003800200 */
.L_x_108:
        /* <DEDUP_REMOVED lines=21> */
.L_x_111:
[----:B------:R-:W-:Y:S05]  /*69b0*/  BSYNC.RECONVERGENT B1 ;  /* 0x0000000000017941 */ /* 0x000fea0003800200 */
.L_x_110:
        /* <DEDUP_REMOVED lines=21> */
.L_x_113:
[----:B------:R-:W-:Y:S05]  /*6b10*/  BSYNC.RECONVERGENT B1 ;  /* 0x0000000000017941 */ /* 0x000fea0003800200 */
.L_x_112:
        /* <DEDUP_REMOVED lines=20> */
.L_x_34:
[----:B------:R-:W-:Y:S05]  /*6c60*/  BSYNC.RECONVERGENT B0 ;  /* 0x0000000000007941 */ /* 0x000fea0003800200 */
.L_x_1:
[----:B------:R-:W-:Y:S05]  /*6c70*/  @P1 EXIT ;  /* 0x000000000000194d */ /* 0x000fea0003800000 */
[----:B012---:R-:W0:Y:S02]  /*6c80*/  LDC.64 R4, c[0x0][0x388] ;  /* 0x0000e200ff047b82 */ /* 0x007e240000000a00 */
[----:B0-----:R-:W-:Y:S04]  /*6c90*/  STG.E.64 desc[UR10][R4.64], R2 ;  /* 0x0000000204007986 */ /* 0x001fe8000c101b0a */
[----:B------:R-:W-:Y:S01]  /*6ca0*/  STG.E.64 desc[UR10][R4.64+0x8], R14 ;  /* 0x0000080e04007986 */ /* 0x000fe2000c101b0a */
[----:B------:R-:W-:Y:S05]  /*6cb0*/  EXIT ;  /* 0x000000000000794d */ /* 0x000fea0003800000 */
.L_x_114:
        /* <DEDUP_REMOVED lines=12> */
.L_x_742:


//--------------------- .text._ZN6thrust24THRUST_300001_SM_1000_NS8cuda_cub4core6detail13_kernel_agentINS1_8__reduce10DrainAgentIlEEJN3cub18CUB_300001_SM_10009GridQueueIyEElEEEvDpT0_ --------------------------
	.section	.text._ZN6thrust24THRUST_300001_SM_1000_NS8cuda_cub4core6detail13_kernel_agentINS1_8__reduce10DrainAgentIlEEJN3cub18CUB_300001_SM_10009GridQueueIyEElEEEvDpT0_,"ax",@progbits
	.align	128
        .global         _ZN6thrust24THRUST_300001_SM_1000_NS8cuda_cub4core6detail13_kernel_agentINS1_8__reduce10DrainAgentIlEEJN3cub18CUB_300001_SM_10009GridQueueIyEElEEEvDpT0_
        .type           _ZN6thrust24THRUST_300001_SM_1000_NS8cuda_cub4core6detail13_kernel_agentINS1_8__reduce10DrainAgentIlEEJN3cub18CUB_300001_SM_10009GridQueueIyEElEEEvDpT0_,@function
        .size           _ZN6thrust24THRUST_300001_SM_1000_NS8cuda_cub4core6detail13_kernel_agentINS1_8__reduce10DrainAgentIlEEJN3cub18CUB_300001_SM_10009GridQueueIyEElEEEvDpT0_,(.L_x_743 - _ZN6thrust24THRUST_300001_SM_1000_NS8cuda_cub4core6detail13_kernel_agentINS1_8__reduce10DrainAgentIlEEJN3cub18CUB_300001_SM_10009GridQueueIyEElEEEvDpT0_)
        .other          _ZN6thrust24THRUST_300001_SM_1000_NS8cuda_cub4core6detail13_kernel_agentINS1_8__reduce10DrainAgentIlEEJN3cub18CUB_300001_SM_10009GridQueueIyEElEEEvDpT0_,@"STO_CUDA_ENTRY STV_DEFAULT"
_ZN6thrust24THRUST_300001_SM_1000_NS8cuda_cub4core6detail13_kernel_agentINS1_8__reduce10DrainAgentIlEEJN3cub18CUB_300001_SM_10009GridQueueIyEElEEEvDpT0_:
.text._ZN6thrust24THRUST_300001_SM_1000_NS8cuda_cub4core6detail13_kernel_agentINS1_8__reduce10DrainAgentIlEEJN3cub18CUB_300001_SM_10009GridQueueIyEElEEEvDpT0_:
[----:B------:R-:W-:Y:S08]  /*0000*/  LDC R1, c[0x0][0x37c] ;  /* 0x0000df00ff017b82 */ /* 0x000ff00000000800 */
[----:B------:R-:W0:Y:S01]  /*0010*/  LDC.64 R2, c[0x0][0x380] ;  /* 0x0000e000ff027b82 */ /* 0x000e220000000a00 */
[----:B------:R-:W0:Y:S07]  /*0020*/  LDCU.64 UR4, c[0x0][0x358] ;  /* 0x00006b00ff0477ac */ /* 0x000e2e0008000a00 */
[----:B------:R-:W1:Y:S01]  /*0030*/  LDC.64 R4, c[0x0][0x388] ;  /* 0x0000e200ff047b82 */ /* 0x000e620000000a00 */
[----:B0-----:R-:W-:Y:S04]  /*0040*/  STG.E.64 desc[UR4][R2.64+0x8], RZ ;  /* 0x000008ff02007986 */ /* 0x001fe8000c101b04 */
[----:B-1----:R-:W-:Y:S01]  /*0050*/  STG.E.64 desc[UR4][R2.64], R4 ;  /* 0x0000000402007986 */ /* 0x002fe2000c101b04 */
[----:B------:R-:W-:Y:S05]  /*0060*/  EXIT ;  /* 0x000000000000794d */ /* 0x000fea0003800000 */
.L_x_115:
        /* <DEDUP_REMOVED lines=9> */
.L_x_743:


//--------------------- .text._ZN6thrust24THRUST_300001_SM_1000_NS8cuda_cub4core6detail13_kernel_agentINS1_8__reduce11ReduceAgentINS0_12zip_iteratorIN4cuda3std3__45tupleIJNS0_10device_ptrIdEENS0_17counting_iteratorIlNS0_11use_defaultESF_SF_EEEEEEEPNSB_IJdlEEESJ_lNS1_9__extrema9arg_max_fIdl15compareKeyValueEEEEJSI_SK_lN3cub18CUB_300001_SM_100013GridEvenShareIlEENSR_9GridQueueIyEESO_EEEvDpT0_ --------------------------
	.section	.text._ZN6thrust24THRUST_300001_SM_1000_NS8cuda_cub4core6detail13_kernel_agentINS1_8__reduce11ReduceAgentINS0_12zip_iteratorIN4cuda3std3__45tupleIJNS0_10device_ptrIdEENS0_17counting_iteratorIlNS0_11use_defaultESF_SF_EEEEEEEPNSB_IJdlEEESJ_lNS1_9__extrema9arg_max_fIdl15compareKeyValueEEEEJSI_SK_lN3cub18CUB_300001_SM_100013GridEvenShareIlEENSR_9GridQueueIyEESO_EEEvDpT0_,"ax",@progbits
	.align	128
        .global         _ZN6thrust24THRUST_300001_SM_1000_NS8cuda_cub4core6detail13_kernel_agentINS1_8__reduce11ReduceAgentINS0_12zip_iteratorIN4cuda3std3__45tupleIJNS0_10device_ptrIdEENS0_17counting_iteratorIlNS0_11use_defaultESF_SF_EEEEEEEPNSB_IJdlEEESJ_lNS1_9__extrema9arg_max_fIdl15compareKeyValueEEEEJSI_SK_lN3cub18CUB_300001_SM_100013GridEvenShareIlEENSR_9GridQueueIyEESO_EEEvDpT0_
        .type           _ZN6thrust24THRUST_300001_SM_1000_NS8cuda_cub4core6detail13_kernel_agentINS1_8__reduce11ReduceAgentINS0_12zip_iteratorIN4cuda3std3__45tupleIJNS0_10device_ptrIdEENS0_17counting_iteratorIlNS0_11use_defaultESF_SF_EEEEEEEPNSB_IJdlEEESJ_lNS1_9__extrema9arg_max_fIdl15compareKeyValueEEEEJSI_SK_lN3cub18CUB_300001_SM_100013GridEvenShareIlEENSR_9GridQueueIyEESO_EEEvDpT0_,@function
        .size           _ZN6thrust24THRUST_300001_SM_1000_NS8cuda_cub4core6detail13_kernel_agentINS1_8__reduce11ReduceAgentINS0_12zip_iteratorIN4cuda3std3__45tupleIJNS0_10device_ptrIdEENS0_17counting_iteratorIlNS0_11use_defaultESF_SF_EEEEEEEPNSB_IJdlEEESJ_lNS1_9__extrema9arg_max_fIdl15compareKeyValueEEEEJSI_SK_lN3cub18CUB_300001_SM_100013GridEvenShareIlEENSR_9GridQueueIyEESO_EEEvDpT0_,(.L_x_744 - _ZN6thrust24THRUST_300001_SM_1000_NS8cuda_cub4core6detail13_kernel_agentINS1_8__reduce11ReduceAgentINS0_12zip_iteratorIN4cuda3std3__45tupleIJNS0_10device_ptrIdEENS0_17counting_iteratorIlNS0_11use_defaultESF_SF_EEEEEEEPNSB_IJdlEEESJ_lNS1_9__extrema9arg_max_fIdl15compareKeyValueEEEEJSI_SK_lN3cub18CUB_300001_SM_100013GridEvenShareIlEENSR_9GridQueueIyEESO_EEEvDpT0_)
        .other          _ZN6thrust24THRUST_300001_SM_1000_NS8cuda_cub4core6detail13_kernel_agentINS1_8__reduce11ReduceAgentINS0_12zip_iteratorIN4cuda3std3__45tupleIJNS0_10device_ptrIdEENS0_17counting_iteratorIlNS0_11use_defaultESF_SF_EEEEEEEPNSB_IJdlEEESJ_lNS1_9__extrema9arg_max_fIdl15compareKeyValueEEEEJSI_SK_lN3cub18CUB_300001_SM_100013GridEvenShareIlEENSR_9GridQueueIyEESO_EEEvDpT0_,@"STO_CUDA_ENTRY STV_DEFAULT"
_ZN6thrust24THRUST_300001_SM_1000_NS8cuda_cub4core6detail13_kernel_agentINS1_8__reduce11ReduceAgentINS0_12zip_iteratorIN4cuda3std3__45tupleIJNS0_10device_ptrIdEENS0_17counting_iteratorIlNS0_11use_defaultESF_SF_EEEEEEEPNSB_IJdlEEESJ_lNS1_9__extrema9arg_max_fIdl15compareKeyValueEEEEJSI_SK_lN3cub18CUB_300001_SM_100013GridEvenShareIlEENSR_9GridQueueIyEESO_EEEvDpT0_:
.text._ZN6thrust24THRUST_300001_SM_1000_NS8cuda_cub4core6detail13_kernel_agentINS1_8__reduce11ReduceAgentINS0_12zip_iteratorIN4cuda3std3__45tupleIJNS0_10device_ptrIdEENS0_17counting_iteratorIlNS0_11use_defaultESF_SF_EEEEEEEPNSB_IJdlEEESJ_lNS1_9__extrema9arg_max_fIdl15compareKeyValueEEEEJSI_SK_lN3cub18CUB_300001_SM_100013GridEvenShareIlEENSR_9GridQueueIyEESO_EEEvDpT0_:
[----:B------:R-:W-:Y:S01]  /*0000*/  LDC R1, c[0x0][0x37c] ;  /* 0x0000df00ff017b82 */ /* 0x000fe20000000800 */
[----:B------:R-:W0:Y:S01]  /*0010*/  S2R R0, SR_CTAID.X ;  /* 0x0000000000007919 */ /* 0x000e220000002500 */
[----:B------:R-:W1:Y:S01]  /*0020*/  LDCU.64 UR4, c[0x0][0x398] ;  /* 0x00007300ff0477ac */ /* 0x000e620008000a00 */
[----:B------:R-:W-:Y:S01]  /*0030*/  BSSY.RECONVERGENT B0, `(.L_x_116) ;  /* 0x0000689000007945 */ /* 0x000fe20003800200 */
[----:B------:R-:W2:Y:S01]  /*0040*/  LDCU UR6, c[0x0][0x370] ;  /* 0x00006e00ff0677ac */ /* 0x000ea20008000800 */
[----:B------:R-:W3:Y:S01]  /*0050*/  LDCU.64 UR10, c[0x0][0x358] ;  /* 0x00006b00ff0a77ac */ /* 0x000ee20008000a00 */
[----:B-1----:R-:W-:Y:S02]  /*0060*/  IMAD.U32 R25, RZ, RZ, UR4 ;  /* 0x00000004ff197e24 */ /* 0x002fe4000f8e00ff */
[----:B------:R-:W-:Y:S01]  /*0070*/  IMAD.U32 R16, RZ, RZ, UR5 ;  /* 0x00000005ff107e24 */ /* 0x000fe2000f8e00ff */
[----:B--2---:R-:W-:Y:S01]  /*0080*/  UIMAD UR6, UR6, 0x500, URZ ;  /* 0x00000500060678a4 */ /* 0x004fe2000f8e02ff */
[----:B0-----:R-:W-:-:S05]  /*0090*/  IMAD R8, R0, 0x500, RZ ;  /* 0x0000050000087824 */ /* 0x001fca00078e02ff */
[----:B------:R-:W-:-:S04]  /*00a0*/  IADD3 R2, P1, PT, R8, 0x500, RZ ;  /* 0x0000050008027810 */ /* 0x000fc80007f3e0ff */
[----:B------:R-:W-:Y:S01]  /*00b0*/  ISETP.GT.U32.AND P0, PT, R2, R25, PT ;  /* 0x000000190200720c */ /* 0x000fe20003f04070 */
[----:B------:R-:W-:-:S05]  /*00c0*/  IMAD.X R3, RZ, RZ, RZ, P1 ;  /* 0x000000ffff037224 */ /* 0x000fca00008e06ff */
[----:B------:R-:W-:-:S13]  /*00d0*/  ISETP.GT.AND.EX P0, PT, R3, R16, PT, P0 ;  /* 0x000000100300720c */ /* 0x000fda0003f04300 */
[----:B---3--:R-:W-:Y:S05]  /*00e0*/  @!P0 BRA `(.L_x_117) ;  /* 0x0000003800e48947 */ /* 0x008fea0003800000 */
[----:B------:R-:W0:Y:S01]  /*00f0*/  S2R R10, SR_TID.X ;  /* 0x00000000000a7919 */ /* 0x000e220000002100 */
[----:B------:R-:W-:Y:S01]  /*0100*/  IMAD.IADD R9, R25, 0x1, -R8 ;  /* 0x0000000119097824 */ /* 0x000fe200078e0a08 */
[----:B------:R-:W-:Y:S01]  /*0110*/  BSSY.RECONVERGENT B1, `(.L_x_118) ;  /* 0x000000f000017945 */ /* 0x000fe20003800200 */
[----:B------:R-:W-:Y:S02]  /*0120*/  CS2R R20, SRZ ;  /* 0x0000000000147805 */ /* 0x000fe4000001ff00 */
[----:B------:R-:W-:Y:S02]  /*0130*/  CS2R R14, SRZ ;  /* 0x00000000000e7805 */ /* 0x000fe4000001ff00 */
[----:B0-----:R-:W-:Y:S01]  /*0140*/  ISETP.GE.AND P0, PT, R10, R9, PT ;  /* 0x000000090a00720c */ /* 0x001fe20003f06270 */
[----:B------:R-:W-:-:S12]  /*0150*/  IMAD.MOV.U32 R6, RZ, RZ, R10 ;  /* 0x000000ffff067224 */ /* 0x000fd800078e000a */
[----:B------:R-:W-:Y:S05]  /*0160*/  @P0 BRA `(.L_x_119) ;  /* 0x0000000000240947 */ /* 0x000fea0003800000 */
[----:B------:R-:W0:Y:S01]  /*0170*/  LDCU.128 UR4, c[0x0][0x380] ;  /* 0x00007000ff0477ac */ /* 0x000e220008000c00 */
[----:B------:R-:W-:-:S05]  /*0180*/  IADD3 R21, P0, PT, R8, R10, RZ ;  /* 0x0000000a08157210 */ /* 0x000fca0007f1e0ff */
[----:B------:R-:W-:Y:S01]  /*0190*/  IMAD.X R20, RZ, RZ, RZ, P0 ;  /* 0x000000ffff147224 */ /* 0x000fe200000e06ff */
[----:B0-----:R-:W-:-:S04]  /*01a0*/  LEA R14, P1, R21, UR4, 0x3 ;  /* 0x00000004150e7c11 */ /* 0x001fc8000f8218ff */
[----:B------:R-:W-:-:S06]  /*01b0*/  LEA.HI.X R15, R21, UR5, R20, 0x3, P1 ;  /* 0x00000005150f7c11 */ /* 0x000fcc00088f1c14 */
[----:B------:R-:W5:Y:S01]  /*01c0*/  LDG.E.64 R14, desc[UR10][R14.64] ;  /* 0x0000000a0e0e7981 */ /* 0x000f62000c1e1b00 */
[----:B------:R-:W-:Y:S01]  /*01d0*/  IADD3 R21, P0, PT, R21, UR6, RZ ;  /* 0x0000000615157c10 */ /* 0x000fe2000ff1e0ff */
[----:B------:R-:W-:-:S03]  /*01e0*/  VIADD R6, R10, 0x100 ;  /* 0x000001000a067836 */ /* 0x000fc60000000000 */
[----:B------:R-:W-:-:S09]  /*01f0*/  IADD3.X R20, PT, PT, R20, UR7, RZ, P0, !PT ;  /* 0x0000000714147c10 */ /* 0x000fd200087fe4ff */
.L_x_119:
[----:B------:R-:W-:Y:S05]  /*0200*/  BSYNC.RECONVERGENT B1 ;  /* 0x0000000000017941 */ /* 0x000fea0003800200 */
.L_x_118:
[----:B------:R-:W-:Y:S01]  /*0210*/  ISETP.GE.AND P0, PT, R6, R9, PT ;  /* 0x000000090600720c */ /* 0x000fe20003f06270 */
[----:B------:R-:W-:-:S12]  /*0220*/  BSSY.RECONVERGENT B1, `(.L_x_120) ;  /* 0x00000af000017945 */ /* 0x000fd80003800200 */
[----:B------:R-:W-:Y:S05]  /*0230*/  @P0 BRA `(.L_x_121) ;  /* 0x0000000800b40947 */ /* 0x000fea0003800000 */
[----:B------:R-:W-:Y:S01]  /*0240*/  LOP3.LUT R2, RZ, R6, RZ, 0x33, !PT ;  /* 0x00000006ff027212 */ /* 0x000fe200078e33ff */
[----:B------:R-:W-:Y:S03]  /*0250*/  BSSY.RECONVERGENT B2, `(.L_x_122) ;  /* 0x0000034000027945 */ /* 0x000fe60003800200 */
[----:B------:R-:W-:-:S04]  /*0260*/  IADD3 R25, PT, PT, -R8, R25, R2 ;  /* 0x0000001908197210 */ /* 0x000fc80007ffe102 */
[----:B------:R-:W-:-:S04]  /*0270*/  LOP3.LUT R2, R25, 0x300, RZ, 0xc0, !PT ;  /* 0x0000030019027812 */ /* 0x000fc800078ec0ff */
[----:B------:R-:W-:-:S13]  /*0280*/  ISETP.NE.AND P0, PT, R2, 0x300, PT ;  /* 0x000003000200780c */ /* 0x000fda0003f05270 */
[----:B------:R-:W-:Y:S05]  /*0290*/  @!P0 BRA `(.L_x_123) ;  /* 0x0000000000bc8947 */ /* 0x000fea0003800000 */
[----:B------:R-:W0:Y:S01]  /*02a0*/  LDCU.128 UR4, c[0x0][0x380] ;  /* 0x00007000ff0477ac */ /* 0x000e220008000c00 */
[----:B------:R-:W-:Y:S02]  /*02b0*/  IADD3 R12, P0, PT, R8, R6, RZ ;  /* 0x00000006080c7210 */ /* 0x000fe40007f1e0ff */
[----:B------:R-:W-:-:S03]  /*02c0*/  LEA.HI R2, R25, 0x1, RZ, 0x18 ;  /* 0x0000000119027811 */ /* 0x000fc600078fc0ff */
[----:B------:R-:W-:Y:S01]  /*02d0*/  IMAD.X R3, RZ, RZ, RZ, P0 ;  /* 0x000000ffff037224 */ /* 0x000fe200000e06ff */
[----:B------:R-:W-:-:S05]  /*02e0*/  LOP3.LUT R2, R2, 0x3, RZ, 0xc0, !PT ;  /* 0x0000000302027812 */ /* 0x000fca00078ec0ff */
[----:B------:R-:W-:Y:S01]  /*02f0*/  IMAD.MOV R7, RZ, RZ, -R2 ;  /* 0x000000ffff077224 */ /* 0x000fe200078e0a02 */
[C---:B0-----:R-:W-:Y:S02]  /*0300*/  IADD3 R13, P1, PT, R12.reuse, UR6, RZ ;  /* 0x000000060c0d7c10 */ /* 0x041fe4000ff3e0ff */
[C---:B------:R-:W-:Y:S02]  /*0310*/  LEA R11, P2, R12.reuse, UR4, 0x3 ;  /* 0x000000040c0b7c11 */ /* 0x040fe4000f8418ff */
[----:B------:R-:W-:Y:S02]  /*0320*/  IADD3.X R16, PT, PT, R3, UR7, RZ, P1, !PT ;  /* 0x0000000703107c10 */ /* 0x000fe40008ffe4ff */
[----:B------:R-:W-:-:S09]  /*0330*/  LEA.HI.X R12, R12, UR5, R3, 0x3, P2 ;  /* 0x000000050c0c7c11 */ /* 0x000fd200090f1c03 */
.L_x_126:
[----:B------:R-:W-:Y:S02]  /*0340*/  IMAD.MOV.U32 R2, RZ, RZ, R11 ;  /* 0x000000ffff027224 */ /* 0x000fe400078e000b */
[----:B------:R-:W-:-:S06]  /*0350*/  IMAD.MOV.U32 R3, RZ, RZ, R12 ;  /* 0x000000ffff037224 */ /* 0x000fcc00078e000c */
[----:B------:R-:W2:Y:S01]  /*0360*/  LDG.E.64 R2, desc[UR10][R2.64] ;  /* 0x0000000a02027981 */ /* 0x000ea2000c1e1b00 */
[----:B------:R-:W-:Y:S01]  /*0370*/  VIADD R7, R7, 0x1 ;  /* 0x0000000107077836 */ /* 0x000fe20000000000 */
[----:B------:R-:W-:Y:S01]  /*0380*/  BSSY.RECONVERGENT B3, `(.L_x_124) ;  /* 0x000001b000037945 */ /* 0x000fe20003800200 */
[----:B------:R-:W-:Y:S01]  /*0390*/  IMAD.MOV.U32 R18, RZ, RZ, R21 ;  /* 0x000000ffff127224 */ /* 0x000fe200078e0015 */
[----:B------:R-:W-:Y:S01]  /*03a0*/  IADD3 R11, P3, PT, R11, 0x800, RZ ;  /* 0x000008000b0b7810 */ /* 0x000fe20007f7e0ff */
[----:B------:R-:W-:Y:S01]  /*03b0*/  IMAD.MOV.U32 R17, RZ, RZ, R20 ;  /* 0x000000ffff117224 */ /* 0x000fe200078e0014 */
[----:B------:R-:W-:Y:S01]  /*03c0*/  ISETP.NE.AND P2, PT, R7, RZ, PT ;  /* 0x000000ff0700720c */ /* 0x000fe20003f45270 */
[----:B-----5:R-:W-:Y:S02]  /*03d0*/  IMAD.MOV.U32 R4, RZ, RZ, R14 ;  /* 0x000000ffff047224 */ /* 0x020fe400078e000e */
[----:B------:R-:W-:Y:S02]  /*03e0*/  IMAD.MOV.U32 R5, RZ, RZ, R15 ;  /* 0x000000ffff057224 */ /* 0x000fe400078e000f */
[----:B------:R-:W-:-:S02]  /*03f0*/  IMAD.MOV.U32 R21, RZ, RZ, R13 ;  /* 0x000000ffff157224 */ /* 0x000fc400078e000d */
[----:B------:R-:W-:Y:S01]  /*0400*/  IMAD.MOV.U32 R20, RZ, RZ, R16 ;  /* 0x000000ffff147224 */ /* 0x000fe200078e0010 */
[----:B--2---:R-:W-:Y:S01]  /*0410*/  DSETP.GEU.AND P0, PT, |R14|, |R2|, PT ;  /* 0x400000020e00722a */ /* 0x004fe20003f0e200 */
[----:B------:R-:W-:Y:S02]  /*0420*/  IMAD.MOV.U32 R14, RZ, RZ, R2 ;  /* 0x000000ffff0e7224 */ /* 0x000fe400078e0002 */
[----:B------:R-:W-:-:S11]  /*0430*/  IMAD.MOV.U32 R15, RZ, RZ, R3 ;  /* 0x000000ffff0f7224 */ /* 0x000fd600078e0003 */
        /* <DEDUP_REMOVED lines=15> */
.L_x_125:
[----:B------:R-:W-:Y:S05]  /*0530*/  BSYNC.RECONVERGENT B3 ;  /* 0x0000000000037941 */ /* 0x000fea0003800200 */
.L_x_124:
[----:B------:R-:W-:Y:S01]  /*0540*/  IADD3 R13, P0, PT, R13, 0x100, RZ ;  /* 0x000001000d0d7810 */ /* 0x000fe20007f1e0ff */
[----:B------:R-:W-:Y:S02]  /*0550*/  VIADD R6, R6, 0x100 ;  /* 0x0000010006067836 */ /* 0x000fe40000000000 */
[----:B------:R-:W-:Y:S02]  /*0560*/  IMAD.X R12, RZ, RZ, R12, P3 ;  /* 0x000000ffff0c7224 */ /* 0x000fe400018e060c */
[----:B------:R-:W-:Y:S01]  /*0570*/  IMAD.X R16, RZ, RZ, R16, P0 ;  /* 0x000000ffff107224 */ /* 0x000fe200000e0610 */
[----:B------:R-:W-:Y:S07]  /*0580*/  @P2 BRA `(.L_x_126) ;  /* 0xfffffffc006c2947 */ /* 0x000fee000383ffff */
.L_x_123:
[----:B------:R-:W-:Y:S05]  /*0590*/  BSYNC.RECONVERGENT B2 ;  /* 0x0000000000027941 */ /* 0x000fea0003800200 */
.L_x_122:
[----:B------:R-:W-:-:S13]  /*05a0*/  ISETP.GE.U32.AND P0, PT, R25, 0x300, PT ;  /* 0x000003001900780c */ /* 0x000fda0003f06070 */
[----:B------:R-:W-:Y:S05]  /*05b0*/  @!P0 BRA `(.L_x_121) ;  /* 0x0000000400d48947 */ /* 0x000fea0003800000 */
[----:B------:R-:W0:Y:S01]  /*05c0*/  LDC.64 R4, c[0x0][0x380] ;  /* 0x0000e000ff047b82 */ /* 0x000e220000000a00 */
[----:B------:R-:W-:-:S07]  /*05d0*/  VIADD R11, R6, 0x200 ;  /* 0x00000200060b7836 */ /* 0x000fce0000000000 */
[----:B------:R-:W1:Y:S02]  /*05e0*/  LDC.64 R2, c[0x0][0x388] ;  /* 0x0000e200ff027b82 */ /* 0x000e640000000a00 */
.L_x_135:
[----:B------:R-:W-:-:S05]  /*05f0*/  VIADD R7, R11, 0xfffffe00 ;  /* 0xfffffe000b077836 */ /* 0x000fca0000000000 */
[----:B------:R-:W-:-:S04]  /*0600*/  IADD3 R13, P0, PT, R8, R7, RZ ;  /* 0x00000007080d7210 */ /* 0x000fc80007f1e0ff */
[----:B------:R-:W-:Y:S02]  /*0610*/  LEA.HI.X.SX32 R12, R7, RZ, 0x1, P0 ;  /* 0x000000ff070c7211 */ /* 0x000fe400000f0eff */
[----:B0-----:R-:W-:-:S04]  /*0620*/  LEA R16, P0, R13, R4, 0x3 ;  /* 0x000000040d107211 */ /* 0x001fc800078018ff */
[----:B------:R-:W-:-:S05]  /*0630*/  LEA.HI.X R17, R13, R5, R12, 0x3, P0 ;  /* 0x000000050d117211 */ /* 0x000fca00000f1c0c */
[----:B------:R-:W2:Y:S04]  /*0640*/  LDG.E.64 R18, desc[UR10][R16.64] ;  /* 0x0000000a10127981 */ /* 0x000ea8000c1e1b00 */
[----:B-----5:R0:W5:Y:S01]  /*0650*/  LDG.E.64 R6, desc[UR10][R16.64+0x800] ;  /* 0x0008000a10067981 */ /* 0x020162000c1e1b00 */
[----:B-1----:R-:W-:Y:S01]  /*0660*/  IADD3 R24, P1, PT, R13, R2, RZ ;  /* 0x000000020d187210 */ /* 0x002fe20007f3e0ff */
[----:B------:R-:W-:Y:S04]  /*0670*/  BSSY.RECONVERGENT B2, `(.L_x_127) ;  /* 0x0000016000027945 */ /* 0x000fe80003800200 */
[----:B------:R-:W-:-:S02]  /*0680*/  IMAD.X R25, R12, 0x1, R3, P1 ;  /* 0x000000010c197824 */ /* 0x000fc400008e0603 */
[----:B------:R-:W-:Y:S02]  /*0690*/  IMAD.MOV.U32 R23, RZ, RZ, R24 ;  /* 0x000000ffff177224 */ /* 0x000fe400078e0018 */
[----:B------:R-:W-:Y:S01]  /*06a0*/  IMAD.MOV.U32 R22, RZ, RZ, R25 ;  /* 0x000000ffff167224 */ /* 0x000fe200078e0019 */
[----:B--2---:R-:W-:Y:S01]  /*06b0*/  DSETP.GEU.AND P0, PT, |R14|, |R18|, PT ;  /* 0x400000120e00722a */ /* 0x004fe20003f0e200 */
[----:B------:R-:W-:Y:S02]  /*06c0*/  IMAD.MOV.U32 R12, RZ, RZ, R18 ;  /* 0x000000ffff0c7224 */ /* 0x000fe400078e0012 */
[----:B------:R-:W-:-:S11]  /*06d0*/  IMAD.MOV.U32 R13, RZ, RZ, R19 ;  /* 0x000000ffff0d7224 */ /* 0x000fd600078e0013 */
        /* <DEDUP_REMOVED lines=15> */
.L_x_128:
[----:B------:R-:W-:Y:S05]  /*07d0*/  BSYNC.RECONVERGENT B2 ;  /* 0x0000000000027941 */ /* 0x000fea0003800200 */
.L_x_127:
[----:B------:R0:W5:Y:S04]  /*07e0*/  LDG.E.64 R14, desc[UR10][R16.64+0x1000] ;  /* 0x0010000a100e7981 */ /* 0x000168000c1e1b00 */
[----:B------:R0:W5:Y:S02]  /*07f0*/  LDG.E.64 R18, desc[UR10][R16.64+0x1800] ;  /* 0x0018000a10127981 */ /* 0x000164000c1e1b00 */
[----:B-----5:R-:W-:Y:S01]  /*0800*/  DSETP.GEU.AND P0, PT, |R12|, |R6|, PT ;  /* 0x400000060c00722a */ /* 0x020fe20003f0e200 */
[----:B------:R-:W-:Y:S01]  /*0810*/  VIADD R21, R11, 0xffffff00 ;  /* 0xffffff000b157836 */ /* 0x000fe20000000000 */
[----:B------:R-:W-:Y:S04]  /*0820*/  BSSY.RECONVERGENT B2, `(.L_x_129) ;  /* 0x0000017000027945 */ /* 0x000fe80003800200 */
[----:B------:R-:W-:-:S02]  /*0830*/  SHF.R.S32.HI R20, RZ, 0x1f, R21 ;  /* 0x0000001fff147819 */ /* 0x000fc40000011415 */
[----:B------:R-:W-:Y:S01]  /*0840*/  IADD3 R26, P1, P2, R21, R2, R8 ;  /* 0x00000002151a7210 */ /* 0x000fe20007a3e008 */
[----:B------:R-:W-:-:S03]  /*0850*/  IMAD.MOV.U32 R21, RZ, RZ, R7 ;  /* 0x000000ffff157224 */ /* 0x000fc600078e0007 */
[----:B------:R-:W-:Y:S01]  /*0860*/  IADD3.X R27, PT, PT, R20, R3, RZ, P1, P2 ;  /* 0x00000003141b7210 */ /* 0x000fe20000fe44ff */
[----:B------:R-:W-:Y:S02]  /*0870*/  IMAD.MOV.U32 R24, RZ, RZ, R26 ;  /* 0x000000ffff187224 */ /* 0x000fe400078e001a */
[----:B------:R-:W-:Y:S02]  /*0880*/  IMAD.MOV.U32 R20, RZ, RZ, R6 ;  /* 0x000000ffff147224 */ /* 0x000fe400078e0006 */
[----:B------:R-:W-:Y:S01]  /*0890*/  IMAD.MOV.U32 R25, RZ, RZ, R27 ;  /* 0x000000ffff197224 */ /* 0x000fe200078e001b */
[----:B0-----:R-:W-:Y:S06]  /*08a0*/  @!P0 BRA `(.L_x_130) ;  /* 0x0000000000388947 */ /* 0x001fec0003800000 */
        /* <DEDUP_REMOVED lines=14> */
.L_x_130:
[----:B------:R-:W-:Y:S05]  /*0990*/  BSYNC.RECONVERGENT B2 ;  /* 0x0000000000027941 */ /* 0x000fea0003800200 */
.L_x_129:
[----:B------:R-:W-:Y:S01]  /*09a0*/  DSETP.GEU.AND P0, PT, |R20|, |R14|, PT ;  /* 0x4000000e1400722a */ /* 0x000fe20003f0e200 */
[----:B------:R-:W-:Y:S01]  /*09b0*/  SHF.R.S32.HI R6, RZ, 0x1f, R11 ;  /* 0x0000001fff067819 */ /* 0x000fe2000001140b */
[----:B------:R-:W-:Y:S01]  /*09c0*/  BSSY.RECONVERGENT B2, `(.L_x_131) ;  /* 0x0000017000027945 */ /* 0x000fe20003800200 */
[C---:B------:R-:W-:Y:S01]  /*09d0*/  IADD3 R23, P1, P2, R11.reuse, R2, R8 ;  /* 0x000000020b177210 */ /* 0x040fe20007a3e008 */
[----:B------:R-:W-:Y:S02]  /*09e0*/  VIADD R17, R11, 0x100 ;  /* 0x000001000b117836 */ /* 0x000fe40000000000 */
[----:B------:R-:W-:Y:S01]  /*09f0*/  IMAD.MOV.U32 R7, RZ, RZ, R15 ;  /* 0x000000ffff077224 */ /* 0x000fe200078e000f */
[----:B------:R-:W-:Y:S01]  /*0a00*/  IADD3.X R16, PT, PT, R6, R3, RZ, P1, P2 ;  /* 0x0000000306107210 */ /* 0x000fe20000fe44ff */
[----:B------:R-:W-:Y:S02]  /*0a10*/  IMAD.MOV.U32 R12, RZ, RZ, R23 ;  /* 0x000000ffff0c7224 */ /* 0x000fe400078e0017 */
[----:B------:R-:W-:-:S02]  /*0a20*/  IMAD.MOV.U32 R6, RZ, RZ, R14 ;  /* 0x000000ffff067224 */ /* 0x000fc400078e000e */
[----:B------:R-:W-:Y:S02]  /*0a30*/  IMAD.MOV.U32 R13, RZ, RZ, R16 ;  /* 0x000000ffff0d7224 */ /* 0x000fe400078e0010 */
        /* <DEDUP_REMOVED lines=15> */
.L_x_132:
[----:B------:R-:W-:Y:S05]  /*0b30*/  BSYNC.RECONVERGENT B2 ;  /* 0x0000000000027941 */ /* 0x000fea0003800200 */
.L_x_131:
[----:B------:R-:W-:Y:S01]  /*0b40*/  DSETP.GEU.AND P0, PT, |R6|, |R18|, PT ;  /* 0x400000120600722a */ /* 0x000fe20003f0e200 */
[----:B------:R-:W-:Y:S01]  /*0b50*/  SHF.R.S32.HI R14, RZ, 0x1f, R17 ;  /* 0x0000001fff0e7819 */ /* 0x000fe20000011411 */
[----:B------:R-:W-:Y:S01]  /*0b60*/  BSSY.RECONVERGENT B2, `(.L_x_133) ;  /* 0x0000016000027945 */ /* 0x000fe20003800200 */
[----:B------:R-:W-:Y:S01]  /*0b70*/  IADD3 R17, P1, P2, R17, R2, R8 ;  /* 0x0000000211117210 */ /* 0x000fe20007a3e008 */
[----:B------:R-:W-:-:S03]  /*0b80*/  IMAD.MOV.U32 R15, RZ, RZ, R19 ;  /* 0x000000ffff0f7224 */ /* 0x000fc600078e0013 */
[----:B------:R-:W-:Y:S01]  /*0b90*/  IADD3.X R16, PT, PT, R14, R3, RZ, P1, P2 ;  /* 0x000000030e107210 */ /* 0x000fe20000fe44ff */
[----:B------:R-:W-:Y:S02]  /*0ba0*/  IMAD.MOV.U32 R21, RZ, RZ, R17 ;  /* 0x000000ffff157224 */ /* 0x000fe400078e0011 */
[----:B------:R-:W-:Y:S02]  /*0bb0*/  IMAD.MOV.U32 R14, RZ, RZ, R18 ;  /* 0x000000ffff0e7224 */ /* 0x000fe400078e0012 */
        /* <DEDUP_REMOVED lines=16> */
.L_x_134:
[----:B------:R-:W-:Y:S05]  /*0cc0*/  BSYNC.RECONVERGENT B2 ;  /* 0x0000000000027941 */ /* 0x000fea0003800200 */
.L_x_133:
[C---:B------:R-:W-:Y:S02]  /*0cd0*/  VIADD R6, R11.reuse, 0x200 ;  /* 0x000002000b067836 */ /* 0x040fe40000000000 */
[----:B------:R-:W-:-:S03]  /*0ce0*/  VIADD R11, R11, 0x400 ;  /* 0x000004000b0b7836 */ /* 0x000fc60000000000 */
[----:B------:R-:W-:-:S13]  /*0cf0*/  ISETP.GE.AND P0, PT, R6, R9, PT ;  /* 0x000000090600720c */ /* 0x000fda0003f06270 */
[----:B------:R-:W-:Y:S05]  /*0d00*/  @!P0 BRA `(.L_x_135) ;  /* 0xfffffff800388947 */ /* 0x000fea000383ffff */
.L_x_121:
[----:B------:R-:W-:Y:S05]  /*0d10*/  BSYNC.RECONVERGENT B1 ;  /* 0x0000000000017941 */ /* 0x000fea0003800200 */
.L_x_120:
[----:B------:R-:W-:-:S13]  /*0d20*/  ISETP.GE.AND P0, PT, R9, 0x100, PT ;  /* 0x000001000900780c */ /* 0x000fda0003f06270 */
[----:B------:R-:W-:Y:S05]  /*0d30*/  @!P0 BRA `(.L_x_136) ;  /* 0x0000001400508947 */ /* 0x000fea0003800000 */
[----:B------:R-:W0:Y:S01]  /*0d40*/  S2R R11, SR_LANEID ;  /* 0x00000000000b7919 */ /* 0x000e220000000000 */
[----:B------:R-:W-:Y:S01]  /*0d50*/  BSSY.RECONVERGENT B1, `(.L_x_137) ;  /* 0x000001f000017945 */ /* 0x000fe20003800200 */
[----:B------:R-:W-:Y:S01]  /*0d60*/  IMAD.MOV.U32 R12, RZ, RZ, R21 ;  /* 0x000000ffff0c7224 */ /* 0x000fe200078e0015 */
[----:B-----5:R1:W2:Y:S01]  /*0d70*/  SHFL.DOWN PT, R4, R14, 0x1, 0x1f ;  /* 0x08201f000e047f89 */ /* 0x0202a200000e0000 */
        /* <DEDUP_REMOVED lines=9> */
[----:B------:R-:W-:Y:S01]  /*0e10*/  IMAD.MOV.U32 R12, RZ, RZ, R6 ;  /* 0x000000ffff0c7224 */ /* 0x000fe200078e0006 */
[----:B------:R-:W-:Y:S01]  /*0e20*/  MOV R13, R7 ;  /* 0x00000007000d7202 */ /* 0x000fe20000000f00 */
[----:B------:R-:W-:Y:S02]  /*0e30*/  IMAD.MOV.U32 R2, RZ, RZ, R4 ;  /* 0x000000ffff027224 */ /* 0x000fe400078e0004 */
[----:B------:R-:W-:-:S09]  /*0e40*/  IMAD.MOV.U32 R3, RZ, RZ, R5 ;  /* 0x000000ffff037224 */ /* 0x000fd200078e0005 */
        /* <DEDUP_REMOVED lines=15> */
.L_x_138:
[----:B------:R-:W-:Y:S05]  /*0f40*/  BSYNC.RECONVERGENT B1 ;  /* 0x0000000000017941 */ /* 0x000fea0003800200 */
.L_x_137:
        /* <DEDUP_REMOVED lines=31> */
.L_x_140:
[----:B------:R-:W-:Y:S05]  /*1140*/  BSYNC.RECONVERGENT B1 ;  /* 0x0000000000017941 */ /* 0x000fea0003800200 */
.L_x_139:
[----:B------:R-:W-:Y:S01]  /*1150*/  ISETP.GT.AND P0, PT, R11, 0x1b, PT ;  /* 0x0000001b0b00780c */ /* 0x000fe20003f04270 */
[----:B-1----:R1:W1:Y:S01]  /*1160*/  SHFL.DOWN PT, R6, R4, 0x4, 0x1f ;  /* 0x08801f0004067f89 */ /* 0x00226200000e0000 */
[----:B------:R-:W-:Y:S01]  /*1170*/  BSSY.RECONVERGENT B1, `(.L_x_141) ;  /* 0x000001d000017945 */ /* 0x000fe20003800200 */
[----:B----4-:R-:W-:Y:S02]  /*1180*/  IMAD.MOV.U32 R14, RZ, RZ, R8 ;  /* 0x000000ffff0e7224 */ /* 0x010fe400078e0008 */
[----:B--2---:R2:W4:Y:S01]  /*1190*/  SHFL.DOWN PT, R7, R5, 0x4, 0x1f ;  /* 0x08801f0005077f89 */ /* 0x00452200000e0000 */
[----:B---3--:R-:W-:Y:S02]  /*11a0*/  IMAD.MOV.U32 R15, RZ, RZ, R9 ;  /* 0x000000ffff0f7224 */ /* 0x008fe400078e0009 */
[----:B0-----:R-:W-:Y:S01]  /*11b0*/  IMAD.MOV.U32 R2, RZ, RZ, R4 ;  /* 0x000000ffff027224 */ /* 0x001fe200078e0004 */
[----:B------:R2:W0:Y:S01]  /*11c0*/  SHFL.DOWN PT, R13, R8, 0x4, 0x1f ;  /* 0x08801f00080d7f89 */ /* 0x00042200000e0000 */
[----:B------:R-:W-:-:S03]  /*11d0*/  IMAD.MOV.U32 R3, RZ, RZ, R5 ;  /* 0x000000ffff037224 */ /* 0x000fc600078e0005 */
[----:B------:R2:W3:Y:S01]  /*11e0*/  SHFL.DOWN PT, R12, R9, 0x4, 0x1f ;  /* 0x08801f00090c7f89 */ /* 0x0004e200000e0000 */
[----:B------:R-:W-:Y:S05]  /*11f0*/  @P0 BRA `(.L_x_142) ;  /* 0x0000000000500947 */ /* 0x000fea0003800000 */
[----:B-1--4-:R-:W-:Y:S01]  /*1200*/  DSETP.GEU.AND P0, PT, |R4|, |R6|, PT ;  /* 0x400000060400722a */ /* 0x012fe20003f0e200 */
[----:B0-----:R-:W-:Y:S02]  /*1210*/  IMAD.MOV.U32 R14, RZ, RZ, R13 ;  /* 0x000000ffff0e7224 */ /* 0x001fe400078e000d */
        /* <DEDUP_REMOVED lines=18> */
.L_x_142:
[----:B------:R-:W-:Y:S05]  /*1340*/  BSYNC.RECONVERGENT B1 ;  /* 0x0000000000017941 */ /* 0x000fea0003800200 */
.L_x_141:
[----:B------:R-:W-:Y:S01]  /*1350*/  ISETP.GT.AND P0, PT, R11, 0x17, PT ;  /* 0x000000170b00780c */ /* 0x000fe20003f04270 */
[----:B-1----:R1:W1:Y:S01]  /*1360*/  SHFL.DOWN PT, R4, R2, 0x8, 0x1f ;  /* 0x09001f0002047f89 */ /* 0x00226200000e0000 */
[----:B------:R-:W-:Y:S01]  /*1370*/  BSSY.RECONVERGENT B1, `(.L_x_143) ;  /* 0x000001d000017945 */ /* 0x000fe20003800200 */
[----:B---3--:R-:W-:Y:S02]  /*1380*/  IMAD.MOV.U32 R12, RZ, RZ, R14 ;  /* 0x000000ffff0c7224 */ /* 0x008fe400078e000e */
[----:B--2---:R2:W3:Y:S01]  /*1390*/  SHFL.DOWN PT, R5, R3, 0x8, 0x1f ;  /* 0x09001f0003057f89 */ /* 0x0044e200000e0000 */
[----:B0-----:R-:W-:Y:S02]  /*13a0*/  IMAD.MOV.U32 R13, RZ, RZ, R15 ;  /* 0x000000ffff0d7224 */ /* 0x001fe400078e000f */
[----:B------:R-:W-:Y:S01]  /*13b0*/  IMAD.MOV.U32 R8, RZ, RZ, R2 ;  /* 0x000000ffff087224 */ /* 0x000fe200078e0002 */
[----:B----4-:R2:W0:Y:S01]  /*13c0*/  SHFL.DOWN PT, R7, R14, 0x8, 0x1f ;  /* 0x09001f000e077f89 */ /* 0x01042200000e0000 */
[----:B------:R-:W-:-:S03]  /*13d0*/  IMAD.MOV.U32 R9, RZ, RZ, R3 ;  /* 0x000000ffff097224 */ /* 0x000fc600078e0003 */
[----:B------:R2:W4:Y:S01]  /*13e0*/  SHFL.DOWN PT, R6, R15, 0x8, 0x1f ;  /* 0x09001f000f067f89 */ /* 0x00052200000e0000 */
[----:B------:R-:W-:Y:S05]  /*13f0*/  @P0 BRA `(.L_x_144) ;  /* 0x0000000000500947 */ /* 0x000fea0003800000 */
[----:B-1-3--:R-:W-:Y:S01]  /*1400*/  DSETP.GEU.AND P0, PT, |R2|, |R4|, PT ;  /* 0x400000040200722a */ /* 0x00afe20003f0e200 */
[----:B0-----:R-:W-:Y:S02]  /*1410*/  IMAD.MOV.U32 R12, RZ, RZ, R7 ;  /* 0x000000ffff0c7224 */ /* 0x001fe400078e0007 */
        /* <DEDUP_REMOVED lines=18> */
.L_x_144:
[----:B------:R-:W-:Y:S05]  /*1540*/  BSYNC.RECONVERGENT B1 ;  /* 0x0000000000017941 */ /* 0x000fea0003800200 */
.L_x_143:
[----:B------:R-:W-:Y:S01]  /*1550*/  ISETP.GT.AND P0, PT, R11, 0xf, PT ;  /* 0x0000000f0b00780c */ /* 0x000fe20003f04270 */
[----:B-1----:R1:W1:Y:S01]  /*1560*/  SHFL.DOWN PT, R2, R8, 0x10, 0x1f ;  /* 0x0a001f0008027f89 */ /* 0x00226200000e0000 */
[----:B------:R-:W-:Y:S01]  /*1570*/  BSSY.RECONVERGENT B1, `(.L_x_145) ;  /* 0x000001d000017945 */ /* 0x000fe20003800200 */
[----:B------:R-:W-:Y:S02]  /*1580*/  IMAD.MOV.U32 R4, RZ, RZ, R12 ;  /* 0x000000ffff047224 */ /* 0x000fe400078e000c */
[----:B--2---:R2:W1:Y:S01]  /*1590*/  SHFL.DOWN PT, R3, R9, 0x10, 0x1f ;  /* 0x0a001f0009037f89 */ /* 0x00446200000e0000 */
[----:B---3--:R-:W-:Y:S02]  /*15a0*/  IMAD.MOV.U32 R5, RZ, RZ, R13 ;  /* 0x000000ffff057224 */ /* 0x008fe400078e000d */
[----:B----4-:R-:W-:Y:S01]  /*15b0*/  IMAD.MOV.U32 R6, RZ, RZ, R8 ;  /* 0x000000ffff067224 */ /* 0x010fe200078e0008 */
[----:B------:R2:W3:Y:S01]  /*15c0*/  SHFL.DOWN PT, R15, R12, 0x10, 0x1f ;  /* 0x0a001f000c0f7f89 */ /* 0x0004e200000e0000 */
[----:B0-----:R-:W-:-:S03]  /*15d0*/  IMAD.MOV.U32 R7, RZ, RZ, R9 ;  /* 0x000000ffff077224 */ /* 0x001fc600078e0009 */
[----:B------:R2:W0:Y:S01]  /*15e0*/  SHFL.DOWN PT, R14, R13, 0x10, 0x1f ;  /* 0x0a001f000d0e7f89 */ /* 0x00042200000e0000 */
[----:B------:R-:W-:Y:S05]  /*15f0*/  @P0 BRA `(.L_x_146) ;  /* 0x0000000000500947 */ /* 0x000fea0003800000 */
[----:B-1----:R-:W-:Y:S01]  /*1600*/  DSETP.GEU.AND P0, PT, |R8|, |R2|, PT ;  /* 0x400000020800722a */ /* 0x002fe20003f0e200 */
[----:B---3--:R-:W-:Y:S02]  /*1610*/  IMAD.MOV.U32 R4, RZ, RZ, R15 ;  /* 0x000000ffff047224 */ /* 0x008fe400078e000f */
        /* <DEDUP_REMOVED lines=18> */
.L_x_146:
[----:B------:R-:W-:Y:S05]  /*1740*/  BSYNC.RECONVERGENT B1 ;  /* 0x0000000000017941 */ /* 0x000fea0003800200 */
.L_x_145:
        /* <DEDUP_REMOVED lines=11> */
.L_x_148:
[----:B------:R-:W-:Y:S05]  /*1800*/  BSYNC.RECONVERGENT B1 ;  /* 0x0000000000017941 */ /* 0x000fea0003800200 */
.L_x_147:
[----:B------:R-:W-:Y:S01]  /*1810*/  BAR.SYNC.DEFER_BLOCKING 0x0 ;  /* 0x0000000000007b1d */ /* 0x000fe20000010000 */
[----:B------:R-:W-:-:S13]  /*1820*/  ISETP.NE.AND P1, PT, R10, RZ, PT ;  /* 0x000000ff0a00720c */ /* 0x000fda0003f25270 */
[----:B------:R-:W-:Y:S05]  /*1830*/  @P1 BRA `(.L_x_149) ;  /* 0x0000005000201947 */ /* 0x000fea0003800000 */
[----:B-1--4-:R-:W1:Y:S01]  /*1840*/  S2R R3, SR_CgaCtaId ;  /* 0x0000000000037919 */ /* 0x012e620000008800 */
[----:B------:R-:W-:Y:S01]  /*1850*/  MOV R20, 0x400 ;  /* 0x0000040000147802 */ /* 0x000fe20000000f00 */
[----:B------:R-:W-:Y:S03]  /*1860*/  BSSY.RECONVERGENT B1, `(.L_x_150) ;  /* 0x000001a000017945 */ /* 0x000fe60003800200 */
[----:B-1----:R-:W-:-:S05]  /*1870*/  LEA R20, R3, R20, 0x18 ;  /* 0x0000001403147211 */ /* 0x002fca00078ec0ff */
[----:B------:R-:W1:Y:S04]  /*1880*/  LDS.64 R16, [R20+0x18] ;  /* 0x0000180014107984 */ /* 0x000e680000000a00 */
[----:B--2---:R-:W2:Y:S04]  /*1890*/  LDS.128 R8, [R20+0x20] ;  /* 0x0000200014087984 */ /* 0x004ea80000000c00 */
[----:B------:R4:W4:Y:S04]  /*18a0*/  LDS.64 R2, [R20+0x80] ;  /* 0x0000800014027984 */ /* 0x0009280000000a00 */
[----:B0--3--:R0:W3:Y:S01]  /*18b0*/  LDS.128 R12, [R20+0x30] ;  /* 0x00003000140c7984 */ /* 0x0090e20000000c00 */
[----:B-1----:R-:W-:Y:S01]  /*18c0*/  DSETP.GEU.AND P0, PT, |R6|, |R16|, PT ;  /* 0x400000100600722a */ /* 0x002fe20003f0e200 */
[----:B------:R-:W-:-:S02]  /*18d0*/  IMAD.MOV.U32 R22, RZ, RZ, R16 ;  /* 0x000000ffff167224 */ /* 0x000fc400078e0010 */
[----:B------:R-:W-:Y:S02]  /*18e0*/  IMAD.MOV.U32 R23, RZ, RZ, R17 ;  /* 0x000000ffff177224 */ /* 0x000fe400078e0011 */
[----:B--2---:R-:W-:Y:S02]  /*18f0*/  IMAD.MOV.U32 R24, RZ, RZ, R8 ;  /* 0x000000ffff187224 */ /* 0x004fe400078e0008 */
[----:B------:R-:W-:-:S07]  /*1900*/  IMAD.MOV.U32 R25, RZ, RZ, R9 ;  /* 0x000000ffff197224 */ /* 0x000fce00078e0009 */
[----:B0--34-:R-:W-:Y:S05]  /*1910*/  @!P0 BRA `(.L_x_151) ;  /* 0x0000000000388947 */ /* 0x019fea0003800000 */
[----:B------:R-:W-:Y:S01]  /*1920*/  DSETP.GEU.AND P0, PT, |R16|, |R6|, PT ;  /* 0x400000061000722a */ /* 0x000fe20003f0e200 */
[----:B------:R-:W-:Y:S01]  /*1930*/  IMAD.MOV.U32 R22, RZ, RZ, R6 ;  /* 0x000000ffff167224 */ /* 0x000fe200078e0006 */
[----:B------:R-:W-:Y:S01]  /*1940*/  MOV R25, R5 ;  /* 0x0000000500197202 */ /* 0x000fe20000000f00 */
[----:B------:R-:W-:Y:S02]  /*1950*/  IMAD.MOV.U32 R23, RZ, RZ, R7 ;  /* 0x000000ffff177224 */ /* 0x000fe400078e0007 */
[----:B------:R-:W-:-:S09]  /*1960*/  IMAD.MOV.U32 R24, RZ, RZ, R4 ;  /* 0x000000ffff187224 */ /* 0x000fd200078e0004 */
        /* <DEDUP_REMOVED lines=9> */
.L_x_151:
[----:B------:R-:W-:Y:S05]  /*1a00*/  BSYNC.RECONVERGENT B1 ;  /* 0x0000000000017941 */ /* 0x000fea0003800200 */
.L_x_150:
        /* <DEDUP_REMOVED lines=23> */
.L_x_153:
[----:B------:R-:W-:Y:S05]  /*1b80*/  BSYNC.RECONVERGENT B1 ;  /* 0x0000000000017941 */ /* 0x000fea0003800200 */
.L_x_152:
        /* <DEDUP_REMOVED lines=21> */
.L_x_155:
[----:B------:R-:W-:Y:S05]  /*1ce0*/  BSYNC.RECONVERGENT B1 ;  /* 0x0000000000017941 */ /* 0x000fea0003800200 */
.L_x_154:
        /* <DEDUP_REMOVED lines=23> */
.L_x_157:
[----:B------:R-:W-:Y:S05]  /*1e60*/  BSYNC.RECONVERGENT B1 ;  /* 0x0000000000017941 */ /* 0x000fea0003800200 */
.L_x_156:
        /* <DEDUP_REMOVED lines=21> */
.L_x_159:
[----:B------:R-:W-:Y:S05]  /*1fc0*/  BSYNC.RECONVERGENT B1 ;  /* 0x0000000000017941 */ /* 0x000fea0003800200 */
.L_x_158:
        /* <DEDUP_REMOVED lines=21> */
.L_x_161:
[----:B------:R-:W-:Y:S05]  /*2120*/  BSYNC.RECONVERGENT B1 ;  /* 0x0000000000017941 */ /* 0x000fea0003800200 */
.L_x_160:
        /* <DEDUP_REMOVED lines=21> */
.L_x_136:
[----:B------:R-:W0:Y:S01]  /*2280*/  S2R R2, SR_LANEID ;  /* 0x0000000000027919 */ /* 0x000e220000000000 */
[----:B------:R-:W-:Y:S01]  /*2290*/  LOP3.LUT R3, R10, 0x3e0, RZ, 0xc0, !PT ;  /* 0x000003e00a037812 */ /* 0x000fe200078ec0ff */
[----:B------:R-:W-:Y:S01]  /*22a0*/  BSSY.RECONVERGENT B1, `(.L_x_162) ;  /* 0x0000024000017945 */ /* 0x000fe20003800200 */
[----:B------:R-:W-:Y:S02]  /*22b0*/  IMAD.MOV.U32 R18, RZ, RZ, R21 ;  /* 0x000000ffff127224 */ /* 0x000fe400078e0015 */
[----:B------:R-:W-:Y:S01]  /*22c0*/  LOP3.LUT R6, RZ, R3, RZ, 0x33, !PT ;  /* 0x00000003ff067212 */ /* 0x000fe200078e33ff */
[----:B------:R-:W-:Y:S02]  /*22d0*/  VIADD R4, R3, 0x20 ;  /* 0x0000002003047836 */ /* 0x000fe40000000000 */
[----:B------:R-:W-:Y:S02]  /*22e0*/  IMAD.MOV.U32 R22, RZ, RZ, R20 ;  /* 0x000000ffff167224 */ /* 0x000fe400078e0014 */
[----:B------:R-:W-:Y:S01]  /*22f0*/  IMAD.IADD R3, R9, 0x1, R6 ;  /* 0x0000000109037824 */ /* 0x000fe200078e0206 */
[----:B------:R-:W-:Y:S01]  /*2300*/  ISETP.GT.AND P0, PT, R4, R9, PT ;  /* 0x000000090400720c */ /* 0x000fe20003f04270 */
[----:B-----5:R-:W-:-:S02]  /*2310*/  IMAD.MOV.U32 R4, RZ, RZ, R14 ;  /* 0x000000ffff047224 */ /* 0x020fc400078e000e */
[----:B------:R-:W-:Y:S01]  /*2320*/  IMAD.MOV.U32 R5, RZ, RZ, R15 ;  /* 0x000000ffff057224 */ /* 0x000fe200078e000f */
[----:B------:R-:W-:-:S05]  /*2330*/  SEL R3, R3, 0x1f, P0 ;  /* 0x0000001f03037807 */ /* 0x000fca0000000000 */
[----:B------:R1:W2:Y:S04]  /*2340*/  SHFL.DOWN PT, R6, R14, 0x1, R3 ;  /* 0x082000000e067989 */ /* 0x0002a800000e0003 */
[----:B------:R1:W3:Y:S04]  /*2350*/  SHFL.DOWN PT, R7, R15, 0x1, R3 ;  /* 0x082000000f077989 */ /* 0x0002e800000e0003 */
[----:B------:R1:W4:Y:S01]  /*2360*/  SHFL.DOWN PT, R8, R21, 0x1, R3 ;  /* 0x0820000015087989 */ /* 0x00032200000e0003 */
[----:B0-----:R-:W-:-:S03]  /*2370*/  ISETP.GE.AND P0, PT, R2, R3, PT ;  /* 0x000000030200720c */ /* 0x001fc60003f06270 */
[----:B------:R1:W0:Y:S10]  /*2380*/  SHFL.DOWN PT, R11, R20, 0x1, R3 ;  /* 0x08200000140b7989 */ /* 0x00023400000e0003 */
[----:B-12---:R-:W-:Y:S05]  /*2390*/  @P0 BRA `(.L_x_163) ;  /* 0x0000000000500947 */ /* 0x006fea0003800000 */
[----:B---3--:R-:W-:Y:S01]  /*23a0*/  DSETP.GEU.AND P0, PT, |R14|, |R6|, PT ;  /* 0x400000060e00722a */ /* 0x008fe20003f0e200 */
        /* <DEDUP_REMOVED lines=19> */
.L_x_163:
[----:B------:R-:W-:Y:S05]  /*24e0*/  BSYNC.RECONVERGENT B1 ;  /* 0x0000000000017941 */ /* 0x000fea0003800200 */
.L_x_162:
[----:B------:R-:W-:Y:S01]  /*24f0*/  IADD3 R6, PT, PT, R2, 0x2, RZ ;  /* 0x0000000202067810 */ /* 0x000fe20007ffe0ff */
[----:B------:R1:W2:Y:S01]  /*2500*/  SHFL.DOWN PT, R12, R4, 0x2, R3 ;  /* 0x08400000040c7989 */ /* 0x0002a200000e0003 */
[----:B------:R-:W-:Y:S01]  /*2510*/  BSSY.RECONVERGENT B1, `(.L_x_164) ;  /* 0x000001e000017945 */ /* 0x000fe20003800200 */
[----:B----4-:R-:W-:Y:S01]  /*2520*/  IMAD.MOV.U32 R8, RZ, RZ, R18 ;  /* 0x000000ffff087224 */ /* 0x010fe200078e0012 */
[----:B------:R-:W-:Y:S01]  /*2530*/  ISETP.GT.AND P0, PT, R6, R3, PT ;  /* 0x000000030600720c */ /* 0x000fe20003f04270 */
[----:B------:R1:W4:Y:S01]  /*2540*/  SHFL.DOWN PT, R13, R5, 0x2, R3 ;  /* 0x08400000050d7989 */ /* 0x00032200000e0003 */
[----:B------:R-:W-:Y:S02]  /*2550*/  IMAD.MOV.U32 R16, RZ, RZ, R22 ;  /* 0x000000ffff107224 */ /* 0x000fe400078e0016 */
[----:B------:R-:W-:Y:S01]  /*2560*/  IMAD.MOV.U32 R6, RZ, RZ, R4 ;  /* 0x000000ffff067224 */ /* 0x000fe200078e0004 */
[----:B0-----:R1:W0:Y:S01]  /*2570*/  SHFL.DOWN PT, R11, R18, 0x2, R3 ;  /* 0x08400000120b7989 */ /* 0x00122200000e0003 */
[----:B---3--:R-:W-:-:S03]  /*2580*/  IMAD.MOV.U32 R7, RZ, RZ, R5 ;  /* 0x000000ffff077224 */ /* 0x008fc600078e0005 */
[----:B------:R1:W3:Y:S04]  /*2590*/  SHFL.DOWN PT, R15, R22, 0x2, R3 ;  /* 0x08400000160f7989 */ /* 0x0002e800000e0003 */
[----:B------:R-:W-:Y:S05]  /*25a0*/  @P0 BRA `(.L_x_165) ;  /* 0x0000000000500947 */ /* 0x000fea0003800000 */
[----:B--2-4-:R-:W-:Y:S01]  /*25b0*/  DSETP.GEU.AND P0, PT, |R4|, |R12|, PT ;  /* 0x4000000c0400722a */ /* 0x014fe20003f0e200 */
        /* <DEDUP_REMOVED lines=19> */
.L_x_165:
[----:B------:R-:W-:Y:S05]  /*26f0*/  BSYNC.RECONVERGENT B1 ;  /* 0x0000000000017941 */ /* 0x000fea0003800200 */
.L_x_164:
[----:B-1----:R-:W-:Y:S01]  /*2700*/  VIADD R4, R2, 0x4 ;  /* 0x0000000402047836 */ /* 0x002fe20000000000 */
[----:B--2---:R1:W2:Y:S01]  /*2710*/  SHFL.DOWN PT, R12, R6, 0x4, R3 ;  /* 0x08800000060c7989 */ /* 0x0042a200000e0003 */
[----:B------:R-:W-:Y:S01]  /*2720*/  BSSY.RECONVERGENT B1, `(.L_x_166) ;  /* 0x000001e000017945 */ /* 0x000fe20003800200 */
[----:B------:R-:W-:Y:S02]  /*2730*/  IMAD.MOV.U32 R14, RZ, RZ, R8 ;  /* 0x000000ffff0e7224 */ /* 0x000fe400078e0008 */
[----:B------:R-:W-:Y:S01]  /*2740*/  ISETP.GT.AND P0, PT, R4, R3, PT ;  /* 0x000000030400720c */ /* 0x000fe20003f04270 */
[----:B----4-:R1:W4:Y:S01]  /*2750*/  SHFL.DOWN PT, R13, R7, 0x4, R3 ;  /* 0x08800000070d7989 */ /* 0x01032200000e0003 */
[----:B------:R-:W-:Y:S02]  /*2760*/  IMAD.MOV.U32 R18, RZ, RZ, R16 ;  /* 0x000000ffff127224 */ /* 0x000fe400078e0010 */
[----:B------:R-:W-:Y:S01]  /*2770*/  IMAD.MOV.U32 R4, RZ, RZ, R6 ;  /* 0x000000ffff047224 */ /* 0x000fe200078e0006 */
[----:B0-----:R1:W0:Y:S01]  /*2780*/  SHFL.DOWN PT, R11, R8, 0x4, R3 ;  /* 0x08800000080b7989 */ /* 0x00122200000e0003 */
[----:B------:R-:W-:-:S03]  /*2790*/  IMAD.MOV.U32 R5, RZ, RZ, R7 ;  /* 0x000000ffff057224 */ /* 0x000fc600078e0007 */
[----:B---3--:R1:W3:Y:S04]  /*27a0*/  SHFL.DOWN PT, R15, R16, 0x4, R3 ;  /* 0x08800000100f7989 */ /* 0x0082e800000e0003 */
        /* <DEDUP_REMOVED lines=21> */
.L_x_167:
[----:B------:R-:W-:Y:S05]  /*2900*/  BSYNC.RECONVERGENT B1 ;  /* 0x0000000000017941 */ /* 0x000fea0003800200 */
.L_x_166:
[----:B-1----:R-:W-:Y:S01]  /*2910*/  VIADD R8, R2, 0x8 ;  /* 0x0000000802087836 */ /* 0x002fe20000000000 */
[----:B------:R1:W1:Y:S01]  /*2920*/  SHFL.DOWN PT, R6, R4, 0x8, R3 ;  /* 0x0900000004067989 */ /* 0x00026200000e0003 */
[----:B------:R-:W-:Y:S01]  /*2930*/  BSSY.RECONVERGENT B1, `(.L_x_168) ;  /* 0x000001e000017945 */ /* 0x000fe20003800200 */
[----:B------:R-:W-:Y:S02]  /*2940*/  IMAD.MOV.U32 R16, RZ, RZ, R18 ;  /* 0x000000ffff107224 */ /* 0x000fe400078e0012 */
[----:B------:R-:W-:Y:S01]  /*2950*/  ISETP.GT.AND P0, PT, R8, R3, PT ;  /* 0x000000030800720c */ /* 0x000fe20003f04270 */
[----:B------:R1:W1:Y:S01]  /*2960*/  SHFL.DOWN PT, R7, R5, 0x8, R3 ;  /* 0x0900000005077989 */ /* 0x00026200000e0003 */
[----:B------:R-:W-:Y:S02]  /*2970*/  IMAD.MOV.U32 R8, RZ, RZ, R14 ;  /* 0x000000ffff087224 */ /* 0x000fe400078e000e */
[----:B--2---:R-:W-:Y:S01]  /*2980*/  IMAD.MOV.U32 R12, RZ, RZ, R4 ;  /* 0x000000ffff0c7224 */ /* 0x004fe200078e0004 */
[----:B0-----:R0:W2:Y:S01]  /*2990*/  SHFL.DOWN PT, R11, R14, 0x8, R3 ;  /* 0x090000000e0b7989 */ /* 0x0010a200000e0003 */
[----:B----4-:R-:W-:-:S03]  /*29a0*/  IMAD.MOV.U32 R13, RZ, RZ, R5 ;  /* 0x000000ffff0d7224 */ /* 0x010fc600078e0005 */
[----:B---3--:R0:W3:Y:S04]  /*29b0*/  SHFL.DOWN PT, R15, R18, 0x8, R3 ;  /* 0x09000000120f7989 */ /* 0x0080e800000e0003 */
[----:B------:R-:W-:Y:S05]  /*29c0*/  @P0 BRA `(.L_x_169) ;  /* 0x0000000000500947 */ /* 0x000fea0003800000 */
[----:B-1----:R-:W-:Y:S01]  /*29d0*/  DSETP.GEU.AND P0, PT, |R4|, |R6|, PT ;  /* 0x400000060400722a */ /* 0x002fe20003f0e200 */
[----:B--2---:R-:W-:Y:S02]  /*29e0*/  IMAD.MOV.U32 R8, RZ, RZ, R11 ;  /* 0x000000ffff087224 */ /* 0x004fe400078e000b */
        /* <DEDUP_REMOVED lines=18> */
.L_x_169:
[----:B------:R-:W-:Y:S05]  /*2b10*/  BSYNC.RECONVERGENT B1 ;  /* 0x0000000000017941 */ /* 0x000fea0003800200 */
.L_x_168:
[----:B-1----:R-:W-:Y:S01]  /*2b20*/  VIADD R4, R2, 0x10 ;  /* 0x0000001002047836 */ /* 0x002fe20000000000 */
[----:B0-----:R0:W1:Y:S01]  /*2b30*/  SHFL.DOWN PT, R14, R12, 0x10, R3 ;  /* 0x0a0000000c0e7989 */ /* 0x00106200000e0003 */
[----:B------:R-:W-:Y:S01]  /*2b40*/  BSSY.RECONVERGENT B1, `(.L_x_170) ;  /* 0x000001e000017945 */ /* 0x000fe20003800200 */
[----:B------:R-:W-:Y:S02]  /*2b50*/  IMAD.MOV.U32 R5, RZ, RZ, R16 ;  /* 0x000000ffff057224 */ /* 0x000fe400078e0010 */
[----:B------:R-:W-:Y:S01]  /*2b60*/  ISETP.GT.AND P0, PT, R4, R3, PT ;  /* 0x000000030400720c */ /* 0x000fe20003f04270 */
[----:B---3--:R0:W3:Y:S01]  /*2b70*/  SHFL.DOWN PT, R15, R13, 0x10, R3 ;  /* 0x0a0000000d0f7989 */ /* 0x0080e200000e0003 */
[----:B------:R-:W-:Y:S02]  /*2b80*/  IMAD.MOV.U32 R4, RZ, RZ, R8 ;  /* 0x000000ffff047224 */ /* 0x000fe400078e0008 */
[----:B------:R-:W-:Y:S01]  /*2b90*/  IMAD.MOV.U32 R6, RZ, RZ, R12 ;  /* 0x000000ffff067224 */ /* 0x000fe200078e000c */
[----:B--2---:R0:W2:Y:S01]  /*2ba0*/  SHFL.DOWN PT, R11, R8, 0x10, R3 ;  /* 0x0a000000080b7989 */ /* 0x0040a200000e0003 */
[----:B------:R-:W-:-:S03]  /*2bb0*/  IMAD.MOV.U32 R7, RZ, RZ, R13 ;  /* 0x000000ffff077224 */ /* 0x000fc600078e000d */
[----:B------:R0:W4:Y:S04]  /*2bc0*/  SHFL.DOWN PT, R17, R16, 0x10, R3 ;  /* 0x0a00000010117989 */ /* 0x00012800000e0003 */
[----:B------:R-:W-:Y:S05]  /*2bd0*/  @P0 BRA `(.L_x_171) ;  /* 0x0000000000500947 */ /* 0x000fea0003800000 */
[----:B-1-3--:R-:W-:Y:S01]  /*2be0*/  DSETP.GEU.AND P0, PT, |R12|, |R14|, PT ;  /* 0x4000000e0c00722a */ /* 0x00afe20003f0e200 */
        /* <DEDUP_REMOVED lines=19> */
.L_x_171:
[----:B------:R-:W-:Y:S05]  /*2d20*/  BSYNC.RECONVERGENT B1 ;  /* 0x0000000000017941 */ /* 0x000fea0003800200 */
.L_x_170:
[----:B------:R-:W-:Y:S01]  /*2d30*/  ISETP.NE.AND P0, PT, R2, RZ, PT ;  /* 0x000000ff0200720c */ /* 0x000fe20003f05270 */
[----:B------:R-:W-:-:S12]  /*2d40*/  BSSY.RECONVERGENT B1, `(.L_x_172) ;  /* 0x000000a000017945 */ /* 0x000fd80003800200 */
[----:B------:R-:W-:Y:S05]  /*2d50*/  @P0 BRA `(.L_x_173) ;  /* 0x0000000000200947 */ /* 0x000fea0003800000 */
[----:B0-----:R-:W0:Y:S01]  /*2d60*/  S2R R8, SR_CgaCtaId ;  /* 0x0000000000087919 */ /* 0x001e220000008800 */
[----:B------:R-:W-:Y:S02]  /*2d70*/  MOV R3, 0x400 ;  /* 0x0000040000037802 */ /* 0x000fe40000000f00 */
[----:B------:R-:W-:-:S04]  /*2d80*/  SHF.R.U32.HI R2, RZ, 0x1, R10 ;  /* 0x00000001ff027819 */ /* 0x000fc8000001160a */
[----:B------:R-:W-:Y:S02]  /*2d90*/  LOP3.LUT R2, R2, 0x1f0, RZ, 0xc0, !PT ;  /* 0x000001f002027812 */ /* 0x000fe400078ec0ff */
[----:B0-----:R-:W-:-:S05]  /*2da0*/  LEA R3, R8, R3, 0x18 ;  /* 0x0000000308037211 */ /* 0x001fca00078ec0ff */
[----:B------:R-:W-:-:S05]  /*2db0*/  IMAD.IADD R3, R2, 0x1, R3 ;  /* 0x0000000102037824 */ /* 0x000fca00078e0203 */
[----:B------:R0:W-:Y:S04]  /*2dc0*/  STS.64 [R3+0x10], R4 ;  /* 0x0000100403007388 */ /* 0x0001e80000000a00 */
[----:B------:R0:W-:Y:S02]  /*2dd0*/  STS.64 [R3+0x8], R6 ;  /* 0x0000080603007388 */ /* 0x0001e40000000a00 */
.L_x_173:
[----:B------:R-:W-:Y:S05]  /*2de0*/  BSYNC.RECONVERGENT B1 ;  /* 0x0000000000017941 */ /* 0x000fea0003800200 */
.L_x_172:
[----:B------:R-:W-:Y:S01]  /*2df0*/  BAR.SYNC.DEFER_BLOCKING 0x0 ;  /* 0x0000000000007b1d */ /* 0x000fe20000010000 */
[----:B------:R-:W-:-:S13]  /*2e00*/  ISETP.NE.AND P1, PT, R10, RZ, PT ;  /* 0x000000ff0a00720c */ /* 0x000fda0003f25270 */
[----:B------:R-:W-:Y:S05]  /*2e10*/  @P1 BRA `(.L_x_149) ;  /* 0x0000003800a81947 */ /* 0x000fea0003800000 */
[----:B------:R-:W-:Y:S01]  /*2e20*/  ISETP.GE.AND P0, PT, R9, 0x21, PT ;  /* 0x000000210900780c */ /* 0x000fe20003f06270 */
[----:B0-----:R-:W-:Y:S02]  /*2e30*/  IMAD.MOV.U32 R13, RZ, RZ, R4 ;  /* 0x000000ffff0d7224 */ /* 0x001fe400078e0004 */
[----:B------:R-:W-:Y:S02]  /*2e40*/  IMAD.MOV.U32 R8, RZ, RZ, R5 ;  /* 0x000000ffff087224 */ /* 0x000fe400078e0005 */
[----:B------:R-:W-:Y:S02]  /*2e50*/  IMAD.MOV.U32 R2, RZ, RZ, R6 ;  /* 0x000000ffff027224 */ /* 0x000fe400078e0006 */
[----:B------:R-:W-:-:S06]  /*2e60*/  IMAD.MOV.U32 R3, RZ, RZ, R7 ;  /* 0x000000ffff037224 */ /* 0x000fcc00078e0007 */
[----:B------:R-:W-:Y:S05]  /*2e70*/  @!P0 BRA `(.L_x_174) ;  /* 0x00000000006c8947 */ /* 0x000fea0003800000 */
[----:B------:R-:W0:Y:S01]  /*2e80*/  S2UR UR5, SR_CgaCtaId ;  /* 0x00000000000579c3 */ /* 0x000e220000008800 */
[----:B------:R-:W-:Y:S01]  /*2e90*/  UMOV UR4, 0x400 ;  /* 0x0000040000047882 */ /* 0x000fe20000000000 */
[----:B------:R-:W-:Y:S01]  /*2ea0*/  BSSY.RECONVERGENT B1, `(.L_x_174) ;  /* 0x0000018000017945 */ /* 0x000fe20003800200 */
[----:B0-----:R-:W-:-:S09]  /*2eb0*/  ULEA UR4, UR5, UR4, 0x18 ;  /* 0x0000000405047291 */ /* 0x001fd2000f8ec0ff */
[----:B--2---:R-:W0:Y:S04]  /*2ec0*/  LDS.64 R10, [UR4+0x18] ;  /* 0x00001804ff0a7984 */ /* 0x004e280008000a00 */
[----:B-1-3--:R-:W1:Y:S01]  /*2ed0*/  LDS.64 R14, [UR4+0x20] ;  /* 0x00002004ff0e7984 */ /* 0x00ae620008000a00 */
[----:B0-----:R-:W-:Y:S01]  /*2ee0*/  DSETP.GEU.AND P0, PT, |R6|, |R10|, PT ;  /* 0x4000000a0600722a */ /* 0x001fe20003f0e200 */
[----:B------:R-:W-:Y:S02]  /*2ef0*/  IMAD.MOV.U32 R2, RZ, RZ, R10 ;  /* 0x000000ffff027224 */ /* 0x000fe400078e000a */
[----:B------:R-:W-:Y:S02]  /*2f00*/  IMAD.MOV.U32 R3, RZ, RZ, R11 ;  /* 0x000000ffff037224 */ /* 0x000fe400078e000b */
[----:B-1----:R-:W-:-:S02]  /*2f10*/  IMAD.MOV.U32 R13, RZ, RZ, R14 ;  /* 0x000000ffff0d7224 */ /* 0x002fc400078e000e */
[----:B------:R-:W-:-:S07]  /*2f20*/  IMAD.MOV.U32 R8, RZ, RZ, R15 ;  /* 0x000000ffff087224 */ /* 0x000fce00078e000f */
[----:B------:R-:W-:Y:S05]  /*2f30*/  @!P0 BRA `(.L_x_175) ;  /* 0x0000000000388947 */ /* 0x000fea0003800000 */
        /* <DEDUP_REMOVED lines=14> */
.L_x_175:
[----:B------:R-:W-:Y:S05]  /*3020*/  BSYNC.RECONVERGENT B1 ;  /* 0x0000000000017941 */ /* 0x000fea0003800200 */
.L_x_174:
[----:B------:R-:W-:Y:S01]  /*3030*/  ISETP.GE.AND P0, PT, R9, 0x41, PT ;  /* 0x000000410900780c */ /* 0x000fe20003f06270 */
[----:B--2---:R-:W-:Y:S02]  /*3040*/  IMAD.MOV.U32 R11, RZ, RZ, R13 ;  /* 0x000000ffff0b7224 */ /* 0x004fe400078e000d */
        /* <DEDUP_REMOVED lines=8> */
[----:B------:R-:W0:Y:S04]  /*30d0*/  LDS.64 R6, [UR4+0x28] ;  /* 0x00002804ff067984 */ /* 0x000e280008000a00 */
        /* <DEDUP_REMOVED lines=21> */
.L_x_177:
[----:B------:R-:W-:Y:S05]  /*3230*/  BSYNC.RECONVERGENT B1 ;  /* 0x0000000000017941 */ /* 0x000fea0003800200 */
.L_x_176:
[----:B------:R-:W-:Y:S01]  /*3240*/  ISETP.GE.AND P0, PT, R9, 0x61, PT ;  /* 0x000000610900780c */ /* 0x000fe20003f06270 */
[----:B------:R-:W-:Y:S02]  /*3250*/  IMAD.MOV.U32 R13, RZ, RZ, R11 ;  /* 0x000000ffff0d7224 */ /* 0x000fe400078e000b */
        /* <DEDUP_REMOVED lines=30> */
.L_x_179:
[----:B------:R-:W-:Y:S05]  /*3440*/  BSYNC.RECONVERGENT B1 ;  /* 0x0000000000017941 */ /* 0x000fea0003800200 */
.L_x_178:
        /* <DEDUP_REMOVED lines=32> */
.L_x_181:
[----:B------:R-:W-:Y:S05]  /*3650*/  BSYNC.RECONVERGENT B1 ;  /* 0x0000000000017941 */ /* 0x000fea0003800200 */
.L_x_180:
        /* <DEDUP_REMOVED lines=32> */
.L_x_183:
[----:B------:R-:W-:Y:S05]  /*3860*/  BSYNC.RECONVERGENT B1 ;  /* 0x0000000000017941 */ /* 0x000fea0003800200 */
.L_x_182:
        /* <DEDUP_REMOVED lines=32> */
.L_x_185:
[----:B------:R-:W-:Y:S05]  /*3a70*/  BSYNC.RECONVERGENT B1 ;  /* 0x0000000000017941 */ /* 0x000fea0003800200 */
.L_x_184:
[----:B------:R-:W-:Y:S01]  /*3a80*/  ISETP.GE.AND P0, PT, R9, 0xe1, PT ;  /* 0x000000e10900780c */ /* 0x000fe20003f06270 */
[----:B------:R-:W-:Y:S01]  /*3a90*/  IMAD.MOV.U32 R5, RZ, RZ, R10 ;  /* 0x000000ffff057224 */ /* 0x000fe200078e000a */
[----:B------:R-:W-:Y:S01]  /*3aa0*/  MOV R4, R11 ;  /* 0x0000000b00047202 */ /* 0x000fe20000000f00 */
[----:B------:R-:W-:Y:S02]  /*3ab0*/  IMAD.MOV.U32 R6, RZ, RZ, R2 ;  /* 0x000000ffff067224 */ /* 0x000fe400078e0002 */
[----:B------:R-:W-:-:S08]  /*3ac0*/  IMAD.MOV.U32 R7, RZ, RZ, R3 ;  /* 0x000000ffff077224 */ /* 0x000fd000078e0003 */
[----:B------:R-:W-:Y:S05]  /*3ad0*/  @!P0 BRA `(.L_x_149) ;  /* 0x0000002c00788947 */ /* 0x000fea0003800000 */
[----:B------:R-:W0:Y:S01]  /*3ae0*/  S2UR UR5, SR_CgaCtaId ;  /* 0x00000000000579c3 */ /* 0x000e220000008800 */
[----:B------:R-:W-:Y:S02]  /*3af0*/  UMOV UR4, 0x400 ;  /* 0x0000040000047882 */ /* 0x000fe40000000000 */
[----:B0-----:R-:W-:-:S09]  /*3b00*/  ULEA UR4, UR5, UR4, 0x18 ;  /* 0x0000000405047291 */ /* 0x001fd2000f8ec0ff */
[----:B------:R-:W0:Y:S04]  /*3b10*/  LDS.64 R8, [UR4+0x78] ;  /* 0x00007804ff087984 */ /* 0x000e280008000a00 */
[----:B------:R-:W2:Y:S01]  /*3b20*/  LDS.64 R12, [UR4+0x80] ;  /* 0x00008004ff0c7984 */ /* 0x000ea20008000a00 */
[----:B0-----:R-:W-:Y:S01]  /*3b30*/  DSETP.GEU.AND P0, PT, |R2|, |R8|, PT ;  /* 0x400000080200722a */ /* 0x001fe20003f0e200 */
        /* <DEDUP_REMOVED lines=20> */
.L_x_117:
[----:B------:R-:W0:Y:S01]  /*3c80*/  S2R R3, SR_TID.X ;  /* 0x0000000000037919 */ /* 0x000e220000002100 */
[----:B------:R-:W1:Y:S02]  /*3c90*/  LDCU.128 UR12, c[0x0][0x380] ;  /* 0x00007000ff0c77ac */ /* 0x000e640008000c00 */
[----:B-1----:R-:W-:Y:S02]  /*3ca0*/  IMAD.U32 R2, RZ, RZ, UR12 ;  /* 0x0000000cff027e24 */ /* 0x002fe4000f8e00ff */
[----:B------:R-:W-:Y:S01]  /*3cb0*/  IMAD.U32 R4, RZ, RZ, UR13 ;  /* 0x0000000dff047e24 */ /* 0x000fe2000f8e00ff */
[----:B0-----:R-:W-:-:S05]  /*3cc0*/  IADD3 R5, P0, PT, R8, R3, RZ ;  /* 0x0000000308057210 */ /* 0x001fca0007f1e0ff */
[----:B------:R-:W-:Y:S01]  /*3cd0*/  IMAD.X R6, RZ, RZ, RZ, P0 ;  /* 0x000000ffff067224 */ /* 0x000fe200000e06ff */
[----:B------:R-:W-:-:S04]  /*3ce0*/  LEA R20, P0, R5, R2, 0x3 ;  /* 0x0000000205147211 */ /* 0x000fc800078018ff */
[----:B------:R-:W-:-:S05]  /*3cf0*/  LEA.HI.X R21, R5, R4, R6, 0x3, P0 ;  /* 0x0000000405157211 */ /* 0x000fca00000f1c06 */
[----:B------:R-:W2:Y:S04]  /*3d00*/  LDG.E.64 R6, desc[UR10][R20.64] ;  /* 0x0000000a14067981 */ /* 0x000ea8000c1e1b00 */
[----:B------:R-:W2:Y:S04]  /*3d10*/  LDG.E.64 R14, desc[UR10][R20.64+0x800] ;  /* 0x0008000a140e7981 */ /* 0x000ea8000c1e1b00 */
[----:B------:R-:W3:Y:S04]  /*3d20*/  LDG.E.64 R18, desc[UR10][R20.64+0x1000] ;  /* 0x0010000a14127981 */ /* 0x000ee8000c1e1b00 */
[----:B------:R-:W4:Y:S04]  /*3d30*/  LDG.E.64 R12, desc[UR10][R20.64+0x1800] ;  /* 0x0018000a140c7981 */ /* 0x000f28000c1e1b00 */
[----:B------:R-:W5:Y:S01]  /*3d40*/  LDG.E.64 R10, desc[UR10][R20.64+0x2000] ;  /* 0x0020000a140a7981 */ /* 0x000f62000c1e1b00 */
[----:B------:R-:W-:Y:S01]  /*3d50*/  IMAD.U32 R5, RZ, RZ, UR14 ;  /* 0x0000000eff057e24 */ /* 0x000fe2000f8e00ff */
[----:B------:R-:W-:Y:S01]  /*3d60*/  LOP3.LUT R9, R3, 0x400, RZ, 0xfc, !PT ;  /* 0x0000040003097812 */ /* 0x000fe200078efcff */
[----:B------:R-:W-:Y:S01]  /*3d70*/  BSSY.RECONVERGENT B1, `(.L_x_186) ;  /* 0x0000020000017945 */ /* 0x000fe20003800200 */
[----:B------:R-:W-:-:S04]  /*3d80*/  ISETP.LE.U32.AND P0, PT, R25, UR6, PT ;  /* 0x0000000619007c0c */ /* 0x000fc8000bf03070 */
[----:B------:R-:W-:Y:S01]  /*3d90*/  ISETP.GE.U32.AND.EX P0, PT, RZ, R16, PT, P0 ;  /* 0x00000010ff00720c */ /* 0x000fe20003f06100 */
[----:B--2---:R-:W-:-:S06]  /*3da0*/  DSETP.GEU.AND P2, PT, |R6|, |R14|, PT ;  /* 0x4000000e0600722a */ /* 0x004fcc0003f4e200 */
[----:B------:R-:W-:Y:S02]  /*3db0*/  FSEL R6, R6, R14, P2 ;  /* 0x0000000e06067208 */ /* 0x000fe40001000000 */
[----:B------:R-:W-:-:S06]  /*3dc0*/  FSEL R7, R7, R15, P2 ;  /* 0x0000000f07077208 */ /* 0x000fcc0001000000 */
[----:B---3--:R-:W-:-:S06]  /*3dd0*/  DSETP.GEU.AND P3, PT, |R6|, |R18|, PT ;  /* 0x400000120600722a */ /* 0x008fcc0003f6e200 */
[----:B------:R-:W-:Y:S01]  /*3de0*/  FSEL R14, R6, R18, P3 ;  /* 0x00000012060e7208 */ /* 0x000fe20001800000 */
[----:B------:R-:W-:Y:S01]  /*3df0*/  IMAD.U32 R6, RZ, RZ, UR15 ;  /* 0x0000000fff067e24 */ /* 0x000fe2000f8e00ff */
[----:B------:R-:W-:Y:S01]  /*3e00*/  FSEL R15, R7, R19, P3 ;  /* 0x00000013070f7208 */ /* 0x000fe20001800000 */
[----:B------:R-:W-:-:S05]  /*3e10*/  VIADD R18, R3, 0x100 ;  /* 0x0000010003127836 */ /* 0x000fca0000000000 */
[----:B----4-:R-:W-:-:S06]  /*3e20*/  DSETP.GEU.AND P1, PT, |R14|, |R12|, PT ;  /* 0x4000000c0e00722a */ /* 0x010fcc0003f2e200 */
[----:B------:R-:W-:Y:S01]  /*3e30*/  FSEL R12, R14, R12, P1 ;  /* 0x0000000c0e0c7208 */ /* 0x000fe20000800000 */
[----:B------:R-:W-:Y:S01]  /*3e40*/  VIADD R14, R3, 0x200 ;  /* 0x00000200030e7836 */ /* 0x000fe20000000000 */
[----:B------:R-:W-:Y:S02]  /*3e50*/  FSEL R13, R15, R13, P1 ;  /* 0x0000000d0f0d7208 */ /* 0x000fe40000800000 */
[----:B------:R-:W-:Y:S02]  /*3e60*/  IADD3 R15, P5, PT, R8, R5, RZ ;  /* 0x00000005080f7210 */ /* 0x000fe40007fbe0ff */
[----:B------:R-:W-:Y:S02]  /*3e70*/  @P3 SEL R14, R3, R18, P2 ;  /* 0x00000012030e3207 */ /* 0x000fe40001000000 */
[----:B-----5:R-:W-:Y:S01]  /*3e80*/  DSETP.GEU.AND P4, PT, |R12|, |R10|, PT ;  /* 0x4000000a0c00722a */ /* 0x020fe20003f8e200 */
[----:B------:R-:W-:Y:S01]  /*3e90*/  IMAD.X R17, RZ, RZ, R6, P5 ;  /* 0x000000ffff117224 */ /* 0x000fe200028e0606 */
[----:B------:R-:W-:Y:S01]  /*3ea0*/  IADD3 R7, P5, PT, R9, R15, RZ ;  /* 0x0000000f09077210 */ /* 0x000fe20007fbe0ff */
[----:B------:R-:W-:-:S04]  /*3eb0*/  @!P1 VIADD R14, R3, 0x300 ;  /* 0x00000300030e9836 */ /* 0x000fc80000000000 */
[----:B------:R-:W-:-:S07]  /*3ec0*/  IMAD.X R8, RZ, RZ, R17, P5 ;  /* 0x000000ffff087224 */ /* 0x000fce00028e0611 */
[----:B------:R-:W-:Y:S05]  /*3ed0*/  @!P4 BRA `(.L_x_187) ;  /* 0x000000000024c947 */ /* 0x000fea0003800000 */
[C---:B------:R-:W-:Y:S02]  /*3ee0*/  ISETP.GE.U32.AND P1, PT, R14.reuse, R9, PT ;  /* 0x000000090e00720c */ /* 0x040fe40003f26070 */
[----:B------:R-:W-:Y:S02]  /*3ef0*/  IADD3 R14, P2, PT, R14, R15, RZ ;  /* 0x0000000f0e0e7210 */ /* 0x000fe40007f5e0ff */
[----:B------:R-:W-:-:S03]  /*3f00*/  ISETP.GE.U32.AND.EX P1, PT, RZ, RZ, PT, P1 ;  /* 0x000000ffff00720c */ /* 0x000fc60003f26110 */
[----:B------:R-:W-:-:S10]  /*3f10*/  IMAD.X R9, RZ, RZ, R17, P2 ;  /* 0x000000ffff097224 */ /* 0x000fd400010e0611 */
[----:B------:R-:W-:-:S06]  /*3f20*/  DSETP.LT.OR P1, PT, |R10|, |R12|, !P1 ;  /* 0x4000000c0a00722a */ /* 0x000fcc0004f21600 */
[----:B------:R-:W-:Y:S02]  /*3f30*/  FSEL R10, R12, R10, P1 ;  /* 0x0000000a0c0a7208 */ /* 0x000fe40000800000 */
[----:B------:R-:W-:Y:S02]  /*3f40*/  FSEL R11, R13, R11, P1 ;  /* 0x0000000b0d0b7208 */ /* 0x000fe40000800000 */
[----:B------:R-:W-:Y:S02]  /*3f50*/  SEL R7, R14, R7, P1 ;  /* 0x000000070e077207 */ /* 0x000fe40000800000 */
[----:B------:R-:W-:-:S07]  /*3f60*/  SEL R8, R9, R8, P1 ;  /* 0x0000000809087207 */ /* 0x000fce0000800000 */
.L_x_187:
[----:B------:R-:W-:Y:S05]  /*3f70*/  BSYNC.RECONVERGENT B1 ;  /* 0x0000000000017941 */ /* 0x000fea0003800200 */
.L_x_186:
[----:B------:R-:W-:Y:S05]  /*3f80*/  @P0 BRA `(.L_x_188) ;  /* 0x0000001400000947 */ /* 0x000fea0003800000 */
[----:B------:R-:W0:Y:S01]  /*3f90*/  LDCU.64 UR8, c[0x0][0x3e8] ;  /* 0x00007d00ff0877ac */ /* 0x000e220008000a00 */
[----:B------:R-:W-:Y:S01]  /*3fa0*/  ISETP.NE.AND P0, PT, R3, RZ, PT ;  /* 0x000000ff0300720c */ /* 0x000fe20003f05270 */
[----:B------:R-:W-:Y:S01]  /*3fb0*/  BSSY.RECONVERGENT B1, `(.L_x_189) ;  /* 0x0000012000017945 */ /* 0x000fe20003800200 */
[----:B------:R-:W-:Y:S01]  /*3fc0*/  UMOV UR4, 0x8 ;  /* 0x0000000800047882 */ /* 0x000fe20000000000 */
[----:B------:R-:W-:Y:S02]  /*3fd0*/  UMOV UR5, 0x0 ;  /* 0x0000000000057882 */ /* 0x000fe40000000000 */
[----:B0-----:R-:W-:-:S04]  /*3fe0*/  UIMAD.WIDE.U32 UR4, UR8, 0x1, UR4 ;  /* 0x00000001080478a5 */ /* 0x001fc8000f8e0004 */
[----:B------:R-:W-:Y:S02]  /*3ff0*/  UIADD3 UR7, UPT, UPT, UR5, UR9, URZ ;  /* 0x0000000905077290 */ /* 0x000fe4000fffe0ff */
[----:B------:R-:W-:Y:S02]  /*4000*/  IMAD.U32 R13, RZ, RZ, UR5 ;  /* 0x00000005ff0d7e24 */ /* 0x000fe4000f8e00ff */
[----:B------:R-:W-:Y:S02]  /*4010*/  IMAD.U32 R12, RZ, RZ, UR4 ;  /* 0x00000004ff0c7e24 */ /* 0x000fe4000f8e00ff */
[----:B------:R-:W-:Y:S01]  /*4020*/  IMAD.U32 R13, RZ, RZ, UR7 ;  /* 0x00000007ff0d7e24 */ /* 0x000fe2000f8e00ff */
[----:B------:R-:W-:Y:S06]  /*4030*/  @P0 BRA `(.L_x_190) ;  /* 0x0000000000240947 */ /* 0x000fec0003800000 */
[----:B------:R-:W-:Y:S02]  /*4040*/  IMAD.MOV.U32 R18, RZ, RZ, 0x500 ;  /* 0x00000500ff127424 */ /* 0x000fe400078e00ff */
[----:B------:R-:W-:-:S05]  /*4050*/  IMAD.MOV.U32 R19, RZ, RZ, 0x0 ;  /* 0x00000000ff137424 */ /* 0x000fca00078e00ff */
[----:B------:R-:W2:Y:S01]  /*4060*/  ATOMG.E.ADD.64.STRONG.GPU PT, R14, desc[UR10][R12.64], R18 ;  /* 0x800000120c0e79a8 */ /* 0x000ea200081ef50a */
[----:B------:R-:W0:Y:S01]  /*4070*/  S2UR UR5, SR_CgaCtaId ;  /* 0x00000000000579c3 */ /* 0x000e220000008800 */
[----:B------:R-:W-:Y:S02]  /*4080*/  UMOV UR4, 0x400 ;  /* 0x0000040000047882 */ /* 0x000fe40000000000 */
[----:B0-----:R-:W-:Y:S01]  /*4090*/  ULEA UR4, UR5, UR4, 0x18 ;  /* 0x0000000405047291 */ /* 0x001fe2000f8ec0ff */
[----:B--2---:R-:W-:-:S05]  /*40a0*/  IADD3 R14, P0, PT, R14, UR6, RZ ;  /* 0x000000060e0e7c10 */ /* 0x004fca000ff1e0ff */
[----:B------:R-:W-:-:S05]  /*40b0*/  IMAD.X R15, RZ, RZ, R15, P0 ;  /* 0x000000ffff0f7224 */ /* 0x000fca00000e060f */
[----:B------:R0:W-:Y:S03]  /*40c0*/  STS.64 [UR4+0x98], R14 ;  /* 0x0000980eff007988 */ /* 0x0001e60008000a04 */
.L_x_190:
[----:B------:R-:W-:Y:S05]  /*40d0*/  BSYNC.RECONVERGENT B1 ;  /* 0x0000000000017941 */ /* 0x000fea0003800200 */
.L_x_189:
[----:B------:R-:W1:Y:S08]  /*40e0*/  S2UR UR5, SR_CgaCtaId ;  /* 0x00000000000579c3 */ /* 0x000e700000008800 */
[----:B------:R-:W-:Y:S06]  /*40f0*/  BAR.SYNC.DEFER_BLOCKING 0x0 ;  /* 0x0000000000007b1d */ /* 0x000fec0000010000 */
[----:B------:R-:W-:-:S02]  /*4100*/  UMOV UR4, 0x400 ;  /* 0x0000040000047882 */ /* 0x000fc40000000000 */
[----:B-1----:R-:W-:-:S06]  /*4110*/  ULEA UR4, UR5, UR4, 0x18 ;  /* 0x0000000405047291 */ /* 0x002fcc000f8ec0ff */
[----:B------:R-:W-:-:S05]  /*4120*/  IMAD.U32 R9, RZ, RZ, UR4 ;  /* 0x00000004ff097e24 */ /* 0x000fca000f8e00ff */
[----:B------:R-:W0:Y:S02]  /*4130*/  LDS.64 R18, [R9+0x98] ;  /* 0x0000980009127984 */ /* 0x000e240000000a00 */
[----:B0-----:R-:W-:-:S04]  /*4140*/  IADD3 R14, P1, PT, R18, 0x500, RZ ;  /* 0x00000500120e7810 */ /* 0x001fc80007f3e0ff */
[----:B------:R-:W-:Y:S01]  /*4150*/  ISETP.GT.U32.AND P0, PT, R14, R25, PT ;  /* 0x000000190e00720c */ /* 0x000fe20003f04070 */
[----:B------:R-:W-:-:S05]  /*4160*/  IMAD.X R15, RZ, RZ, R19, P1 ;  /* 0x000000ffff0f7224 */ /* 0x000fca00008e0613 */
[----:B------:R-:W-:-:S13]  /*4170*/  ISETP.GT.AND.EX P0, PT, R15, R16, PT, P0 ;  /* 0x000000100f00720c */ /* 0x000fda0003f04300 */
[----:B------:R-:W-:Y:S05]  /*4180*/  @P0 BRA `(.L_x_191) ;  /* 0x0000000400b40947 */ /* 0x000fea0003800000 */
[----:B------:R-:W-:Y:S01]  /*4190*/  BSSY.RECONVERGENT B1, `(.L_x_191) ;  /* 0x000006c000017945 */ /* 0x000fe20003800200 */
[----:B------:R-:W-:Y:S01]  /*41a0*/  IMAD.MOV.U32 R20, RZ, RZ, R10 ;  /* 0x000000ffff147224 */ /* 0x000fe200078e000a */
[----:B------:R-:W0:Y:S01]  /*41b0*/  LDCU.64 UR8, c[0x0][0x398] ;  /* 0x00007300ff0877ac */ /* 0x000e220008000a00 */
[----:B------:R-:W-:Y:S02]  /*41c0*/  IMAD.MOV.U32 R21, RZ, RZ, R11 ;  /* 0x000000ffff157224 */ /* 0x000fe400078e000b */
[----:B------:R-:W-:Y:S01]  /*41d0*/  IMAD.MOV.U32 R15, RZ, RZ, R7 ;  /* 0x000000ffff0f7224 */ /* 0x000fe200078e0007 */
[----:B------:R-:W1:Y:S01]  /*41e0*/  LDCU.128 UR12, c[0x0][0x380] ;  /* 0x00007000ff0c77ac */ /* 0x000e620008000c00 */
[----:B------:R-:W-:-:S07]  /*41f0*/  IMAD.MOV.U32 R14, RZ, RZ, R8 ;  /* 0x000000ffff0e7224 */ /* 0x000fce00078e0008 */
.L_x_194:
[----:B------:R-:W-:Y:S01]  /*4200*/  IADD3 R7, P0, PT, R3, R18, RZ ;  /* 0x0000001203077210 */ /* 0x000fe20007f1e0ff */
[----:B-1----:R-:W-:Y:S02]  /*4210*/  IMAD.U32 R2, RZ, RZ, UR12 ;  /* 0x0000000cff027e24 */ /* 0x002fe4000f8e00ff */
[----:B------:R-:W-:Y:S02]  /*4220*/  IMAD.U32 R4, RZ, RZ, UR13 ;  /* 0x0000000dff047e24 */ /* 0x000fe4000f8e00ff */
[----:B------:R-:W-:Y:S01]  /*4230*/  IMAD.X R25, RZ, RZ, R19, P0 ;  /* 0x000000ffff197224 */ /* 0x000fe200000e0613 */
[----:B------:R-:W-:-:S04]  /*4240*/  LEA R10, P0, R7, R2, 0x3 ;  /* 0x00000002070a7211 */ /* 0x000fc800078018ff */
[----:B------:R-:W-:-:S05]  /*4250*/  LEA.HI.X R11, R7, R4, R25, 0x3, P0 ;  /* 0x00000004070b7211 */ /* 0x000fca00000f1c19 */
[----:B------:R-:W2:Y:S04]  /*4260*/  LDG.E.64 R16, desc[UR10][R10.64] ;  /* 0x0000000a0a107981 */ /* 0x000ea8000c1e1b00 */
[----:B------:R-:W3:Y:S01]  /*4270*/  LDG.E.64 R18, desc[UR10][R10.64+0x800] ;  /* 0x0008000a0a127981 */ /* 0x000ee2000c1e1b00 */
[----:B------:R-:W-:Y:S02]  /*4280*/  IMAD.U32 R5, RZ, RZ, UR14 ;  /* 0x0000000eff057e24 */ /* 0x000fe4000f8e00ff */
[----:B------:R-:W-:-:S03]  /*4290*/  IMAD.U32 R6, RZ, RZ, UR15 ;  /* 0x0000000fff067e24 */ /* 0x000fc6000f8e00ff */
[----:B------:R-:W-:-:S04]  /*42a0*/  IADD3 R24, P0, PT, R7, R5, RZ ;  /* 0x0000000507187210 */ /* 0x000fc80007f1e0ff */
[----:B------:R-:W-:Y:S01]  /*42b0*/  IADD3 R27, P3, PT, R24, 0x100, RZ ;  /* 0x00000100181b7810 */ /* 0x000fe20007f7e0ff */
[----:B------:R-:W-:-:S04]  /*42c0*/  IMAD.X R25, R25, 0x1, R6, P0 ;  /* 0x0000000119197824 */ /* 0x000fc800000e0606 */
[----:B------:R-:W-:Y:S01]  /*42d0*/  IMAD.X R26, RZ, RZ, R25, P3 ;  /* 0x000000ffff1a7224 */ /* 0x000fe200018e0619 */
[----:B--2---:R-:W-:-:S14]  /*42e0*/  DSETP.GEU.AND P2, PT, |R20|, |R16|, PT ;  /* 0x400000101400722a */ /* 0x004fdc0003f4e200 */
[----:B------:R-:W-:-:S04]  /*42f0*/  @P2 ISETP.GE.U32.AND P0, PT, R15, R24, PT ;  /* 0x000000180f00220c */ /* 0x000fc80003f06070 */
[----:B------:R-:W-:-:S13]  /*4300*/  @P2 ISETP.GE.AND.EX P0, PT, R14, R25, PT, P0 ;  /* 0x000000190e00220c */ /* 0x000fda0003f06300 */
[----:B------:R-:W-:-:S06]  /*4310*/  @P2 DSETP.LT.OR P0, PT, |R16|, |R20|, !P0 ;  /* 0x400000141000222a */ /* 0x000fcc0004701600 */
[----:B------:R-:W-:Y:S02]  /*4320*/  @P2 FSEL R7, R20, R16, P0 ;  /* 0x0000001014072208 */ /* 0x000fe40000000000 */
[----:B------:R-:W-:Y:S02]  /*4330*/  @P2 FSEL R20, R21, R17, P0 ;  /* 0x0000001115142208 */ /* 0x000fe40000000000 */
[C---:B------:R-:W-:Y:S01]  /*4340*/  IADD3 R21, P5, PT, R24.reuse, 0x300, RZ ;  /* 0x0000030018157810 */ /* 0x040fe20007fbe0ff */
[----:B------:R-:W-:Y:S01]  /*4350*/  @P2 IMAD.MOV.U32 R16, RZ, RZ, R7 ;  /* 0x000000ffff102224 */ /* 0x000fe200078e0007 */
[C---:B------:R-:W-:Y:S01]  /*4360*/  IADD3 R7, P6, PT, R24.reuse, 0x400, RZ ;  /* 0x0000040018077810 */ /* 0x040fe20007fde0ff */
[----:B------:R-:W-:Y:S01]  /*4370*/  @P2 IMAD.MOV.U32 R17, RZ, RZ, R20 ;  /* 0x000000ffff112224 */ /* 0x000fe200078e0014 */
[----:B------:R-:W-:Y:S01]  /*4380*/  IADD3 R20, P4, PT, R24, 0x200, RZ ;  /* 0x0000020018147810 */ /* 0x000fe20007f9e0ff */
[--C-:B------:R-:W-:Y:S01]  /*4390*/  IMAD.X R23, RZ, RZ, R25.reuse, P5 ;  /* 0x000000ffff177224 */ /* 0x100fe200028e0619 */
[----:B------:R-:W-:Y:S01]  /*43a0*/  @P2 SEL R24, R15, R24, P0 ;  /* 0x000000180f182207 */ /* 0x000fe20000000000 */
[----:B------:R-:W-:-:S02]  /*43b0*/  IMAD.X R8, RZ, RZ, R25, P6 ;  /* 0x000000ffff087224 */ /* 0x000fc400030e0619 */
[----:B------:R-:W-:Y:S01]  /*43c0*/  IMAD.X R22, RZ, RZ, R25, P4 ;  /* 0x000000ffff167224 */ /* 0x000fe200020e0619 */
[----:B------:R-:W-:Y:S01]  /*43d0*/  @P2 SEL R25, R14, R25, P0 ;  /* 0x000000190e192207 */ /* 0x000fe20000000000 */
[----:B---3--:R-:W-:Y:S01]  /*43e0*/  DSETP.GEU.AND P1, PT, |R16|, |R18|, PT ;  /* 0x400000121000722a */ /* 0x008fe20003f2e200 */
[----:B------:R-:W2:-:S13]  /*43f0*/  LDG.E.64 R14, desc[UR10][R10.64+0x1000] ;  /* 0x0010000a0a0e7981 */ /* 0x000e9a000c1e1b00 */
[----:B------:R-:W-:-:S04]  /*4400*/  @P1 ISETP.GE.U32.AND P0, PT, R24, R27, PT ;  /* 0x0000001b1800120c */ /* 0x000fc80003f06070 */
[----:B------:R-:W-:-:S13]  /*4410*/  @P1 ISETP.GE.AND.EX P0, PT, R25, R26, PT, P0 ;  /* 0x0000001a1900120c */ /* 0x000fda0003f06300 */
[----:B------:R-:W-:-:S06]  /*4420*/  @P1 DSETP.LT.OR P0, PT, |R18|, |R16|, !P0 ;  /* 0x400000101200122a */ /* 0x000fcc0004701600 */
[----:B------:R-:W-:Y:S02]  /*4430*/  @P1 FSEL R28, R16, R18, P0 ;  /* 0x00000012101c1208 */ /* 0x000fe40000000000 */
[----:B------:R-:W-:Y:S02]  /*4440*/  @P1 FSEL R29, R17, R19, P0 ;  /* 0x00000013111d1208 */ /* 0x000fe40000000000 */
[----:B------:R-:W3:Y:S01]  /*4450*/  LDG.E.64 R16, desc[UR10][R10.64+0x1800] ;  /* 0x0018000a0a107981 */ /* 0x000ee2000c1e1b00 */
[----:B------:R-:W-:Y:S02]  /*4460*/  @P1 IMAD.MOV.U32 R18, RZ, RZ, R28 ;  /* 0x000000ffff121224 */ /* 0x000fe400078e001c */
[----:B------:R-:W-:Y:S01]  /*4470*/  @P1 IMAD.MOV.U32 R19, RZ, RZ, R29 ;  /* 0x000000ffff131224 */ /* 0x000fe200078e001d */
[----:B------:R-:W-:Y:S02]  /*4480*/  @P1 SEL R27, R24, R27, P0 ;  /* 0x0000001b181b1207 */ /* 0x000fe40000000000 */
[----:B------:R-:W-:Y:S01]  /*4490*/  @P1 SEL R26, R25, R26, P0 ;  /* 0x0000001a191a1207 */ /* 0x000fe20000000000 */
[----:B------:R-:W-:Y:S01]  /*44a0*/  BSSY.RECONVERGENT B2, `(.L_x_192) ;  /* 0x000001d000027945 */ /* 0x000fe20003800200 */
[----:B------:R-:W5:Y:S01]  /*44b0*/  LDG.E.64 R10, desc[UR10][R10.64+0x2000] ;  /* 0x0020000a0a0a7981 */ /* 0x000f62000c1e1b00 */
[----:B------:R-:W-:Y:S06]  /*44c0*/  BAR.SYNC.DEFER_BLOCKING 0x0 ;  /* 0x0000000000007b1d */ /* 0x000fec0000010000 */
[----:B--2---:R-:W-:-:S14]  /*44d0*/  DSETP.GEU.AND P2, PT, |R18|, |R14|, PT ;  /* 0x4000000e1200722a */ /* 0x004fdc0003f4e200 */
[----:B------:R-:W-:-:S04]  /*44e0*/  @P2 ISETP.GE.U32.AND P0, PT, R27, R20, PT ;  /* 0x000000141b00220c */ /* 0x000fc80003f06070 */
[----:B------:R-:W-:-:S13]  /*44f0*/  @P2 ISETP.GE.AND.EX P0, PT, R26, R22, PT, P0 ;  /* 0x000000161a00220c */ /* 0x000fda0003f06300 */
[----:B------:R-:W-:-:S06]  /*4500*/  @P2 DSETP.LT.OR P0, PT, |R14|, |R18|, !P0 ;  /* 0x400000120e00222a */ /* 0x000fcc0004701600 */
[----:B------:R-:W-:Y:S02]  /*4510*/  @P2 FSEL R18, R18, R14, P0 ;  /* 0x0000000e12122208 */ /* 0x000fe40000000000 */
[----:B------:R-:W-:-:S03]  /*4520*/  @P2 FSEL R19, R19, R15, P0 ;  /* 0x0000000f13132208 */ /* 0x000fc60000000000 */
[----:B------:R-:W-:Y:S02]  /*4530*/  @P2 IMAD.MOV.U32 R14, RZ, RZ, R18 ;  /* 0x000000ffff0e2224 */ /* 0x000fe400078e0012 */
[----:B------:R-:W-:-:S06]  /*4540*/  @P2 IMAD.MOV.U32 R15, RZ, RZ, R19 ;  /* 0x000000ffff0f2224 */ /* 0x000fcc00078e0013 */
[----:B---3--:R-:W-:Y:S01]  /*4550*/  DSETP.GEU.AND P1, PT, |R14|, |R16|, PT ;  /* 0x400000100e00722a */ /* 0x008fe20003f2e200 */
[----:B------:R-:W-:Y:S02]  /*4560*/  @P2 SEL R20, R27, R20, P0 ;  /* 0x000000141b142207 */ /* 0x000fe40000000000 */
[----:B------:R-:W-:Y:S02]  /*4570*/  @P2 SEL R22, R26, R22, P0 ;  /* 0x000000161a162207 */ /* 0x000fe40000000000 */
[----:B------:R-:W-:-:S09]  /*4580*/  ISETP.NE.AND P2, PT, R3, RZ, PT ;  /* 0x000000ff0300720c */ /* 0x000fd20003f45270 */
[----:B------:R-:W-:-:S04]  /*4590*/  @P1 ISETP.GE.U32.AND P0, PT, R20, R21, PT ;  /* 0x000000151400120c */ /* 0x000fc80003f06070 */
[----:B------:R-:W-:-:S13]  /*45a0*/  @P1 ISETP.GE.AND.EX P0, PT, R22, R23, PT, P0 ;  /* 0x000000171600120c */ /* 0x000fda0003f06300 */
[----:B------:R-:W-:Y:S01]  /*45b0*/  @P1 DSETP.LT.OR P0, PT, |R16|, |R14|, !P0 ;  /* 0x4000000e1000122a */ /* 0x000fe20004701600 */
[----:B------:R-:W-:-:S13]  /*45c0*/  @P2 BRA `(.L_x_193) ;  /* 0x0000000000282947 */ /* 0x000fda0003800000 */
[----:B------:R-:W-:Y:S02]  /*45d0*/  IMAD.MOV.U32 R24, RZ, RZ, 0x500 ;  /* 0x00000500ff187424 */ /* 0x000fe400078e00ff */
[----:B------:R-:W-:-:S06]  /*45e0*/  IMAD.MOV.U32 R25, RZ, RZ, 0x0 ;  /* 0x00000000ff197424 */ /* 0x000fcc00078e00ff */
[----:B------:R-:W2:Y:S01]  /*45f0*/  ATOMG.E.ADD.64.STRONG.GPU PT, R24, desc[UR10][R12.64], R24 ;  /* 0x800000180c1879a8 */ /* 0x000ea200081ef50a */
[----:B------:R-:W1:Y:S01]  /*4600*/  S2UR UR5, SR_CgaCtaId ;  /* 0x00000000000579c3 */ /* 0x000e620000008800 */
[----:B------:R-:W-:Y:S02]  /*4610*/  UMOV UR4, 0x400 ;  /* 0x0000040000047882 */ /* 0x000fe40000000000 */
[----:B-1----:R-:W-:-:S06]  /*4620*/  ULEA UR4, UR5, UR4, 0x18 ;  /* 0x0000000405047291 */ /* 0x002fcc000f8ec0ff */
[----:B------:R-:W-:Y:S01]  /*4630*/  IMAD.U32 R9, RZ, RZ, UR4 ;  /* 0x00000004ff097e24 */ /* 0x000fe2000f8e00ff */
[----:B--2---:R-:W-:-:S05]  /*4640*/  IADD3 R18, P2, PT, R24, UR6, RZ ;  /* 0x0000000618127c10 */ /* 0x004fca000ff5e0ff */
[----:B------:R-:W-:-:S05]  /*4650*/  IMAD.X R19, RZ, RZ, R25, P2 ;  /* 0x000000ffff137224 */ /* 0x000fca00010e0619 */
[----:B------:R1:W-:Y:S03]  /*4660*/  STS.64 [R9+0x98], R18 ;  /* 0x0000981209007388 */ /* 0x0003e60000000a00 */
.L_x_193:
[----:B0-----:R-:W-:Y:S05]  /*4670*/  BSYNC.RECONVERGENT B2 ;  /* 0x0000000000027941 */ /* 0x001fea0003800200 */
.L_x_192:
[----:B------:R-:W-:Y:S01]  /*4680*/  BAR.SYNC.DEFER_BLOCKING 0x0 ;  /* 0x0000000000007b1d */ /* 0x000fe20000010000 */
[----:B------:R-:W-:Y:S01]  /*4690*/  @P1 FSEL R14, R14, R16, P0 ;  /* 0x000000100e0e1208 */ /* 0x000fe20000000000 */
[----:B------:R-:W-:Y:S01]  /*46a0*/  IMAD.U32 R25, RZ, RZ, UR8 ;  /* 0x00000008ff197e24 */ /* 0x000fe2000f8e00ff */
[----:B------:R-:W-:Y:S02]  /*46b0*/  @P1 FSEL R15, R15, R17, P0 ;  /* 0x000000110f0f1208 */ /* 0x000fe40000000000 */
[----:B------:R-:W-:Y:S01]  /*46c0*/  @P1 SEL R21, R20, R21, P0 ;  /* 0x0000001514151207 */ /* 0x000fe20000000000 */
[----:B------:R-:W-:Y:S01]  /*46d0*/  @P1 IMAD.MOV.U32 R16, RZ, RZ, R14 ;  /* 0x000000ffff101224 */ /* 0x000fe200078e000e */
[----:B------:R-:W-:Y:S01]  /*46e0*/  @P1 SEL R23, R22, R23, P0 ;  /* 0x0000001716171207 */ /* 0x000fe20000000000 */
[----:B------:R-:W-:-:S06]  /*46f0*/  @P1 IMAD.MOV.U32 R17, RZ, RZ, R15 ;  /* 0x000000ffff111224 */ /* 0x000fcc00078e000f */
[----:B-----5:R-:W-:Y:S01]  /*4700*/  DSETP.GEU.AND P2, PT, |R16|, |R10|, PT ;  /* 0x4000000a1000722a */ /* 0x020fe20003f4e200 */
[----:B-1----:R-:W0:-:S13]  /*4710*/  LDS.64 R18, [R9+0x98] ;  /* 0x0000980009127984 */ /* 0x002e1a0000000a00 */
[----:B------:R-:W-:-:S04]  /*4720*/  @P2 ISETP.GE.U32.AND P0, PT, R21, R7, PT ;  /* 0x000000071500220c */ /* 0x000fc80003f06070 */
[----:B------:R-:W-:-:S13]  /*4730*/  @P2 ISETP.GE.AND.EX P0, PT, R23, R8, PT, P0 ;  /* 0x000000081700220c */ /* 0x000fda0003f06300 */
[----:B------:R-:W-:-:S06]  /*4740*/  @P2 DSETP.LT.OR P0, PT, |R10|, |R16|, !P0 ;  /* 0x400000100a00222a */ /* 0x000fcc0004701600 */
[----:B------:R-:W-:Y:S02]  /*4750*/  @P2 FSEL R17, R17, R11, P0 ;  /* 0x0000000b11112208 */ /* 0x000fe40000000000 */
[----:B------:R-:W-:Y:S02]  /*4760*/  @P2 SEL R7, R21, R7, P0 ;  /* 0x0000000715072207 */ /* 0x000fe40000000000 */
[----:B------:R-:W-:Y:S01]  /*4770*/  @P2 SEL R8, R23, R8, P0 ;  /* 0x0000000817082207 */ /* 0x000fe20000000000 */
[----:B------:R-:W-:-:S04]  /*4780*/  @P2 IMAD.MOV.U32 R11, RZ, RZ, R17 ;  /* 0x000000ffff0b2224 */ /* 0x000fc800078e0011 */
[----:B------:R-:W-:Y:S01]  /*4790*/  IMAD.MOV.U32 R21, RZ, RZ, R11 ;  /* 0x000000ffff157224 */ /* 0x000fe200078e000b */
[----:B0-----:R-:W-:-:S04]  /*47a0*/  IADD3 R14, P3, PT, R18, 0x500, RZ ;  /* 0x00000500120e7810 */ /* 0x001fc80007f7e0ff */
[----:B------:R-:W-:Y:S01]  /*47b0*/  ISETP.GT.U32.AND P1, PT, R14, R25, PT ;  /* 0x000000190e00720c */ /* 0x000fe20003f24070 */
[----:B------:R-:W-:Y:S01]  /*47c0*/  IMAD.X R15, RZ, RZ, R19, P3 ;  /* 0x000000ffff0f7224 */ /* 0x000fe200018e0613 */
[----:B------:R-:W-:Y:S01]  /*47d0*/  @P2 FSEL R14, R16, R10, P0 ;  /* 0x0000000a100e2208 */ /* 0x000fe20000000000 */
[----:B------:R-:W-:-:S04]  /*47e0*/  IMAD.U32 R16, RZ, RZ, UR9 ;  /* 0x00000009ff107e24 */ /* 0x000fc8000f8e00ff */
[----:B------:R-:W-:Y:S01]  /*47f0*/  @P2 IMAD.MOV.U32 R10, RZ, RZ, R14 ;  /* 0x000000ffff0a2224 */ /* 0x000fe200078e000e */
[----:B------:R-:W-:Y:S01]  /*4800*/  ISETP.GT.AND.EX P0, PT, R15, R16, PT, P1 ;  /* 0x000000100f00720c */ /* 0x000fe20003f04310 */
[----:B------:R-:W-:Y:S01]  /*4810*/  IMAD.MOV.U32 R14, RZ, RZ, R8 ;  /* 0x000000ffff0e7224 */ /* 0x000fe200078e0008 */
[----:B------:R-:W-:Y:S01]  /*4820*/  MOV R15, R7 ;  /* 0x00000007000f7202 */ /* 0x000fe20000000f00 */
[----:B------:R-:W-:-:S10]  /*4830*/  IMAD.MOV.U32 R20, RZ, RZ, R10 ;  /* 0x000000ffff147224 */ /* 0x000fd400078e000a */
[----:B------:R-:W-:Y:S05]  /*4840*/  @!P0 BRA `(.L_x_194) ;  /* 0xfffffff8006c8947 */ /* 0x000fea000383ffff */
[----:B------:R-:W-:Y:S05]  /*4850*/  BSYNC.RECONVERGENT B1 ;  /* 0x0000000000017941 */ /* 0x000fea0003800200 */
.L_x_191:
[----:B------:R-:W-:Y:S01]  /*4860*/  ISETP.GE.U32.AND P0, PT, R18, R25, PT ;  /* 0x000000191200720c */ /* 0x000fe20003f06070 */
[----:B------:R-:W-:Y:S03]  /*4870*/  BSSY.RECONVERGENT B1, `(.L_x_188) ;  /* 0x00000b1000017945 */ /* 0x000fe60003800200 */
[----:B------:R-:W-:-:S13]  /*4880*/  ISETP.GE.AND.EX P0, PT, R19, R16, PT, P0 ;  /* 0x000000101300720c */ /* 0x000fda0003f06300 */
[----:B------:R-:W-:Y:S05]  /*4890*/  @P0 BRA `(.L_x_195) ;  /* 0x0000000800b80947 */ /* 0x000fea0003800000 */
[----:B------:R-:W-:-:S05]  /*48a0*/  IMAD.IADD R20, R25, 0x1, -R18 ;  /* 0x0000000119147824 */ /* 0x000fca00078e0a12 */
[----:B------:R-:W-:-:S13]  /*48b0*/  ISETP.GE.AND P0, PT, R3, R20, PT ;  /* 0x000000140300720c */ /* 0x000fda0003f06270 */
[----:B------:R-:W-:Y:S05]  /*48c0*/  @P0 BRA `(.L_x_195) ;  /* 0x0000000800ac0947 */ /* 0x000fea0003800000 */
[----:B------:R-:W-:Y:S01]  /*48d0*/  LOP3.LUT R9, RZ, R3, RZ, 0x33, !PT ;  /* 0x00000003ff097212 */ /* 0x000fe200078e33ff */
[----:B------:R-:W-:Y:S03]  /*48e0*/  BSSY.RECONVERGENT B2, `(.L_x_196) ;  /* 0x0000035000027945 */ /* 0x000fe60003800200 */
[----:B------:R-:W-:-:S04]  /*48f0*/  IADD3 R25, PT, PT, -R18, R25, R9 ;  /* 0x0000001912197210 */ /* 0x000fc80007ffe109 */
[----:B------:R-:W-:-:S04]  /*4900*/  LOP3.LUT R9, R25, 0x300, RZ, 0xc0, !PT ;  /* 0x0000030019097812 */ /* 0x000fc800078ec0ff */
[----:B------:R-:W-:Y:S01]  /*4910*/  ISETP.NE.AND P0, PT, R9, 0x300, PT ;  /* 0x000003000900780c */ /* 0x000fe20003f05270 */
[----:B------:R-:W-:-:S12]  /*4920*/  IMAD.MOV.U32 R9, RZ, RZ, R3 ;  /* 0x000000ffff097224 */ /* 0x000fd800078e0003 */
[----:B------:R-:W-:Y:S05]  /*4930*/  @!P0 BRA `(.L_x_197) ;  /* 0x0000000000bc8947 */ /* 0x000fea0003800000 */
[----:B------:R-:W-:Y:S02]  /*4940*/  IADD3 R15, P0, PT, R3, R18, RZ ;  /* 0x00000012030f7210 */ /* 0x000fe40007f1e0ff */
[----:B------:R-:W-:Y:S02]  /*4950*/  LEA.HI R9, R25, 0x1, RZ, 0x18 ;  /* 0x0000000119097811 */ /* 0x000fe400078fc0ff */
[C---:B------:R-:W-:Y:S01]  /*4960*/  LEA R2, P1, R15.reuse, R2, 0x3 ;  /* 0x000000020f027211 */ /* 0x040fe200078218ff */
[----:B------:R-:W-:Y:S01]  /*4970*/  IMAD.X R13, RZ, RZ, R19, P0 ;  /* 0x000000ffff0d7224 */ /* 0x000fe200000e0613 */
[----:B------:R-:W-:Y:S02]  /*4980*/  IADD3 R14, P0, PT, R15, R5, RZ ;  /* 0x000000050f0e7210 */ /* 0x000fe40007f1e0ff */
[----:B------:R-:W-:Y:S01]  /*4990*/  LOP3.LUT R5, R9, 0x3, RZ, 0xc0, !PT ;  /* 0x0000000309057812 */ /* 0x000fe200078ec0ff */
[----:B------:R-:W-:Y:S01]  /*49a0*/  IMAD.MOV.U32 R9, RZ, RZ, R3 ;  /* 0x000000ffff097224 */ /* 0x000fe200078e0003 */
[----:B------:R-:W-:Y:S01]  /*49b0*/  LEA.HI.X R15, R15, R4, R13, 0x3, P1 ;  /* 0x000000040f0f7211 */ /* 0x000fe200008f1c0d */
[----:B------:R-:W-:-:S02]  /*49c0*/  IMAD.X R16, R13, 0x1, R6, P0 ;  /* 0x000000010d107824 */ /* 0x000fc400000e0606 */
[----:B------:R-:W-:-:S07]  /*49d0*/  IMAD.MOV R6, RZ, RZ, -R5 ;  /* 0x000000ffff067224 */ /* 0x000fce00078e0a05 */
.L_x_200:
        /* <DEDUP_REMOVED lines=9> */
[----:B------:R-:W-:Y:S02]  /*4a70*/  IMAD.MOV.U32 R4, RZ, RZ, R10 ;  /* 0x000000ffff047224 */ /* 0x000fe400078e000a */
        /* <DEDUP_REMOVED lines=21> */
.L_x_199:
[----:B------:R-:W-:Y:S05]  /*4bd0*/  BSYNC.RECONVERGENT B3 ;  /* 0x0000000000037941 */ /* 0x000fea0003800200 */
.L_x_198:
[----:B------:R-:W-:Y:S01]  /*4be0*/  IADD3 R14, P0, PT, R14, 0x100, RZ ;  /* 0x000001000e0e7810 */ /* 0x000fe20007f1e0ff */
[----:B------:R-:W-:Y:S02]  /*4bf0*/  VIADD R9, R9, 0x100 ;  /* 0x0000010009097836 */ /* 0x000fe40000000000 */
[----:B------:R-:W-:Y:S02]  /*4c00*/  IMAD.X R15, RZ, RZ, R15, P3 ;  /* 0x000000ffff0f7224 */ /* 0x000fe400018e060f */
[----:B------:R-:W-:Y:S01]  /*4c10*/  IMAD.X R16, RZ, RZ, R16, P0 ;  /* 0x000000ffff107224 */ /* 0x000fe200000e0610 */
[----:B------:R-:W-:Y:S07]  /*4c20*/  @P2 BRA `(.L_x_200) ;  /* 0xfffffffc006c2947 */ /* 0x000fee000383ffff */
.L_x_197:
[----:B------:R-:W-:Y:S05]  /*4c30*/  BSYNC.RECONVERGENT B2 ;  /* 0x0000000000027941 */ /* 0x000fea0003800200 */
.L_x_196:
[----:B------:R-:W-:-:S13]  /*4c40*/  ISETP.GE.U32.AND P0, PT, R25, 0x300, PT ;  /* 0x000003001900780c */ /* 0x000fda0003f06070 */
[----:B------:R-:W-:Y:S05]  /*4c50*/  @!P0 BRA `(.L_x_195) ;  /* 0x0000000400c88947 */ /* 0x000fea0003800000 */
[----:B------:R-:W0:Y:S01]  /*4c60*/  LDC.64 R16, c[0x0][0x380] ;  /* 0x0000e000ff107b82 */ /* 0x000e220000000a00 */
[----:B------:R-:W-:-:S07]  /*4c70*/  VIADD R21, R9, 0x200 ;  /* 0x0000020009157836 */ /* 0x000fce0000000000 */
[----:B------:R-:W1:Y:S02]  /*4c80*/  LDC.64 R14, c[0x0][0x388] ;  /* 0x0000e200ff0e7b82 */ /* 0x000e640000000a00 */
.L_x_209:
[----:B------:R-:W-:-:S05]  /*4c90*/  VIADD R5, R21, 0xfffffe00 ;  /* 0xfffffe0015057836 */ /* 0x000fca0000000000 */
[----:B------:R-:W-:-:S05]  /*4ca0*/  IADD3 R5, P0, PT, R5, R18, RZ ;  /* 0x0000001205057210 */ /* 0x000fca0007f1e0ff */
[----:B------:R-:W-:Y:S01]  /*4cb0*/  IMAD.X R2, RZ, RZ, R19, P0 ;  /* 0x000000ffff027224 */ /* 0x000fe200000e0613 */
[----:B0-----:R-:W-:-:S04]  /*4cc0*/  LEA R22, P0, R5, R16, 0x3 ;  /* 0x0000001005167211 */ /* 0x001fc800078018ff */
[----:B------:R-:W-:-:S05]  /*4cd0*/  LEA.HI.X R23, R5, R17, R2, 0x3, P0 ;  /* 0x0000001105177211 */ /* 0x000fca00000f1c02 */
[----:B------:R-:W2:Y:S04]  /*4ce0*/  LDG.E.64 R24, desc[UR10][R22.64] ;  /* 0x0000000a16187981 */ /* 0x000ea8000c1e1b00 */
[----:B------:R0:W5:Y:S01]  /*4cf0*/  LDG.E.64 R12, desc[UR10][R22.64+0x800] ;  /* 0x0008000a160c7981 */ /* 0x000162000c1e1b00 */
        /* <DEDUP_REMOVED lines=23> */
.L_x_202:
[----:B------:R-:W-:Y:S05]  /*4e70*/  BSYNC.RECONVERGENT B2 ;  /* 0x0000000000027941 */ /* 0x000fea0003800200 */
.L_x_201:
[----:B------:R0:W5:Y:S04]  /*4e80*/  LDG.E.64 R6, desc[UR10][R22.64+0x1000] ;  /* 0x0010000a16067981 */ /* 0x000168000c1e1b00 */
[----:B------:R0:W5:Y:S02]  /*4e90*/  LDG.E.64 R24, desc[UR10][R22.64+0x1800] ;  /* 0x0018000a16187981 */ /* 0x000164000c1e1b00 */
[----:B-----5:R-:W-:Y:S01]  /*4ea0*/  DSETP.GEU.AND P0, PT, |R4|, |R12|, PT ;  /* 0x4000000c0400722a */ /* 0x020fe20003f0e200 */
[----:B------:R-:W-:Y:S01]  /*4eb0*/  VIADD R11, R21, 0xffffff00 ;  /* 0xffffff00150b7836 */ /* 0x000fe20000000000 */
[----:B------:R-:W-:Y:S01]  /*4ec0*/  BSSY.RECONVERGENT B2, `(.L_x_203) ;  /* 0x0000016000027945 */ /* 0x000fe20003800200 */
[----:B------:R-:W-:-:S03]  /*4ed0*/  IMAD.MOV.U32 R10, RZ, RZ, R12 ;  /* 0x000000ffff0a7224 */ /* 0x000fc600078e000c */
[----:B------:R-:W-:Y:S01]  /*4ee0*/  IADD3 R28, P1, P2, R18, R14, R11 ;  /* 0x0000000e121c7210 */ /* 0x000fe20007a3e00b */
[----:B------:R-:W-:-:S03]  /*4ef0*/  IMAD.MOV.U32 R11, RZ, RZ, R13 ;  /* 0x000000ffff0b7224 */ /* 0x000fc600078e000d */
[----:B------:R-:W-:Y:S01]  /*4f00*/  IADD3.X R27, PT, PT, R19, R15, RZ, P1, P2 ;  /* 0x0000000f131b7210 */ /* 0x000fe20000fe44ff */
[----:B------:R-:W-:-:S04]  /*4f10*/  IMAD.MOV.U32 R8, RZ, RZ, R28 ;  /* 0x000000ffff087224 */ /* 0x000fc800078e001c */
        /* <DEDUP_REMOVED lines=16> */
.L_x_204:
[----:B------:R-:W-:Y:S05]  /*5020*/  BSYNC.RECONVERGENT B2 ;  /* 0x0000000000027941 */ /* 0x000fea0003800200 */
.L_x_203:
[----:B------:R-:W-:Y:S01]  /*5030*/  DSETP.GEU.AND P0, PT, |R10|, |R6|, PT ;  /* 0x400000060a00722a */ /* 0x000fe20003f0e200 */
[----:B------:R-:W-:Y:S01]  /*5040*/  IADD3 R23, P1, P2, R18, R14, R21 ;  /* 0x0000000e12177210 */ /* 0x000fe20007a3e015 */
[----:B------:R-:W-:Y:S01]  /*5050*/  BSSY.RECONVERGENT B2, `(.L_x_205) ;  /* 0x0000016000027945 */ /* 0x000fe20003800200 */
[----:B------:R-:W-:Y:S02]  /*5060*/  VIADD R13, R21, 0x100 ;  /* 0x00000100150d7836 */ /* 0x000fe40000000000 */
[----:B------:R-:W-:Y:S01]  /*5070*/  IADD3.X R27, PT, PT, R19, R15, RZ, P1, P2 ;  /* 0x0000000f131b7210 */ /* 0x000fe20000fe44ff */
[----:B------:R-:W-:Y:S02]  /*5080*/  IMAD.MOV.U32 R2, RZ, RZ, R23 ;  /* 0x000000ffff027224 */ /* 0x000fe400078e0017 */
        /* <DEDUP_REMOVED lines=18> */
.L_x_206:
[----:B------:R-:W-:Y:S05]  /*51b0*/  BSYNC.RECONVERGENT B2 ;  /* 0x0000000000027941 */ /* 0x000fea0003800200 */
.L_x_205:
[----:B------:R-:W-:Y:S01]  /*51c0*/  DSETP.GEU.AND P0, PT, |R4|, |R24|, PT ;  /* 0x400000180400722a */ /* 0x000fe20003f0e200 */
[----:B------:R-:W-:Y:S01]  /*51d0*/  IADD3 R13, P1, P2, R18, R14, R13 ;  /* 0x0000000e120d7210 */ /* 0x000fe20007a3e00d */
[----:B------:R-:W-:Y:S01]  /*51e0*/  BSSY.RECONVERGENT B2, `(.L_x_207) ;  /* 0x0000015000027945 */ /* 0x000fe20003800200 */
[----:B------:R-:W-:Y:S02]  /*51f0*/  IMAD.MOV.U32 R10, RZ, RZ, R24 ;  /* 0x000000ffff0a7224 */ /* 0x000fe400078e0018 */
[----:B------:R-:W-:Y:S01]  /*5200*/  IADD3.X R6, PT, PT, R19, R15, RZ, P1, P2 ;  /* 0x0000000f13067210 */ /* 0x000fe20000fe44ff */
[----:B------:R-:W-:Y:S02]  /*5210*/  IMAD.MOV.U32 R7, RZ, RZ, R13 ;  /* 0x000000ffff077224 */ /* 0x000fe400078e000d */
[----:B------:R-:W-:Y:S02]  /*5220*/  IMAD.MOV.U32 R11, RZ, RZ, R25 ;  /* 0x000000ffff0b7224 */ /* 0x000fe400078e0019 */
[----:B------:R-:W-:-:S04]  /*5230*/  IMAD.MOV.U32 R8, RZ, RZ, R6 ;  /* 0x000000ffff087224 */ /* 0x000fc800078e0006 */
[----:B------:R-:W-:Y:S05]  /*5240*/  @!P0 BRA `(.L_x_208) ;  /* 0x0000000000388947 */ /* 0x000fea0003800000 */
[----:B------:R-:W-:Y:S01]  /*5250*/  DSETP.GEU.AND P0, PT, |R24|, |R4|, PT ;  /* 0x400000041800722a */ /* 0x000fe20003f0e200 */
[----:B------:R-:W-:Y:S01]  /*5260*/  MOV R7, R2 ;  /* 0x0000000200077202 */ /* 0x000fe20000000f00 */
[----:B------:R-:W-:Y:S02]  /*5270*/  IMAD.MOV.U32 R8, RZ, RZ, R9 ;  /* 0x000000ffff087224 */ /* 0x000fe400078e0009 */
[----:B------:R-:W-:Y:S02]  /*5280*/  IMAD.MOV.U32 R10, RZ, RZ, R4 ;  /* 0x000000ffff0a7224 */ /* 0x000fe400078e0004 */
[----:B------:R-:W-:-:S08]  /*5290*/  IMAD.MOV.U32 R11, RZ, RZ, R5 ;  /* 0x000000ffff0b7224 */ /* 0x000fd000078e0005 */
        /* <DEDUP_REMOVED lines=9> */
.L_x_208:
[----:B------:R-:W-:Y:S05]  /*5330*/  BSYNC.RECONVERGENT B2 ;  /* 0x0000000000027941 */ /* 0x000fea0003800200 */
.L_x_207:
[C---:B------:R-:W-:Y:S02]  /*5340*/  VIADD R5, R21.reuse, 0x200 ;  /* 0x0000020015057836 */ /* 0x040fe40000000000 */
[----:B------:R-:W-:-:S03]  /*5350*/  VIADD R21, R21, 0x400 ;  /* 0x0000040015157836 */ /* 0x000fc60000000000 */
[----:B------:R-:W-:-:S13]  /*5360*/  ISETP.GE.AND P0, PT, R5, R20, PT ;  /* 0x000000140500720c */ /* 0x000fda0003f06270 */
[----:B------:R-:W-:Y:S05]  /*5370*/  @!P0 BRA `(.L_x_209) ;  /* 0xfffffff800448947 */ /* 0x000fea000383ffff */
.L_x_195:
[----:B------:R-:W-:Y:S05]  /*5380*/  BSYNC.RECONVERGENT B1 ;  /* 0x0000000000017941 */ /* 0x000fea0003800200 */
.L_x_188:
        /* <DEDUP_REMOVED lines=32> */
.L_x_211:
[----:B------:R-:W-:Y:S05]  /*5590*/  BSYNC.RECONVERGENT B1 ;  /* 0x0000000000017941 */ /* 0x000fea0003800200 */
.L_x_210:
        /* <DEDUP_REMOVED lines=31> */
.L_x_213:
[----:B------:R-:W-:Y:S05]  /*5790*/  BSYNC.RECONVERGENT B1 ;  /* 0x0000000000017941 */ /* 0x000fea0003800200 */
.L_x_212:
        /* <DEDUP_REMOVED lines=31> */
.L_x_215:
[----:B------:R-:W-:Y:S05]  /*5990*/  BSYNC.RECONVERGENT B1 ;  /* 0x0000000000017941 */ /* 0x000fea0003800200 */
.L_x_214:
[----:B------:R-:W-:Y:S01]  /*59a0*/  ISETP.GT.AND P0, PT, R2, 0x17, PT ;  /* 0x000000170200780c */ /* 0x000fe20003f04270 */
[----:B-1----:R1:W1:Y:S01]  /*59b0*/  SHFL.DOWN PT, R6, R4, 0x8, 0x1f ;  /* 0x09001f0004067f89 */ /* 0x00226200000e0000 */
[----:B------:R-:W-:Y:S01]  /*59c0*/  BSSY.RECONVERGENT B1, `(.L_x_216) ;  /* 0x000001d000017945 */ /* 0x000fe20003800200 */
[----:B--2---:R-:W-:Y:S02]  /*59d0*/  IMAD.MOV.U32 R12, RZ, RZ, R10 ;  /* 0x000000ffff0c7224 */ /* 0x004fe400078e000a */
[----:B------:R2:W1:Y:S01]  /*59e0*/  SHFL.DOWN PT, R7, R5, 0x8, 0x1f ;  /* 0x09001f0005077f89 */ /* 0x00046200000e0000 */
[----:B------:R-:W-:Y:S02]  /*59f0*/  IMAD.MOV.U32 R13, RZ, RZ, R11 ;  /* 0x000000ffff0d7224 */ /* 0x000fe400078e000b */
[----:B------:R-:W-:Y:S01]  /*5a00*/  IMAD.MOV.U32 R8, RZ, RZ, R4 ;  /* 0x000000ffff087224 */ /* 0x000fe200078e0004 */
[----:B0-----:R2:W0:Y:S01]  /*5a10*/  SHFL.DOWN PT, R15, R10, 0x8, 0x1f ;  /* 0x09001f000a0f7f89 */ /* 0x00142200000e0000 */
[----:B----4-:R-:W-:-:S03]  /*5a20*/  IMAD.MOV.U32 R9, RZ, RZ, R5 ;  /* 0x000000ffff097224 */ /* 0x010fc600078e0005 */
[----:B---3--:R2:W3:Y:S01]  /*5a30*/  SHFL.DOWN PT, R14, R11, 0x8, 0x1f ;  /* 0x09001f000b0e7f89 */ /* 0x0084e200000e0000 */
[----:B------:R-:W-:Y:S05]  /*5a40*/  @P0 BRA `(.L_x_217) ;  /* 0x0000000000500947 */ /* 0x000fea0003800000 */
[----:B-1----:R-:W-:Y:S01]  /*5a50*/  DSETP.GEU.AND P0, PT, |R4|, |R6|, PT ;  /* 0x400000060400722a */ /* 0x002fe20003f0e200 */
        /* <DEDUP_REMOVED lines=19> */
.L_x_217:
[----:B------:R-:W-:Y:S05]  /*5b90*/  BSYNC.RECONVERGENT B1 ;  /* 0x0000000000017941 */ /* 0x000fea0003800200 */
.L_x_216:
[----:B------:R-:W-:Y:S01]  /*5ba0*/  ISETP.GT.AND P0, PT, R2, 0xf, PT ;  /* 0x0000000f0200780c */ /* 0x000fe20003f04270 */
[----:B--2---:R2:W4:Y:S01]  /*5bb0*/  SHFL.DOWN PT, R10, R8, 0x10, 0x1f ;  /* 0x0a001f00080a7f89 */ /* 0x00452200000e0000 */
[----:B------:R-:W-:Y:S01]  /*5bc0*/  BSSY.RECONVERGENT B1, `(.L_x_218) ;  /* 0x000001d000017945 */ /* 0x000fe20003800200 */
[----:B-1----:R-:W-:Y:S02]  /*5bd0*/  IMAD.MOV.U32 R4, RZ, RZ, R12 ;  /* 0x000000ffff047224 */ /* 0x002fe400078e000c */
[----:B------:R2:W1:Y:S01]  /*5be0*/  SHFL.DOWN PT, R11, R9, 0x10, 0x1f ;  /* 0x0a001f00090b7f89 */ /* 0x00046200000e0000 */
[----:B------:R-:W-:Y:S02]  /*5bf0*/  IMAD.MOV.U32 R5, RZ, RZ, R13 ;  /* 0x000000ffff057224 */ /* 0x000fe400078e000d */
[----:B------:R-:W-:Y:S01]  /*5c00*/  IMAD.MOV.U32 R6, RZ, RZ, R8 ;  /* 0x000000ffff067224 */ /* 0x000fe200078e0008 */
[----:B0-----:R2:W0:Y:S01]  /*5c10*/  SHFL.DOWN PT, R15, R12, 0x10, 0x1f ;  /* 0x0a001f000c0f7f89 */ /* 0x00142200000e0000 */
[----:B------:R-:W-:-:S03]  /*5c20*/  IMAD.MOV.U32 R7, RZ, RZ, R9 ;  /* 0x000000ffff077224 */ /* 0x000fc600078e0009 */
[----:B---3--:R2:W3:Y:S01]  /*5c30*/  SHFL.DOWN PT, R14, R13, 0x10, 0x1f ;  /* 0x0a001f000d0e7f89 */ /* 0x0084e200000e0000 */
        /* <DEDUP_REMOVED lines=21> */
.L_x_219:
[----:B------:R-:W-:Y:S05]  /*5d90*/  BSYNC.RECONVERGENT B1 ;  /* 0x0000000000017941 */ /* 0x000fea0003800200 */
.L_x_218:
[----:B------:R-:W-:Y:S01]  /*5da0*/  ISETP.NE.AND P0, PT, R2, RZ, PT ;  /* 0x000000ff0200720c */ /* 0x000fe20003f05270 */
[----:B------:R-:W-:-:S12]  /*5db0*/  BSSY.RECONVERGENT B1, `(.L_x_220) ;  /* 0x000000a000017945 */ /* 0x000fd80003800200 */
[----:B------:R-:W-:Y:S05]  /*5dc0*/  @P0 BRA `(.L_x_221) ;  /* 0x0000000000200947 */ /* 0x000fea0003800000 */
[----:B--2---:R-:W2:Y:S01]  /*5dd0*/  S2R R9, SR_CgaCtaId ;  /* 0x0000000000097919 */ /* 0x004ea20000008800 */
[----:B------:R-:W-:Y:S02]  /*5de0*/  MOV R8, 0x400 ;  /* 0x0000040000087802 */ /* 0x000fe40000000f00 */
[----:B------:R-:W-:-:S04]  /*5df0*/  SHF.R.U32.HI R2, RZ, 0x1, R3 ;  /* 0x00000001ff027819 */ /* 0x000fc80000011603 */
[----:B------:R-:W-:Y:S02]  /*5e00*/  LOP3.LUT R2, R2, 0x1f0, RZ, 0xc0, !PT ;  /* 0x000001f002027812 */ /* 0x000fe400078ec0ff */
[----:B--2---:R-:W-:-:S05]  /*5e10*/  LEA R9, R9, R8, 0x18 ;  /* 0x0000000809097211 */ /* 0x004fca00078ec0ff */
[----:B------:R-:W-:-:S05]  /*5e20*/  IMAD.IADD R9, R2, 0x1, R9 ;  /* 0x0000000102097824 */ /* 0x000fca00078e0209 */
[----:B------:R2:W-:Y:S04]  /*5e30*/  STS.64 [R9+0x10], R4 ;  /* 0x0000100409007388 */ /* 0x0005e80000000a00 */
[----:B------:R2:W-:Y:S02]  /*5e40*/  STS.64 [R9+0x8], R6 ;  /* 0x0000080609007388 */ /* 0x0005e40000000a00 */
.L_x_221:
[----:B------:R-:W-:Y:S05]  /*5e50*/  BSYNC.RECONVERGENT B1 ;  /* 0x0000000000017941 */ /* 0x000fea0003800200 */
.L_x_220:
[----:B------:R-:W-:Y:S01]  /*5e60*/  BAR.SYNC.DEFER_BLOCKING 0x0 ;  /* 0x0000000000007b1d */ /* 0x000fe20000010000 */
[----:B------:R-:W-:-:S13]  /*5e70*/  ISETP.NE.AND P1, PT, R3, RZ, PT ;  /* 0x000000ff0300720c */ /* 0x000fda0003f25270 */
[----:B------:R-:W-:Y:S05]  /*5e80*/  @P1 BRA `(.L_x_149) ;  /* 0x00000008008c1947 */ /* 0x000fea0003800000 */
[----:B------:R-:W5:Y:S01]  /*5e90*/  S2R R3, SR_CgaCtaId ;  /* 0x0000000000037919 */ /* 0x000f620000008800 */
[----:B------:R-:W-:Y:S01]  /*5ea0*/  MOV R20, 0x400 ;  /* 0x0000040000147802 */ /* 0x000fe20000000f00 */
[----:B------:R-:W-:Y:S03]  /*5eb0*/  BSSY.RECONVERGENT B1, `(.L_x_222) ;  /* 0x000001a000017945 */ /* 0x000fe60003800200 */
[----:B-----5:R-:W-:-:S05]  /*5ec0*/  LEA R20, R3, R20, 0x18 ;  /* 0x0000001403147211 */ /* 0x020fca00078ec0ff */
[----:B------:R-:W5:Y:S04]  /*5ed0*/  LDS.64 R16, [R20+0x18] ;  /* 0x0000180014107984 */ /* 0x000f680000000a00 */
[----:B-12-4-:R-:W1:Y:S04]  /*5ee0*/  LDS.128 R8, [R20+0x20] ;  /* 0x0000200014087984 */ /* 0x016e680000000c00 */
[----:B------:R2:W4:Y:S04]  /*5ef0*/  LDS.64 R2, [R20+0x80] ;  /* 0x0000800014027984 */ /* 0x0005280000000a00 */
[----:B0--3--:R2:W0:Y:S01]  /*5f00*/  LDS.128 R12, [R20+0x30] ;  /* 0x00003000140c7984 */ /* 0x0094220000000c00 */
[----:B-----5:R-:W-:Y:S01]  /*5f10*/  DSETP.GEU.AND P0, PT, |R6|, |R16|, PT ;  /* 0x400000100600722a */ /* 0x020fe20003f0e200 */
[----:B------:R-:W-:-:S02]  /*5f20*/  IMAD.MOV.U32 R22, RZ, RZ, R16 ;  /* 0x000000ffff167224 */ /* 0x000fc400078e0010 */
[----:B------:R-:W-:Y:S02]  /*5f30*/  IMAD.MOV.U32 R23, RZ, RZ, R17 ;  /* 0x000000ffff177224 */ /* 0x000fe400078e0011 */
[----:B-1----:R-:W-:Y:S02]  /*5f40*/  IMAD.MOV.U32 R25, RZ, RZ, R8 ;  /* 0x000000ffff197224 */ /* 0x002fe400078e0008 */
[----:B------:R-:W-:-:S07]  /*5f50*/  IMAD.MOV.U32 R21, RZ, RZ, R9 ;  /* 0x000000ffff157224 */ /* 0x000fce00078e0009 */
[----:B0-2-4-:R-:W-:Y:S05]  /*5f60*/  @!P0 BRA `(.L_x_223) ;  /* 0x0000000000388947 */ /* 0x015fea0003800000 */
        /* <DEDUP_REMOVED lines=14> */
.L_x_223:
[----:B------:R-:W-:Y:S05]  /*6050*/  BSYNC.RECONVERGENT B1 ;  /* 0x0000000000017941 */ /* 0x000fea0003800200 */
.L_x_222:
        /* <DEDUP_REMOVED lines=23> */
.L_x_225:
[----:B------:R-:W-:Y:S05]  /*61d0*/  BSYNC.RECONVERGENT B1 ;  /* 0x0000000000017941 */ /* 0x000fea0003800200 */
.L_x_224:
        /* <DEDUP_REMOVED lines=21> */
.L_x_227:
[----:B------:R-:W-:Y:S05]  /*6330*/  BSYNC.RECONVERGENT B1 ;  /* 0x0000000000017941 */ /* 0x000fea0003800200 */
.L_x_226:
        /* <DEDUP_REMOVED lines=23> */
.L_x_229:
[----:B------:R-:W-:Y:S05]  /*64b0*/  BSYNC.RECONVERGENT B1 ;  /* 0x0000000000017941 */ /* 0x000fea0003800200 */
.L_x_228:
        /* <DEDUP_REMOVED lines=21> */
.L_x_231:
[----:B------:R-:W-:Y:S05]  /*6610*/  BSYNC.RECONVERGENT B1 ;  /* 0x0000000000017941 */ /* 0x000fea0003800200 */
.L_x_230:
        /* <DEDUP_REMOVED lines=21> */
.L_x_233:
[----:B------:R-:W-:Y:S05]  /*6770*/  BSYNC.RECONVERGENT B1 ;  /* 0x0000000000017941 */ /* 0x000fea0003800200 */
.L_x_232:
        /* <DEDUP_REMOVED lines=20> */
.L_x_149:
[----:B------:R-:W-:Y:S05]  /*68c0*/  BSYNC.RECONVERGENT B0 ;  /* 0x0000000000007941 */ /* 0x000fea0003800200 */
.L_x_116:
[----:B------:R-:W-:Y:S05]  /*68d0*/  @P1 EXIT ;  /* 0x000000000000194d */ /* 0x000fea0003800000 */
[----:B01--4-:R-:W0:Y:S02]  /*68e0*/  LDC.64 R2, c[0x0][0x390] ;  /* 0x0000e400ff027b82 */ /* 0x013e240000000a00 */
[----:B0-----:R-:W-:-:S05]  /*68f0*/  IMAD.WIDE.U32 R2, R0, 0x10, R2 ;  /* 0x0000001000027825 */ /* 0x001fca00078e0002 */
[----:B------:R-:W-:Y:S04]  /*6900*/  STG.E.64 desc[UR10][R2.64], R6 ;  /* 0x0000000602007986 */ /* 0x000fe8000c101b0a */
[----:B------:R-:W-:Y:S01]  /*6910*/  STG.E.64 desc[UR10][R2.64+0x8], R4 ;  /* 0x0000080402007986 */ /* 0x000fe2000c101b0a */
[----:B------:R-:W-:Y:S05]  /*6920*/  EXIT ;  /* 0x000000000000794d */ /* 0x000fea0003800000 */
.L_x_234:
        /* <DEDUP_REMOVED lines=13> */
.L_x_744:


//--------------------- .text._ZN6thrust24THRUST_300001_SM_1000_NS8cuda_cub4core6detail13_kernel_agentINS1_8__reduce11ReduceAgentINS0_12zip_iteratorIN4cuda3std3__45tupleIJNS0_10device_ptrIdEENS0_17counting_iteratorIlNS0_11use_defaultESF_SF_EEEEEEEPNSB_IJdlEEESJ_lNS1_9__extrema9arg_max_fIdl15compareKeyValueEEEEJSI_SK_lSO_EEEvDpT0_ --------------------------
	.section	.text._ZN6thrust24THRUST_300001_SM_1000_NS8cuda_cub4core6detail13_kernel_agentINS1_8__reduce11ReduceAgentINS0_12zip_iteratorIN4cuda3std3__45tupleIJNS0_10device_ptrIdEENS0_17counting_iteratorIlNS0_11use_defaultESF_SF_EEEEEEEPNSB_IJdlEEESJ_lNS1_9__extrema9arg_max_fIdl15compareKeyValueEEEEJSI_SK_lSO_EEEvDpT0_,"ax",@progbits
	.align	128
        .global         _ZN6thrust24THRUST_300001_SM_1000_NS8cuda_cub4core6detail13_kernel_agentINS1_8__reduce11ReduceAgentINS0_12zip_iteratorIN4cuda3std3__45tupleIJNS0_10device_ptrIdEENS0_17counting_iteratorIlNS0_11use_defaultESF_SF_EEEEEEEPNSB_IJdlEEESJ_lNS1_9__extrema9arg_max_fIdl15compareKeyValueEEEEJSI_SK_lSO_EEEvDpT0_
        .type           _ZN6thrust24THRUST_300001_SM_1000_NS8cuda_cub4core6detail13_kernel_agentINS1_8__reduce11ReduceAgentINS0_12zip_iteratorIN4cuda3std3__45tupleIJNS0_10device_ptrIdEENS0_17counting_iteratorIlNS0_11use_defaultESF_SF_EEEEEEEPNSB_IJdlEEESJ_lNS1_9__extrema9arg_max_fIdl15compareKeyValueEEEEJSI_SK_lSO_EEEvDpT0_,@function
        .size           _ZN6thrust24THRUST_300001_SM_1000_NS8cuda_cub4core6detail13_kernel_agentINS1_8__reduce11ReduceAgentINS0_12zip_iteratorIN4cuda3std3__45tupleIJNS0_10device_ptrIdEENS0_17counting_iteratorIlNS0_11use_defaultESF_SF_EEEEEEEPNSB_IJdlEEESJ_lNS1_9__extrema9arg_max_fIdl15compareKeyValueEEEEJSI_SK_lSO_EEEvDpT0_,(.L_x_745 - _ZN6thrust24THRUST_300001_SM_1000_NS8cuda_cub4core6detail13_kernel_agentINS1_8__reduce11ReduceAgentINS0_12zip_iteratorIN4cuda3std3__45tupleIJNS0_10device_ptrIdEENS0_17counting_iteratorIlNS0_11use_defaultESF_SF_EEEEEEEPNSB_IJdlEEESJ_lNS1_9__extrema9arg_max_fIdl15compareKeyValueEEEEJSI_SK_lSO_EEEvDpT0_)
        .other          _ZN6thrust24THRUST_300001_SM_1000_NS8cuda_cub4core6detail13_kernel_agentINS1_8__reduce11ReduceAgentINS0_12zip_iteratorIN4cuda3std3__45tupleIJNS0_10device_ptrIdEENS0_17counting_iteratorIlNS0_11use_defaultESF_SF_EEEEEEEPNSB_IJdlEEESJ_lNS1_9__extrema9arg_max_fIdl15compareKeyValueEEEEJSI_SK_lSO_EEEvDpT0_,@"STO_CUDA_ENTRY STV_DEFAULT"
_ZN6thrust24THRUST_300001_SM_1000_NS8cuda_cub4core6detail13_kernel_agentINS1_8__reduce11ReduceAgentINS0_12zip_iteratorIN4cuda3std3__45tupleIJNS0_10device_ptrIdEENS0_17counting_iteratorIlNS0_11use_defaultESF_SF_EEEEEEEPNSB_IJdlEEESJ_lNS1_9__extrema9arg_max_fIdl15compareKeyValueEEEEJSI_SK_lSO_EEEvDpT0_:
.text._ZN6thrust24THRUST_300001_SM_1000_NS8cuda_cub4core6detail13_kernel_agentINS1_8__reduce11ReduceAgentINS0_12zip_iteratorIN4cuda3std3__45tupleIJNS0_10device_ptrIdEENS0_17counting_iteratorIlNS0_11use_defaultESF_SF_EEEEEEEPNSB_IJdlEEESJ_lNS1_9__extrema9arg_max_fIdl15compareKeyValueEEEEJSI_SK_lSO_EEEvDpT0_:
[----:B------:R-:W-:Y:S01]  /*0000*/  LDC R1, c[0x0][0x37c] ;  /* 0x0000df00ff017b82 */ /* 0x000fe20000000800 */
[----:B------:R-:W0:Y:S02]  /*0010*/  LDCU.64 UR4, c[0x0][0x398] ;  /* 0x00007300ff0477ac */ /* 0x000e240008000a00 */
[----:B0-----:R-:W-:-:S04]  /*0020*/  ISETP.NE.U32.AND P0, PT, RZ, UR4, PT ;  /* 0x00000004ff007c0c */ /* 0x001fc8000bf05070 */
[----:B------:R-:W-:-:S13]  /*0030*/  ISETP.NE.AND.EX P0, PT, RZ, UR5, PT, P0 ;  /* 0x00000005ff007c0c */ /* 0x000fda000bf05300 */
[----:B------:R-:W-:Y:S05]  /*0040*/  @!P0 EXIT ;  /* 0x000000000000894d */ /* 0x000fea0003800000 */
[----:B------:R-:W-:Y:S01]  /*0050*/  UISETP.GT.U32.AND UP0, UPT, UR4, 0x4ff, UPT ;  /* 0x000004ff0400788c */ /* 0x000fe2000bf04070 */
[----:B------:R-:W-:Y:S01]  /*0060*/  BSSY.RECONVERGENT B0, `(.L_x_235) ;  /* 0x000063e000007945 */ /* 0x000fe20003800200 */
[----:B------:R-:W0:Y:S02]  /*0070*/  LDCU.64 UR8, c[0x0][0x358] ;  /* 0x00006b00ff0877ac */ /* 0x000e240008000a00 */
[----:B------:R-:W-:-:S09]  /*0080*/  UISETP.GT.AND.EX UP0, UPT, UR5, URZ, UPT, UP0 ;  /* 0x000000ff0500728c */ /* 0x000fd2000bf04300 */
        /* <DEDUP_REMOVED lines=9> */
[----:B------:R-:W1:Y:S01]  /*0120*/  LDC.64 R2, c[0x0][0x380] ;  /* 0x0000e000ff027b82 */ /* 0x000e620000000a00 */
[----:B------:R-:W2:Y:S01]  /*0130*/  LDCU.64 UR6, c[0x0][0x388] ;  /* 0x00007100ff0677ac */ /* 0x000ea20008000a00 */
[----:B-1----:R-:W-:-:S06]  /*0140*/  IMAD.WIDE.U32 R2, R0, 0x8, R2 ;  /* 0x0000000800027825 */ /* 0x002fcc00078e0002 */
[----:B0-----:R-:W5:Y:S01]  /*0150*/  LDG.E.64 R2, desc[UR8][R2.64] ;  /* 0x0000000802027981 */ /* 0x001f62000c1e1b00 */
[C---:B--2---:R-:W-:Y:S01]  /*0160*/  IADD3 R9, P0, PT, R0.reuse, UR6, RZ ;  /* 0x0000000600097c10 */ /* 0x044fe2000ff1e0ff */
[----:B------:R-:W-:-:S04]  /*0170*/  VIADD R10, R0, 0x100 ;  /* 0x00000100000a7836 */ /* 0x000fc80000000000 */
[----:B------:R-:W-:-:S08]  /*0180*/  IMAD.X R8, RZ, RZ, UR7, P0 ;  /* 0x00000007ff087e24 */ /* 0x000fd000080e06ff */
.L_x_238:
[----:B0-----:R-:W-:Y:S05]  /*0190*/  BSYNC.RECONVERGENT B1 ;  /* 0x0000000000017941 */ /* 0x001fea0003800200 */
.L_x_237:
[----:B------:R-:W-:Y:S01]  /*01a0*/  ISETP.GE.AND P0, PT, R10, UR4, PT ;  /* 0x000000040a007c0c */ /* 0x000fe2000bf06270 */
[----:B------:R-:W-:-:S12]  /*01b0*/  BSSY.RECONVERGENT B1, `(.L_x_239) ;  /* 0x00000a9000017945 */ /* 0x000fd80003800200 */
[----:B------:R-:W-:Y:S05]  /*01c0*/  @P0 BRA `(.L_x_240) ;  /* 0x00000008009c0947 */ /* 0x000fea0003800000 */
[----:B------:R-:W-:Y:S01]  /*01d0*/  LOP3.LUT R4, RZ, R10, RZ, 0x33, !PT ;  /* 0x0000000aff047212 */ /* 0x000fe200078e33ff */
[----:B------:R-:W-:Y:S04]  /*01e0*/  BSSY.RECONVERGENT B2, `(.L_x_241) ;  /* 0x0000034000027945 */ /* 0x000fe80003800200 */
[----:B------:R-:W-:-:S05]  /*01f0*/  VIADD R16, R4, UR4 ;  /* 0x0000000404107c36 */ /* 0x000fca0008000000 */
[----:B------:R-:W-:-:S04]  /*0200*/  LOP3.LUT R4, R16, 0x300, RZ, 0xc0, !PT ;  /* 0x0000030010047812 */ /* 0x000fc800078ec0ff */
[----:B------:R-:W-:-:S13]  /*0210*/  ISETP.NE.AND P0, PT, R4, 0x300, PT ;  /* 0x000003000400780c */ /* 0x000fda0003f05270 */
[----:B------:R-:W-:Y:S05]  /*0220*/  @!P0 BRA `(.L_x_242) ;  /* 0x0000000000bc8947 */ /* 0x000fea0003800000 */
[----:B------:R-:W0:Y:S01]  /*0230*/  LDC.64 R4, c[0x0][0x380] ;  /* 0x0000e000ff047b82 */ /* 0x000e220000000a00 */
[----:B------:R-:W1:Y:S01]  /*0240*/  LDCU.64 UR6, c[0x0][0x388] ;  /* 0x00007100ff0677ac */ /* 0x000e620008000a00 */
[----:B------:R-:W-:-:S04]  /*0250*/  LEA.HI R6, R16, 0x1, RZ, 0x18 ;  /* 0x0000000110067811 */ /* 0x000fc800078fc0ff */
[----:B------:R-:W-:-:S05]  /*0260*/  LOP3.LUT R6, R6, 0x3, RZ, 0xc0, !PT ;  /* 0x0000000306067812 */ /* 0x000fca00078ec0ff */
[----:B------:R-:W-:Y:S01]  /*0270*/  IMAD.MOV R11, RZ, RZ, -R6 ;  /* 0x000000ffff0b7224 */ /* 0x000fe200078e0a06 */
[C---:B-1----:R-:W-:Y:S01]  /*0280*/  IADD3 R14, P0, PT, R10.reuse, UR6, RZ ;  /* 0x000000060a0e7c10 */ /* 0x042fe2000ff1e0ff */
[----:B0-----:R-:W-:-:S04]  /*0290*/  IMAD.WIDE.U32 R4, R10, 0x8, R4 ;  /* 0x000000080a047825 */ /* 0x001fc800078e0004 */
[----:B------:R-:W-:Y:S02]  /*02a0*/  IMAD.MOV.U32 R12, RZ, RZ, R4 ;  /* 0x000000ffff0c7224 */ /* 0x000fe400078e0004 */
[----:B------:R-:W-:Y:S02]  /*02b0*/  IMAD.MOV.U32 R13, RZ, RZ, R5 ;  /* 0x000000ffff0d7224 */ /* 0x000fe400078e0005 */
[----:B------:R-:W-:-:S07]  /*02c0*/  IMAD.X R15, RZ, RZ, UR7, P0 ;  /* 0x00000007ff0f7e24 */ /* 0x000fce00080e06ff */
.L_x_245:
        /* <DEDUP_REMOVED lines=31> */
.L_x_244:
[----:B------:R-:W-:Y:S05]  /*04c0*/  BSYNC.RECONVERGENT B3 ;  /* 0x0000000000037941 */ /* 0x000fea0003800200 */
.L_x_243:
[----:B------:R-:W-:Y:S01]  /*04d0*/  IADD3 R14, P0, PT, R14, 0x100, RZ ;  /* 0x000001000e0e7810 */ /* 0x000fe20007f1e0ff */
[----:B------:R-:W-:Y:S02]  /*04e0*/  VIADD R10, R10, 0x100 ;  /* 0x000001000a0a7836 */ /* 0x000fe40000000000 */
[----:B------:R-:W-:Y:S02]  /*04f0*/  IMAD.X R13, RZ, RZ, R13, P3 ;  /* 0x000000ffff0d7224 */ /* 0x000fe400018e060d */
[----:B------:R-:W-:Y:S01]  /*0500*/  IMAD.X R15, RZ, RZ, R15, P0 ;  /* 0x000000ffff0f7224 */ /* 0x000fe200000e060f */
[----:B------:R-:W-:Y:S07]  /*0510*/  @P2 BRA `(.L_x_245) ;  /* 0xfffffffc006c2947 */ /* 0x000fee000383ffff */
.L_x_242:
[----:B------:R-:W-:Y:S05]  /*0520*/  BSYNC.RECONVERGENT B2 ;  /* 0x0000000000027941 */ /* 0x000fea0003800200 */
.L_x_241:
[----:B------:R-:W-:-:S13]  /*0530*/  ISETP.GE.U32.AND P0, PT, R16, 0x300, PT ;  /* 0x000003001000780c */ /* 0x000fda0003f06070 */
[----:B------:R-:W-:Y:S05]  /*0540*/  @!P0 BRA `(.L_x_240) ;  /* 0x0000000400bc8947 */ /* 0x000fea0003800000 */
[----:B------:R-:W0:Y:S01]  /*0550*/  LDC.64 R4, c[0x0][0x380] ;  /* 0x0000e000ff047b82 */ /* 0x000e220000000a00 */
[----:B------:R-:W-:-:S07]  /*0560*/  VIADD R20, R10, 0x200 ;  /* 0x000002000a147836 */ /* 0x000fce0000000000 */
[----:B------:R-:W1:Y:S02]  /*0570*/  LDC.64 R6, c[0x0][0x388] ;  /* 0x0000e200ff067b82 */ /* 0x000e640000000a00 */
.L_x_254:
[----:B------:R-:W-:-:S04]  /*0580*/  VIADD R17, R20, 0xfffffe00 ;  /* 0xfffffe0014117836 */ /* 0x000fc80000000000 */
[----:B0-----:R-:W-:-:S05]  /*0590*/  IMAD.WIDE R24, R17, 0x8, R4 ;  /* 0x0000000811187825 */ /* 0x001fca00078e0204 */
[----:B------:R-:W2:Y:S04]  /*05a0*/  LDG.E.64 R18, desc[UR8][R24.64] ;  /* 0x0000000818127981 */ /* 0x000ea8000c1e1b00 */
[----:B-----5:R0:W5:Y:S04]  /*05b0*/  LDG.E.64 R14, desc[UR8][R24.64+0x800] ;  /* 0x00080008180e7981 */ /* 0x020168000c1e1b00 */
[----:B------:R0:W5:Y:S04]  /*05c0*/  LDG.E.64 R12, desc[UR8][R24.64+0x1000] ;  /* 0x00100008180c7981 */ /* 0x000168000c1e1b00 */
[----:B------:R0:W5:Y:S01]  /*05d0*/  LDG.E.64 R10, desc[UR8][R24.64+0x1800] ;  /* 0x00180008180a7981 */ /* 0x000162000c1e1b00 */
[----:B-1----:R-:W-:Y:S01]  /*05e0*/  IADD3 R26, P1, PT, R17, R6, RZ ;  /* 0x00000006111a7210 */ /* 0x002fe20007f3e0ff */
[----:B------:R-:W-:Y:S01]  /*05f0*/  BSSY.RECONVERGENT B2, `(.L_x_246) ;  /* 0x0000017000027945 */ /* 0x000fe20003800200 */
[----:B------:R-:W-:-:S02]  /*0600*/  VIADD R23, R20, 0xffffff00 ;  /* 0xffffff0014177836 */ /* 0x000fc40000000000 */
[----:B------:R-:W-:Y:S01]  /*0610*/  LEA.HI.X.SX32 R27, R17, R7, 0x1, P1 ;  /* 0x00000007111b7211 */ /* 0x000fe200008f0eff */
[----:B------:R-:W-:-:S04]  /*0620*/  IMAD.MOV.U32 R22, RZ, RZ, R26 ;  /* 0x000000ffff167224 */ /* 0x000fc800078e001a */
        /* <DEDUP_REMOVED lines=19> */
.L_x_247:
[----:B------:R-:W-:Y:S05]  /*0760*/  BSYNC.RECONVERGENT B2 ;  /* 0x0000000000027941 */ /* 0x000fea0003800200 */
.L_x_246:
[----:B-----5:R-:W-:Y:S01]  /*0770*/  DSETP.GEU.AND P0, PT, |R16|, |R14|, PT ;  /* 0x4000000e1000722a */ /* 0x020fe20003f0e200 */
[C---:B------:R-:W-:Y:S01]  /*0780*/  IADD3 R19, P1, PT, R23.reuse, R6, RZ ;  /* 0x0000000617137210 */ /* 0x040fe20007f3e0ff */
[----:B------:R-:W-:Y:S01]  /*0790*/  BSSY.RECONVERGENT B2, `(.L_x_248) ;  /* 0x0000015000027945 */ /* 0x000fe20003800200 */
[----:B------:R-:W-:Y:S02]  /*07a0*/  IMAD.MOV.U32 R2, RZ, RZ, R14 ;  /* 0x000000ffff027224 */ /* 0x000fe400078e000e */
[----:B------:R-:W-:Y:S01]  /*07b0*/  LEA.HI.X.SX32 R18, R23, R7, 0x1, P1 ;  /* 0x0000000717127211 */ /* 0x000fe200008f0eff */
[----:B------:R-:W-:Y:S02]  /*07c0*/  IMAD.MOV.U32 R9, RZ, RZ, R19 ;  /* 0x000000ffff097224 */ /* 0x000fe400078e0013 */
[----:B------:R-:W-:Y:S01]  /*07d0*/  IMAD.MOV.U32 R3, RZ, RZ, R15 ;  /* 0x000000ffff037224 */ /* 0x000fe200078e000f */
[----:B------:R-:W-:-:S05]  /*07e0*/  MOV R8, R18 ;  /* 0x0000001200087202 */ /* 0x000fca0000000f00 */
        /* <DEDUP_REMOVED lines=15> */
.L_x_249:
[----:B------:R-:W-:Y:S05]  /*08e0*/  BSYNC.RECONVERGENT B2 ;  /* 0x0000000000027941 */ /* 0x000fea0003800200 */
.L_x_248:
[----:B------:R-:W-:Y:S01]  /*08f0*/  DSETP.GEU.AND P0, PT, |R2|, |R12|, PT ;  /* 0x4000000c0200722a */ /* 0x000fe20003f0e200 */
[CC--:B------:R-:W-:Y:S01]  /*0900*/  IADD3 R22, P1, PT, R20.reuse, R6.reuse, RZ ;  /* 0x0000000614167210 */ /* 0x0c0fe20007f3e0ff */
[C---:B------:R-:W-:Y:S01]  /*0910*/  VIADD R16, R20.reuse, 0x100 ;  /* 0x0000010014107836 */ /* 0x040fe20000000000 */
[----:B------:R-:W-:Y:S01]  /*0920*/  BSSY.RECONVERGENT B2, `(.L_x_250) ;  /* 0x0000016000027945 */ /* 0x000fe20003800200 */
[----:B------:R-:W-:Y:S01]  /*0930*/  IMAD.MOV.U32 R14, RZ, RZ, R12 ;  /* 0x000000ffff0e7224 */ /* 0x000fe200078e000c */
[----:B------:R-:W-:Y:S01]  /*0940*/  LEA.HI.X.SX32 R19, R20, R7, 0x1, P1 ;  /* 0x0000000714137211 */ /* 0x000fe200008f0eff */
[----:B------:R-:W-:Y:S01]  /*0950*/  IMAD.MOV.U32 R17, RZ, RZ, R22 ;  /* 0x000000ffff117224 */ /* 0x000fe200078e0016 */
[----:B------:R-:W-:Y:S01]  /*0960*/  IADD3 R24, P2, PT, R16, R6, RZ ;  /* 0x0000000610187210 */ /* 0x000fe20007f5e0ff */
[----:B------:R-:W-:Y:S02]  /*0970*/  IMAD.MOV.U32 R15, RZ, RZ, R13 ;  /* 0x000000ffff0f7224 */ /* 0x000fe400078e000d */
[----:B------:R-:W-:-:S04]  /*0980*/  IMAD.MOV.U32 R18, RZ, RZ, R19 ;  /* 0x000000ffff127224 */ /* 0x000fc800078e0013 */
[----:B------:R-:W-:Y:S06]  /*0990*/  @!P0 BRA `(.L_x_251) ;  /* 0x0000000000388947 */ /* 0x000fec0003800000 */
        /* <DEDUP_REMOVED lines=14> */
.L_x_251:
[----:B------:R-:W-:Y:S05]  /*0a80*/  BSYNC.RECONVERGENT B2 ;  /* 0x0000000000027941 */ /* 0x000fea0003800200 */
.L_x_250:
[----:B------:R-:W-:Y:S01]  /*0a90*/  DSETP.GEU.AND P0, PT, |R14|, |R10|, PT ;  /* 0x4000000a0e00722a */ /* 0x000fe20003f0e200 */
[----:B------:R-:W-:Y:S01]  /*0aa0*/  LEA.HI.X.SX32 R13, R16, R7, 0x1, P2 ;  /* 0x00000007100d7211 */ /* 0x000fe200010f0eff */
[----:B------:R-:W-:Y:S01]  /*0ab0*/  BSSY.RECONVERGENT B2, `(.L_x_252) ;  /* 0x0000014000027945 */ /* 0x000fe20003800200 */
[----:B------:R-:W-:Y:S02]  /*0ac0*/  IMAD.MOV.U32 R9, RZ, RZ, R24 ;  /* 0x000000ffff097224 */ /* 0x000fe400078e0018 */
[----:B------:R-:W-:Y:S02]  /*0ad0*/  IMAD.MOV.U32 R2, RZ, RZ, R10 ;  /* 0x000000ffff027224 */ /* 0x000fe400078e000a */
[----:B------:R-:W-:Y:S02]  /*0ae0*/  IMAD.MOV.U32 R8, RZ, RZ, R13 ;  /* 0x000000ffff087224 */ /* 0x000fe400078e000d */
[----:B------:R-:W-:-:S05]  /*0af0*/  IMAD.MOV.U32 R3, RZ, RZ, R11 ;  /* 0x000000ffff037224 */ /* 0x000fca00078e000b */
        /* <DEDUP_REMOVED lines=15> */
.L_x_253:
[----:B------:R-:W-:Y:S05]  /*0bf0*/  BSYNC.RECONVERGENT B2 ;  /* 0x0000000000027941 */ /* 0x000fea0003800200 */
.L_x_252:
[C---:B------:R-:W-:Y:S02]  /*0c00*/  VIADD R10, R20.reuse, 0x200 ;  /* 0x00000200140a7836 */ /* 0x040fe40000000000 */
[----:B------:R-:W-:-:S03]  /*0c10*/  VIADD R20, R20, 0x400 ;  /* 0x0000040014147836 */ /* 0x000fc60000000000 */
[----:B------:R-:W-:-:S13]  /*0c20*/  ISETP.GE.AND P0, PT, R10, UR5, PT ;  /* 0x000000050a007c0c */ /* 0x000fda000bf06270 */
[----:B------:R-:W-:Y:S05]  /*0c30*/  @!P0 BRA `(.L_x_254) ;  /* 0xfffffff800508947 */ /* 0x000fea000383ffff */
.L_x_240:
[----:B------:R-:W-:Y:S05]  /*0c40*/  BSYNC.RECONVERGENT B1 ;  /* 0x0000000000017941 */ /* 0x000fea0003800200 */
.L_x_239:
[----:B------:R-:W0:Y:S02]  /*0c50*/  LDCU UR6, c[0x0][0x398] ;  /* 0x00007300ff0677ac */ /* 0x000e240008000800 */
[----:B0-----:R-:W-:-:S09]  /*0c60*/  UISETP.GE.AND UP0, UPT, UR6, 0x100, UPT ;  /* 0x000001000600788c */ /* 0x001fd2000bf06270 */
[----:B------:R-:W-:Y:S05]  /*0c70*/  BRA.U !UP0, `(.L_x_255) ;  /* 0x0000001508507547 */ /* 0x000fea000b800000 */
        /* <DEDUP_REMOVED lines=32> */
.L_x_257:
[----:B------:R-:W-:Y:S05]  /*0e80*/  BSYNC.RECONVERGENT B1 ;  /* 0x0000000000017941 */ /* 0x000fea0003800200 */
.L_x_256:
        /* <DEDUP_REMOVED lines=31> */
.L_x_259:
[----:B------:R-:W-:Y:S05]  /*1080*/  BSYNC.RECONVERGENT B1 ;  /* 0x0000000000017941 */ /* 0x000fea0003800200 */
.L_x_258:
[----:B------:R-:W-:Y:S01]  /*1090*/  ISETP.GT.AND P0, PT, R10, 0x1b, PT ;  /* 0x0000001b0a00780c */ /* 0x000fe20003f04270 */
[----:B-1----:R1:W1:Y:S01]  /*10a0*/  SHFL.DOWN PT, R6, R2, 0x4, 0x1f ;  /* 0x08801f0002067f89 */ /* 0x00226200000e0000 */
[----:B------:R-:W-:Y:S01]  /*10b0*/  BSSY.RECONVERGENT B1, `(.L_x_260) ;  /* 0x000001d000017945 */ /* 0x000fe20003800200 */
[----:B0-----:R-:W-:Y:S02]  /*10c0*/  IMAD.MOV.U32 R11, RZ, RZ, R8 ;  /* 0x000000ffff0b7224 */ /* 0x001fe400078e0008 */
[----:B--2---:R0:W2:Y:S01]  /*10d0*/  SHFL.DOWN PT, R7, R3, 0x4, 0x1f ;  /* 0x08801f0003077f89 */ /* 0x0040a200000e0000 */
[----:B------:R-:W-:Y:S02]  /*10e0*/  IMAD.MOV.U32 R12, RZ, RZ, R9 ;  /* 0x000000ffff0c7224 */ /* 0x000fe400078e0009 */
[----:B------:R-:W-:Y:S01]  /*10f0*/  IMAD.MOV.U32 R4, RZ, RZ, R2 ;  /* 0x000000ffff047224 */ /* 0x000fe200078e0002 */
[----:B----4-:R0:W4:Y:S01]  /*1100*/  SHFL.DOWN PT, R13, R8, 0x4, 0x1f ;  /* 0x08801f00080d7f89 */ /* 0x01012200000e0000 */
[----:B------:R-:W-:-:S03]  /*1110*/  IMAD.MOV.U32 R5, RZ, RZ, R3 ;  /* 0x000000ffff057224 */ /* 0x000fc600078e0003 */
[----:B---3--:R0:W3:Y:S01]  /*1120*/  SHFL.DOWN PT, R14, R9, 0x4, 0x1f ;  /* 0x08801f00090e7f89 */ /* 0x0080e200000e0000 */
[----:B------:R-:W-:Y:S05]  /*1130*/  @P0 BRA `(.L_x_261) ;  /* 0x0000000000500947 */ /* 0x000fea0003800000 */
[----:B-12---:R-:W-:Y:S01]  /*1140*/  DSETP.GEU.AND P0, PT, |R2|, |R6|, PT ;  /* 0x400000060200722a */ /* 0x006fe20003f0e200 */
[----:B----4-:R-:W-:Y:S02]  /*1150*/  IMAD.MOV.U32 R11, RZ, RZ, R13 ;  /* 0x000000ffff0b7224 */ /* 0x010fe400078e000d */
        /* <DEDUP_REMOVED lines=18> */
.L_x_261:
[----:B------:R-:W-:Y:S05]  /*1280*/  BSYNC.RECONVERGENT B1 ;  /* 0x0000000000017941 */ /* 0x000fea0003800200 */
.L_x_260:
        /* <DEDUP_REMOVED lines=31> */
.L_x_263:
[----:B------:R-:W-:Y:S05]  /*1480*/  BSYNC.RECONVERGENT B1 ;  /* 0x0000000000017941 */ /* 0x000fea0003800200 */
.L_x_262:
[----:B------:R-:W-:Y:S01]  /*1490*/  ISETP.GT.AND P0, PT, R10, 0xf, PT ;  /* 0x0000000f0a00780c */ /* 0x000fe20003f04270 */
[----:B-1----:R1:W1:Y:S01]  /*14a0*/  SHFL.DOWN PT, R4, R2, 0x10, 0x1f ;  /* 0x0a001f0002047f89 */ /* 0x00226200000e0000 */
[----:B------:R-:W-:Y:S01]  /*14b0*/  BSSY.RECONVERGENT B1, `(.L_x_264) ;  /* 0x000001d000017945 */ /* 0x000fe20003800200 */
[----:B---3--:R-:W-:Y:S01]  /*14c0*/  MOV R14, R8 ;  /* 0x00000008000e7202 */ /* 0x008fe20000000f00 */
[----:B------:R-:W-:Y:S01]  /*14d0*/  IMAD.MOV.U32 R15, RZ, RZ, R9 ;  /* 0x000000ffff0f7224 */ /* 0x000fe200078e0009 */
[----:B0-----:R0:W3:Y:S01]  /*14e0*/  SHFL.DOWN PT, R5, R3, 0x10, 0x1f ;  /* 0x0a001f0003057f89 */ /* 0x0010e200000e0000 */
[----:B------:R-:W-:Y:S02]  /*14f0*/  IMAD.MOV.U32 R12, RZ, RZ, R2 ;  /* 0x000000ffff0c7224 */ /* 0x000fe400078e0002 */
[----:B----4-:R-:W-:Y:S01]  /*1500*/  IMAD.MOV.U32 R13, RZ, RZ, R3 ;  /* 0x000000ffff0d7224 */ /* 0x010fe200078e0003 */
[----:B--2---:R0:W2:Y:S04]  /*1510*/  SHFL.DOWN PT, R7, R8, 0x10, 0x1f ;  /* 0x0a001f0008077f89 */ /* 0x0040a800000e0000 */
[----:B------:R0:W4:Y:S01]  /*1520*/  SHFL.DOWN PT, R6, R9, 0x10, 0x1f ;  /* 0x0a001f0009067f89 */ /* 0x00012200000e0000 */
        /* <DEDUP_REMOVED lines=21> */
.L_x_265:
[----:B------:R-:W-:Y:S05]  /*1680*/  BSYNC.RECONVERGENT B1 ;  /* 0x0000000000017941 */ /* 0x000fea0003800200 */
.L_x_264:
        /* <DEDUP_REMOVED lines=11> */
.L_x_267:
[----:B------:R-:W-:Y:S05]  /*1740*/  BSYNC.RECONVERGENT B1 ;  /* 0x0000000000017941 */ /* 0x000fea0003800200 */
.L_x_266:
        /* <DEDUP_REMOVED lines=8> */
[----:B-1234-:R-:W1:Y:S04]  /*17d0*/  LDS.128 R4, [R0+0x20] ;  /* 0x0000200000047984 */ /* 0x01ee680000000c00 */
[----:B------:R2:W3:Y:S04]  /*17e0*/  LDS.64 R2, [R0+0x80] ;  /* 0x0000800000027984 */ /* 0x0004e80000000a00 */
[----:B------:R2:W4:Y:S01]  /*17f0*/  LDS.128 R8, [R0+0x30] ;  /* 0x0000300000087984 */ /* 0x0005220000000c00 */
        /* <DEDUP_REMOVED lines=20> */
.L_x_270:
[----:B------:R-:W-:Y:S05]  /*1940*/  BSYNC.RECONVERGENT B1 ;  /* 0x0000000000017941 */ /* 0x000fea0003800200 */
.L_x_269:
        /* <DEDUP_REMOVED lines=23> */
.L_x_272:
[----:B------:R-:W-:Y:S05]  /*1ac0*/  BSYNC.RECONVERGENT B1 ;  /* 0x0000000000017941 */ /* 0x000fea0003800200 */
.L_x_271:
        /* <DEDUP_REMOVED lines=21> */
.L_x_274:
[----:B------:R-:W-:Y:S05]  /*1c20*/  BSYNC.RECONVERGENT B1 ;  /* 0x0000000000017941 */ /* 0x000fea0003800200 */
.L_x_273:
[----:B------:R0:W1:Y:S01]  /*1c30*/  LDS.128 R8, [R0+0x60] ;  /* 0x0000600000087984 */ /* 0x0000620000000c00 */
[----:B------:R-:W-:Y:S01]  /*1c40*/  DSETP.GEU.AND P0, PT, |R20|, |R14|, PT ;  /* 0x4000000e1400722a */ /* 0x000fe20003f0e200 */
[----:B------:R-:W-:Y:S01]  /*1c50*/  BSSY.RECONVERGENT B1, `(.L_x_275) ;  /* 0x0000015000017945 */ /* 0x000fe20003800200 */
[----:B------:R-:W-:Y:S01]  /*1c60*/  MOV R12, R14 ;  /* 0x0000000e000c7202 */ /* 0x000fe20000000f00 */
        /* <DEDUP_REMOVED lines=19> */
.L_x_276:
[----:B------:R-:W-:Y:S05]  /*1da0*/  BSYNC.RECONVERGENT B1 ;  /* 0x0000000000017941 */ /* 0x000fea0003800200 */
.L_x_275:
        /* <DEDUP_REMOVED lines=21> */
.L_x_278:
[----:B------:R-:W-:Y:S05]  /*1f00*/  BSYNC.RECONVERGENT B1 ;  /* 0x0000000000017941 */ /* 0x000fea0003800200 */
.L_x_277:
        /* <DEDUP_REMOVED lines=21> */
.L_x_280:
[----:B------:R-:W-:Y:S05]  /*2060*/  BSYNC.RECONVERGENT B1 ;  /* 0x0000000000017941 */ /* 0x000fea0003800200 */
.L_x_279:
        /* <DEDUP_REMOVED lines=21> */
.L_x_255:
[----:B------:R-:W0:Y:S01]  /*21c0*/  S2R R4, SR_LANEID ;  /* 0x0000000000047919 */ /* 0x000e220000000000 */
[----:B------:R-:W-:Y:S01]  /*21d0*/  LOP3.LUT R5, R0, 0x3e0, RZ, 0xc0, !PT ;  /* 0x000003e000057812 */ /* 0x000fe200078ec0ff */
[----:B------:R-:W-:Y:S01]  /*21e0*/  BSSY.RECONVERGENT B1, `(.L_x_281) ;  /* 0x0000024000017945 */ /* 0x000fe20003800200 */
[----:B------:R-:W-:Y:S02]  /*21f0*/  IMAD.MOV.U32 R12, RZ, RZ, R9 ;  /* 0x000000ffff0c7224 */ /* 0x000fe400078e0009 */
[----:B------:R-:W-:Y:S02]  /*2200*/  IMAD.MOV.U32 R14, RZ, RZ, R8 ;  /* 0x000000ffff0e7224 */ /* 0x000fe400078e0008 */
[----:B------:R-:W-:Y:S01]  /*2210*/  VIADD R6, R5, 0x20 ;  /* 0x0000002005067836 */ /* 0x000fe20000000000 */
[----:B------:R-:W-:Y:S01]  /*2220*/  LOP3.LUT R5, RZ, R5, RZ, 0x33, !PT ;  /* 0x00000005ff057212 */ /* 0x000fe200078e33ff */
[----:B-----5:R-:W-:-:S03]  /*2230*/  IMAD.MOV.U32 R7, RZ, RZ, R3 ;  /* 0x000000ffff077224 */ /* 0x020fc600078e0003 */
[----:B------:R-:W-:Y:S01]  /*2240*/  ISETP.GT.AND P0, PT, R6, UR6, PT ;  /* 0x0000000606007c0c */ /* 0x000fe2000bf04270 */
[----:B------:R-:W-:Y:S01]  /*2250*/  VIADD R5, R5, UR6 ;  /* 0x0000000605057c36 */ /* 0x000fe20008000000 */
[----:B------:R-:W-:-:S04]  /*2260*/  MOV R6, R2 ;  /* 0x0000000200067202 */ /* 0x000fc80000000f00 */
[----:B------:R-:W-:-:S05]  /*2270*/  SEL R5, R5, 0x1f, P0 ;  /* 0x0000001f05057807 */ /* 0x000fca0000000000 */
[----:B------:R1:W2:Y:S04]  /*2280*/  SHFL.DOWN PT, R10, R2, 0x1, R5 ;  /* 0x08200000020a7989 */ /* 0x0002a800000e0005 */
[----:B------:R1:W3:Y:S04]  /*2290*/  SHFL.DOWN PT, R11, R3, 0x1, R5 ;  /* 0x08200000030b7989 */ /* 0x0002e800000e0005 */
[----:B------:R1:W4:Y:S01]  /*22a0*/  SHFL.DOWN PT, R16, R9, 0x1, R5 ;  /* 0x0820000009107989 */ /* 0x00032200000e0005 */
[----:B0-----:R-:W-:-:S03]  /*22b0*/  ISETP.GE.AND P0, PT, R4, R5, PT ;  /* 0x000000050400720c */ /* 0x001fc60003f06270 */
[----:B------:R1:W0:Y:S10]  /*22c0*/  SHFL.DOWN PT, R13, R8, 0x1, R5 ;  /* 0x08200000080d7989 */ /* 0x00023400000e0005 */
[----:B-1----:R-:W-:Y:S05]  /*22d0*/  @P0 BRA `(.L_x_282) ;  /* 0x0000000000500947 */ /* 0x002fea0003800000 */
[----:B--23--:R-:W-:Y:S01]  /*22e0*/  DSETP.GEU.AND P0, PT, |R2|, |R10|, PT ;  /* 0x4000000a0200722a */ /* 0x00cfe20003f0e200 */
        /* <DEDUP_REMOVED lines=19> */
.L_x_282:
[----:B------:R-:W-:Y:S05]  /*2420*/  BSYNC.RECONVERGENT B1 ;  /* 0x0000000000017941 */ /* 0x000fea0003800200 */
.L_x_281:
[----:B------:R-:W-:Y:S01]  /*2430*/  VIADD R2, R4, 0x2 ;  /* 0x0000000204027836 */ /* 0x000fe20000000000 */
[----:B------:R1:W1:Y:S01]  /*2440*/  SHFL.DOWN PT, R8, R6, 0x2, R5 ;  /* 0x0840000006087989 */ /* 0x00026200000e0005 */
[----:B------:R-:W-:Y:S01]  /*2450*/  BSSY.RECONVERGENT B1, `(.L_x_283) ;  /* 0x000001e000017945 */ /* 0x000fe20003800200 */
[----:B--2---:R-:W-:Y:S02]  /*2460*/  IMAD.MOV.U32 R10, RZ, RZ, R12 ;  /* 0x000000ffff0a7224 */ /* 0x004fe400078e000c */
[----:B------:R-:W-:Y:S01]  /*2470*/  ISETP.GT.AND P0, PT, R2, R5, PT ;  /* 0x000000050200720c */ /* 0x000fe20003f04270 */
[----:B------:R2:W1:Y:S01]  /*2480*/  SHFL.DOWN PT, R9, R7, 0x2, R5 ;  /* 0x0840000007097989 */ /* 0x00046200000e0005 */
[----:B----4-:R-:W-:Y:S02]  /*2490*/  IMAD.MOV.U32 R16, RZ, RZ, R14 ;  /* 0x000000ffff107224 */ /* 0x010fe400078e000e */
[----:B------:R-:W-:Y:S01]  /*24a0*/  IMAD.MOV.U32 R2, RZ, RZ, R6 ;  /* 0x000000ffff027224 */ /* 0x000fe200078e0006 */
[----:B---3--:R2:W3:Y:S01]  /*24b0*/  SHFL.DOWN PT, R11, R12, 0x2, R5 ;  /* 0x084000000c0b7989 */ /* 0x0084e200000e0005 */
[----:B------:R-:W-:-:S03]  /*24c0*/  IMAD.MOV.U32 R3, RZ, RZ, R7 ;  /* 0x000000ffff037224 */ /* 0x000fc600078e0007 */
[----:B0-----:R2:W0:Y:S04]  /*24d0*/  SHFL.DOWN PT, R13, R14, 0x2, R5 ;  /* 0x084000000e0d7989 */ /* 0x00142800000e0005 */
        /* <DEDUP_REMOVED lines=21> */
.L_x_284:
[----:B------:R-:W-:Y:S05]  /*2630*/  BSYNC.RECONVERGENT B1 ;  /* 0x0000000000017941 */ /* 0x000fea0003800200 */
.L_x_283:
[----:B-1----:R-:W-:Y:S01]  /*2640*/  VIADD R6, R4, 0x4 ;  /* 0x0000000404067836 */ /* 0x002fe20000000000 */
[----:B------:R1:W4:Y:S01]  /*2650*/  SHFL.DOWN PT, R8, R2, 0x4, R5 ;  /* 0x0880000002087989 */ /* 0x00032200000e0005 */
[----:B------:R-:W-:Y:S01]  /*2660*/  BSSY.RECONVERGENT B1, `(.L_x_285) ;  /* 0x000001e000017945 */ /* 0x000fe20003800200 */
[----:B--2---:R-:W-:Y:S02]  /*2670*/  IMAD.MOV.U32 R12, RZ, RZ, R10 ;  /* 0x000000ffff0c7224 */ /* 0x004fe400078e000a */
[----:B------:R-:W-:Y:S01]  /*2680*/  ISETP.GT.AND P0, PT, R6, R5, PT ;  /* 0x000000050600720c */ /* 0x000fe20003f04270 */
[----:B------:R1:W2:Y:S01]  /*2690*/  SHFL.DOWN PT, R9, R3, 0x4, R5 ;  /* 0x0880000003097989 */ /* 0x0002a200000e0005 */
[----:B------:R-:W-:Y:S02]  /*26a0*/  IMAD.MOV.U32 R14, RZ, RZ, R16 ;  /* 0x000000ffff0e7224 */ /* 0x000fe400078e0010 */
[----:B------:R-:W-:Y:S01]  /*26b0*/  IMAD.MOV.U32 R6, RZ, RZ, R2 ;  /* 0x000000ffff067224 */ /* 0x000fe200078e0002 */
[----:B---3--:R1:W3:Y:S01]  /*26c0*/  SHFL.DOWN PT, R11, R10, 0x4, R5 ;  /* 0x088000000a0b7989 */ /* 0x0082e200000e0005 */
[----:B------:R-:W-:-:S03]  /*26d0*/  IMAD.MOV.U32 R7, RZ, RZ, R3 ;  /* 0x000000ffff077224 */ /* 0x000fc600078e0003 */
[----:B0-----:R1:W0:Y:S04]  /*26e0*/  SHFL.DOWN PT, R13, R16, 0x4, R5 ;  /* 0x08800000100d7989 */ /* 0x00122800000e0005 */
[----:B------:R-:W-:Y:S05]  /*26f0*/  @P0 BRA `(.L_x_286) ;  /* 0x0000000000500947 */ /* 0x000fea0003800000 */
[----:B--2-4-:R-:W-:Y:S01]  /*2700*/  DSETP.GEU.AND P0, PT, |R2|, |R8|, PT ;  /* 0x400000080200722a */ /* 0x014fe20003f0e200 */
        /* <DEDUP_REMOVED lines=19> */
.L_x_286:
[----:B------:R-:W-:Y:S05]  /*2840*/  BSYNC.RECONVERGENT B1 ;  /* 0x0000000000017941 */ /* 0x000fea0003800200 */
.L_x_285:
[----:B-1----:R-:W-:Y:S01]  /*2850*/  IADD3 R2, PT, PT, R4, 0x8, RZ ;  /* 0x0000000804027810 */ /* 0x002fe20007ffe0ff */
[----:B----4-:R1:W4:Y:S01]  /*2860*/  SHFL.DOWN PT, R8, R6, 0x8, R5 ;  /* 0x0900000006087989 */ /* 0x01032200000e0005 */
[----:B------:R-:W-:Y:S01]  /*2870*/  BSSY.RECONVERGENT B1, `(.L_x_287) ;  /* 0x000001e000017945 */ /* 0x000fe20003800200 */
[----:B------:R-:W-:Y:S01]  /*2880*/  IMAD.MOV.U32 R10, RZ, RZ, R12 ;  /* 0x000000ffff0a7224 */ /* 0x000fe200078e000c */
[----:B------:R-:W-:Y:S01]  /*2890*/  ISETP.GT.AND P0, PT, R2, R5, PT ;  /* 0x000000050200720c */ /* 0x000fe20003f04270 */
[----:B--2---:R1:W2:Y:S01]  /*28a0*/  SHFL.DOWN PT, R9, R7, 0x8, R5 ;  /* 0x0900000007097989 */ /* 0x0042a200000e0005 */
        /* <DEDUP_REMOVED lines=26> */
.L_x_288:
[----:B------:R-:W-:Y:S05]  /*2a50*/  BSYNC.RECONVERGENT B1 ;  /* 0x0000000000017941 */ /* 0x000fea0003800200 */
.L_x_287:
[----:B----4-:R-:W-:Y:S01]  /*2a60*/  VIADD R8, R4, 0x10 ;  /* 0x0000001004087836 */ /* 0x010fe20000000000 */
[----:B-1----:R1:W4:Y:S01]  /*2a70*/  SHFL.DOWN PT, R6, R2, 0x10, R5 ;  /* 0x0a00000002067989 */ /* 0x00232200000e0005 */
[----:B------:R-:W-:Y:S01]  /*2a80*/  BSSY.RECONVERGENT B1, `(.L_x_289) ;  /* 0x000001e000017945 */ /* 0x000fe20003800200 */
[----:B------:R-:W-:Y:S02]  /*2a90*/  IMAD.MOV.U32 R14, RZ, RZ, R10 ;  /* 0x000000ffff0e7224 */ /* 0x000fe400078e000a */
[----:B------:R-:W-:Y:S01]  /*2aa0*/  ISETP.GT.AND P0, PT, R8, R5, PT ;  /* 0x000000050800720c */ /* 0x000fe20003f04270 */
[----:B------:R1:W1:Y:S01]  /*2ab0*/  SHFL.DOWN PT, R7, R3, 0x10, R5 ;  /* 0x0a00000003077989 */ /* 0x00026200000e0005 */
[----:B------:R-:W-:Y:S02]  /*2ac0*/  IMAD.MOV.U32 R15, RZ, RZ, R16 ;  /* 0x000000ffff0f7224 */ /* 0x000fe400078e0010 */
[----:B------:R-:W-:Y:S01]  /*2ad0*/  IMAD.MOV.U32 R12, RZ, RZ, R2 ;  /* 0x000000ffff0c7224 */ /* 0x000fe200078e0002 */
[----:B--2---:R2:W1:Y:S01]  /*2ae0*/  SHFL.DOWN PT, R9, R10, 0x10, R5 ;  /* 0x0a0000000a097989 */ /* 0x00446200000e0005 */
[----:B0-----:R-:W-:-:S03]  /*2af0*/  IMAD.MOV.U32 R13, RZ, RZ, R3 ;  /* 0x000000ffff0d7224 */ /* 0x001fc600078e0003 */
[----:B---3--:R2:W0:Y:S04]  /*2b00*/  SHFL.DOWN PT, R11, R16, 0x10, R5 ;  /* 0x0a000000100b7989 */ /* 0x00842800000e0005 */
[----:B------:R-:W-:Y:S05]  /*2b10*/  @P0 BRA `(.L_x_290) ;  /* 0x0000000000500947 */ /* 0x000fea0003800000 */
[----:B-1--4-:R-:W-:Y:S01]  /*2b20*/  DSETP.GEU.AND P0, PT, |R2|, |R6|, PT ;  /* 0x400000060200722a */ /* 0x012fe20003f0e200 */
[----:B------:R-:W-:Y:S02]  /*2b30*/  IMAD.MOV.U32 R14, RZ, RZ, R9 ;  /* 0x000000ffff0e7224 */ /* 0x000fe400078e0009 */
        /* <DEDUP_REMOVED lines=18> */
.L_x_290:
[----:B------:R-:W-:Y:S05]  /*2c60*/  BSYNC.RECONVERGENT B1 ;  /* 0x0000000000017941 */ /* 0x000fea0003800200 */
.L_x_289:
[----:B------:R-:W-:Y:S01]  /*2c70*/  ISETP.NE.AND P0, PT, R4, RZ, PT ;  /* 0x000000ff0400720c */ /* 0x000fe20003f05270 */
[----:B------:R-:W-:-:S12]  /*2c80*/  BSSY.RECONVERGENT B1, `(.L_x_291) ;  /* 0x000000a000017945 */ /* 0x000fd80003800200 */
[----:B------:R-:W-:Y:S05]  /*2c90*/  @P0 BRA `(.L_x_292) ;  /* 0x0000000000200947 */ /* 0x000fea0003800000 */
[----:B------:R-:W3:Y:S01]  /*2ca0*/  S2R R4, SR_CgaCtaId ;  /* 0x0000000000047919 */ /* 0x000ee20000008800 */
[----:B-1----:R-:W-:Y:S02]  /*2cb0*/  MOV R3, 0x400 ;  /* 0x0000040000037802 */ /* 0x002fe40000000f00 */
[----:B------:R-:W-:-:S04]  /*2cc0*/  SHF.R.U32.HI R2, RZ, 0x1, R0 ;  /* 0x00000001ff027819 */ /* 0x000fc80000011600 */
[----:B------:R-:W-:Y:S02]  /*2cd0*/  LOP3.LUT R2, R2, 0x1f0, RZ, 0xc0, !PT ;  /* 0x000001f002027812 */ /* 0x000fe400078ec0ff */
[----:B---3--:R-:W-:-:S05]  /*2ce0*/  LEA R3, R4, R3, 0x18 ;  /* 0x0000000304037211 */ /* 0x008fca00078ec0ff */
[----:B------:R-:W-:-:S05]  /*2cf0*/  IMAD.IADD R3, R2, 0x1, R3 ;  /* 0x0000000102037824 */ /* 0x000fca00078e0203 */
[----:B------:R3:W-:Y:S04]  /*2d00*/  STS.64 [R3+0x10], R14 ;  /* 0x0000100e03007388 */ /* 0x0007e80000000a00 */
[----:B------:R3:W-:Y:S02]  /*2d10*/  STS.64 [R3+0x8], R12 ;  /* 0x0000080c03007388 */ /* 0x0007e40000000a00 */
.L_x_292:
[----:B------:R-:W-:Y:S05]  /*2d20*/  BSYNC.RECONVERGENT B1 ;  /* 0x0000000000017941 */ /* 0x000fea0003800200 */
.L_x_291:
[----:B------:R-:W-:Y:S01]  /*2d30*/  BAR.SYNC.DEFER_BLOCKING 0x0 ;  /* 0x0000000000007b1d */ /* 0x000fe20000010000 */
[----:B------:R-:W-:-:S13]  /*2d40*/  ISETP.NE.AND P1, PT, R0, RZ, PT ;  /* 0x000000ff0000720c */ /* 0x000fda0003f25270 */
[----:B------:R-:W-:Y:S05]  /*2d50*/  @P1 BRA `(.L_x_268) ;  /* 0x0000003400b81947 */ /* 0x000fea0003800000 */
[----:B------:R-:W-:Y:S01]  /*2d60*/  UISETP.GE.AND UP0, UPT, UR6, 0x21, UPT ;  /* 0x000000210600788c */ /* 0x000fe2000bf06270 */
[----:B0-----:R-:W-:Y:S02]  /*2d70*/  IMAD.MOV.U32 R11, RZ, RZ, R14 ;  /* 0x000000ffff0b7224 */ /* 0x001fe400078e000e */
[----:B------:R-:W-:Y:S02]  /*2d80*/  IMAD.MOV.U32 R8, RZ, RZ, R15 ;  /* 0x000000ffff087224 */ /* 0x000fe400078e000f */
[----:B-1----:R-:W-:Y:S02]  /*2d90*/  IMAD.MOV.U32 R2, RZ, RZ, R12 ;  /* 0x000000ffff027224 */ /* 0x002fe400078e000c */
[----:B---3--:R-:W-:Y:S02]  /*2da0*/  IMAD.MOV.U32 R3, RZ, RZ, R13 ;  /* 0x000000ffff037224 */ /* 0x008fe400078e000d */
[----:B------:R-:W-:Y:S05]  /*2db0*/  BRA.U !UP0, `(.L_x_293) ;  /* 0x00000001086c7547 */ /* 0x000fea000b800000 */
[----:B------:R-:W0:Y:S01]  /*2dc0*/  S2UR UR5, SR_CgaCtaId ;  /* 0x00000000000579c3 */ /* 0x000e220000008800 */
[----:B------:R-:W-:Y:S01]  /*2dd0*/  UMOV UR4, 0x400 ;  /* 0x0000040000047882 */ /* 0x000fe20000000000 */
[----:B------:R-:W-:Y:S01]  /*2de0*/  BSSY.RECONVERGENT B1, `(.L_x_293) ;  /* 0x0000018000017945 */ /* 0x000fe20003800200 */
[----:B0-----:R-:W-:-:S09]  /*2df0*/  ULEA UR4, UR5, UR4, 0x18 ;  /* 0x0000000405047291 */ /* 0x001fd2000f8ec0ff */
[----:B--2---:R-:W0:Y:S04]  /*2e00*/  LDS.64 R4, [UR4+0x18] ;  /* 0x00001804ff047984 */ /* 0x004e280008000a00 */
        /* <DEDUP_REMOVED lines=21> */
.L_x_294:
[----:B------:R-:W-:Y:S05]  /*2f60*/  BSYNC.RECONVERGENT B1 ;  /* 0x0000000000017941 */ /* 0x000fea0003800200 */
.L_x_293:
[----:B------:R-:W-:Y:S01]  /*2f70*/  UISETP.GE.AND UP0, UPT, UR6, 0x41, UPT ;  /* 0x000000410600788c */ /* 0x000fe2000bf06270 */
[----:B------:R-:W-:Y:S02]  /*2f80*/  IMAD.MOV.U32 R9, RZ, RZ, R11 ;  /* 0x000000ffff097224 */ /* 0x000fe400078e000b */
[----:B------:R-:W-:Y:S02]  /*2f90*/  IMAD.MOV.U32 R0, RZ, RZ, R8 ;  /* 0x000000ffff007224 */ /* 0x000fe400078e0008 */
[----:B------:R-:W-:Y:S02]  /*2fa0*/  IMAD.MOV.U32 R4, RZ, RZ, R2 ;  /* 0x000000ffff047224 */ /* 0x000fe400078e0002 */
[----:B--2---:R-:W-:Y:S02]  /*2fb0*/  IMAD.MOV.U32 R5, RZ, RZ, R3 ;  /* 0x000000ffff057224 */ /* 0x004fe400078e0003 */
[----:B------:R-:W-:Y:S05]  /*2fc0*/  BRA.U !UP0, `(.L_x_295) ;  /* 0x00000001086c7547 */ /* 0x000fea000b800000 */
[----:B------:R-:W0:Y:S01]  /*2fd0*/  S2UR UR5, SR_CgaCtaId ;  /* 0x00000000000579c3 */ /* 0x000e220000008800 */
[----:B------:R-:W-:Y:S01]  /*2fe0*/  UMOV UR4, 0x400 ;  /* 0x0000040000047882 */ /* 0x000fe20000000000 */
[----:B------:R-:W-:Y:S01]  /*2ff0*/  BSSY.RECONVERGENT B1, `(.L_x_295) ;  /* 0x0000018000017945 */ /* 0x000fe20003800200 */
[----:B0-----:R-:W-:-:S09]  /*3000*/  ULEA UR4, UR5, UR4, 0x18 ;  /* 0x0000000405047291 */ /* 0x001fd2000f8ec0ff */
[----:B----4-:R-:W0:Y:S04]  /*3010*/  LDS.64 R6, [UR4+0x28] ;  /* 0x00002804ff067984 */ /* 0x010e280008000a00 */
        /* <DEDUP_REMOVED lines=21> */
.L_x_296:
[----:B------:R-:W-:Y:S05]  /*3170*/  BSYNC.RECONVERGENT B1 ;  /* 0x0000000000017941 */ /* 0x000fea0003800200 */
.L_x_295:
        /* <DEDUP_REMOVED lines=32> */
.L_x_298:
[----:B------:R-:W-:Y:S05]  /*3380*/  BSYNC.RECONVERGENT B1 ;  /* 0x0000000000017941 */ /* 0x000fea0003800200 */
.L_x_297:
        /* <DEDUP_REMOVED lines=32> */
.L_x_300:
[----:B------:R-:W-:Y:S05]  /*3590*/  BSYNC.RECONVERGENT B1 ;  /* 0x0000000000017941 */ /* 0x000fea0003800200 */
.L_x_299:
        /* <DEDUP_REMOVED lines=32> */
.L_x_302:
[----:B------:R-:W-:Y:S05]  /*37a0*/  BSYNC.RECONVERGENT B1 ;  /* 0x0000000000017941 */ /* 0x000fea0003800200 */
.L_x_301:
        /* <DEDUP_REMOVED lines=32> */
.L_x_304:
[----:B------:R-:W-:Y:S05]  /*39b0*/  BSYNC.RECONVERGENT B1 ;  /* 0x0000000000017941 */ /* 0x000fea0003800200 */
.L_x_303:
        /* <DEDUP_REMOVED lines=32> */
.L_x_236:
[----:B------:R-:W1:Y:S01]  /*3bc0*/  S2R R0, SR_TID.X ;  /* 0x0000000000007919 */ /* 0x000e620000002100 */
[----:B------:R-:W1:Y:S01]  /*3bd0*/  LDC.64 R2, c[0x0][0x380] ;  /* 0x0000e000ff027b82 */ /* 0x000e620000000a00 */
[----:B------:R-:W2:Y:S01]  /*3be0*/  LDCU.64 UR6, c[0x0][0x388] ;  /* 0x00007100ff0677ac */ /* 0x000ea20008000a00 */
[----:B-1----:R-:W-:-:S05]  /*3bf0*/  IMAD.WIDE.U32 R2, R0, 0x8, R2 ;  /* 0x0000000800027825 */ /* 0x002fca00078e0002 */
[----:B0-----:R-:W3:Y:S04]  /*3c00*/  LDG.E.64 R4, desc[UR8][R2.64] ;  /* 0x0000000802047981 */ /* 0x001ee8000c1e1b00 */
[----:B------:R-:W3:Y:S04]  /*3c10*/  LDG.E.64 R6, desc[UR8][R2.64+0x800] ;  /* 0x0008000802067981 */ /* 0x000ee8000c1e1b00 */
[----:B------:R-:W4:Y:S04]  /*3c20*/  LDG.E.64 R8, desc[UR8][R2.64+0x1000] ;  /* 0x0010000802087981 */ /* 0x000f28000c1e1b00 */
[----:B------:R-:W5:Y:S04]  /*3c30*/  LDG.E.64 R12, desc[UR8][R2.64+0x1800] ;  /* 0x00180008020c7981 */ /* 0x000f68000c1e1b00 */
[----:B------:R-:W5:Y:S01]  /*3c40*/  LDG.E.64 R10, desc[UR8][R2.64+0x2000] ;  /* 0x00200008020a7981 */ /* 0x000f62000c1e1b00 */
[----:B------:R-:W-:Y:S01]  /*3c50*/  BSSY.RECONVERGENT B1, `(.L_x_305) ;  /* 0x000001c000017945 */ /* 0x000fe20003800200 */
[----:B---3--:R-:W-:-:S06]  /*3c60*/  DSETP.GEU.AND P0, PT, |R4|, |R6|, PT ;  /* 0x400000060400722a */ /* 0x008fcc0003f0e200 */
[----:B------:R-:W-:Y:S02]  /*3c70*/  FSEL R4, R4, R6, P0 ;  /* 0x0000000604047208 */ /* 0x000fe40000000000 */
[----:B------:R-:W-:Y:S01]  /*3c80*/  FSEL R5, R5, R7, P0 ;  /* 0x0000000705057208 */ /* 0x000fe20000000000 */
[C---:B------:R-:W-:Y:S01]  /*3c90*/  VIADD R7, R0.reuse, 0x200 ;  /* 0x0000020000077836 */ /* 0x040fe20000000000 */
[----:B------:R-:W-:-:S04]  /*3ca0*/  LOP3.LUT R6, R0, 0x400, RZ, 0xfc, !PT ;  /* 0x0000040000067812 */ /* 0x000fc800078efcff */
[----:B----4-:R-:W-:Y:S01]  /*3cb0*/  DSETP.GEU.AND P1, PT, |R4|, |R8|, PT ;  /* 0x400000080400722a */ /* 0x010fe20003f2e200 */
[----:B--2---:R-:W-:-:S05]  /*3cc0*/  IADD3 R17, P4, PT, R6, UR6, RZ ;  /* 0x0000000606117c10 */ /* 0x004fca000ff9e0ff */
[----:B------:R-:W-:Y:S01]  /*3cd0*/  FSEL R4, R4, R8, P1 ;  /* 0x0000000804047208 */ /* 0x000fe20000800000 */
[----:B------:R-:W-:Y:S01]  /*3ce0*/  IMAD.X R16, RZ, RZ, UR7, P4 ;  /* 0x00000007ff107e24 */ /* 0x000fe2000a0e06ff */
[----:B------:R-:W-:Y:S01]  /*3cf0*/  FSEL R5, R5, R9, P1 ;  /* 0x0000000905057208 */ /* 0x000fe20000800000 */
[----:B------:R-:W-:-:S05]  /*3d00*/  VIADD R9, R0, 0x100 ;  /* 0x0000010000097836 */ /* 0x000fca0000000000 */
[----:B-----5:R-:W-:Y:S01]  /*3d10*/  DSETP.GEU.AND P2, PT, |R4|, |R12|, PT ;  /* 0x4000000c0400722a */ /* 0x020fe20003f4e200 */
[----:B------:R-:W-:-:S05]  /*3d20*/  @P1 SEL R7, R0, R9, P0 ;  /* 0x0000000900071207 */ /* 0x000fca0000000000 */
[----:B------:R-:W-:Y:S02]  /*3d30*/  FSEL R4, R4, R12, P2 ;  /* 0x0000000c04047208 */ /* 0x000fe40001000000 */
[----:B------:R-:W-:-:S06]  /*3d40*/  FSEL R5, R5, R13, P2 ;  /* 0x0000000d05057208 */ /* 0x000fcc0001000000 */
[----:B------:R-:W-:Y:S01]  /*3d50*/  DSETP.GEU.AND P3, PT, |R4|, |R10|, PT ;  /* 0x4000000a0400722a */ /* 0x000fe20003f6e200 */
[----:B------:R-:W-:-:S13]  /*3d60*/  @!P2 VIADD R7, R0, 0x300 ;  /* 0x000003000007a836 */ /* 0x000fda0000000000 */
[----:B------:R-:W-:Y:S05]  /*3d70*/  @!P3 BRA `(.L_x_306) ;  /* 0x000000000024b947 */ /* 0x000fea0003800000 */
[C---:B------:R-:W-:Y:S02]  /*3d80*/  ISETP.GE.U32.AND P0, PT, R7.reuse, R6, PT ;  /* 0x000000060700720c */ /* 0x040fe40003f06070 */
[----:B------:R-:W-:Y:S02]  /*3d90*/  IADD3 R6, P1, PT, R7, UR6, RZ ;  /* 0x0000000607067c10 */ /* 0x000fe4000ff3e0ff */
[----:B------:R-:W-:-:S03]  /*3da0*/  ISETP.GE.U32.AND.EX P0, PT, RZ, RZ, PT, P0 ;  /* 0x000000ffff00720c */ /* 0x000fc60003f06100 */
[----:B------:R-:W-:-:S10]  /*3db0*/  IMAD.X R7, RZ, RZ, UR7, P1 ;  /* 0x00000007ff077e24 */ /* 0x000fd400088e06ff */
[----:B------:R-:W-:-:S06]  /*3dc0*/  DSETP.LT.OR P0, PT, |R10|, |R4|, !P0 ;  /* 0x400000040a00722a */ /* 0x000fcc0004701600 */
[----:B------:R-:W-:Y:S02]  /*3dd0*/  FSEL R10, R4, R10, P0 ;  /* 0x0000000a040a7208 */ /* 0x000fe40000000000 */
[----:B------:R-:W-:Y:S02]  /*3de0*/  FSEL R11, R5, R11, P0 ;  /* 0x0000000b050b7208 */ /* 0x000fe40000000000 */
[----:B------:R-:W-:Y:S02]  /*3df0*/  SEL R17, R6, R17, P0 ;  /* 0x0000001106117207 */ /* 0x000fe40000000000 */
[----:B------:R-:W-:-:S07]  /*3e00*/  SEL R16, R7, R16, P0 ;  /* 0x0000001007107207 */ /* 0x000fce0000000000 */
.L_x_306:
[----:B------:R-:W-:Y:S05]  /*3e10*/  BSYNC.RECONVERGENT B1 ;  /* 0x0000000000017941 */ /* 0x000fea0003800200 */
.L_x_305:
[----:B------:R-:W-:Y:S01]  /*3e20*/  UISETP.GE.U32.AND UP0, UPT, UR4, 0xa00, UPT ;  /* 0x00000a000400788c */ /* 0x000fe2000bf06070 */
[----:B------:R-:W-:Y:S02]  /*3e30*/  IMAD.MOV.U32 R19, RZ, RZ, 0x500 ;  /* 0x00000500ff137424 */ /* 0x000fe400078e00ff */
[----:B------:R-:W-:Y:S01]  /*3e40*/  IMAD.MOV.U32 R18, RZ, RZ, RZ ;  /* 0x000000ffff127224 */ /* 0x000fe200078e00ff */
[----:B------:R-:W-:-:S09]  /*3e50*/  UISETP.GE.U32.AND.EX UP0, UPT, UR5, URZ, UPT, UP0 ;  /* 0x000000ff0500728c */ /* 0x000fd2000bf06100 */
[----:B------:R-:W-:Y:S05]  /*3e60*/  BRA.U !UP0, `(.L_x_307) ;  /* 0x0000000508587547 */ /* 0x000fea000b800000 */
[----:B------:R-:W-:Y:S01]  /*3e70*/  IMAD.MOV.U32 R12, RZ, RZ, R10 ;  /* 0x000000ffff0c7224 */ /* 0x000fe200078e000a */
[----:B------:R-:W0:Y:S01]  /*3e80*/  LDCU.64 UR6, c[0x0][0x388] ;  /* 0x00007100ff0677ac */ /* 0x000e220008000a00 */
[----:B------:R-:W-:Y:S02]  /*3e90*/  IMAD.MOV.U32 R13, RZ, RZ, R11 ;  /* 0x000000ffff0d7224 */ /* 0x000fe400078e000b */
[----:B------:R-:W-:Y:S01]  /*3ea0*/  IMAD.MOV.U32 R21, RZ, RZ, 0x500 ;  /* 0x00000500ff157424 */ /* 0x000fe200078e00ff */
[----:B------:R-:W1:Y:S01]  /*3eb0*/  LDCU.64 UR4, c[0x0][0x398] ;  /* 0x00007300ff0477ac */ /* 0x000e620008000a00 */
[----:B------:R-:W-:-:S07]  /*3ec0*/  IMAD.MOV.U32 R19, RZ, RZ, RZ ;  /* 0x000000ffff137224 */ /* 0x000fce00078e00ff */
.L_x_308:
[----:B------:R-:W-:-:S04]  /*3ed0*/  LEA R24, P0, R21, R2, 0x3 ;  /* 0x0000000215187211 */ /* 0x000fc800078018ff */
[----:B------:R-:W-:-:S05]  /*3ee0*/  LEA.HI.X R25, R21, R3, R19, 0x3, P0 ;  /* 0x0000000315197211 */ /* 0x000fca00000f1c13 */
[----:B------:R-:W2:Y:S04]  /*3ef0*/  LDG.E.64 R14, desc[UR8][R24.64] ;  /* 0x00000008180e7981 */ /* 0x000ea8000c1e1b00 */
[----:B------:R-:W3:Y:S04]  /*3f00*/  LDG.E.64 R8, desc[UR8][R24.64+0x800] ;  /* 0x0008000818087981 */ /* 0x000ee8000c1e1b00 */
[----:B------:R-:W4:Y:S04]  /*3f10*/  LDG.E.64 R6, desc[UR8][R24.64+0x1000] ;  /* 0x0010000818067981 */ /* 0x000f28000c1e1b00 */
[----:B------:R-:W5:Y:S04]  /*3f20*/  LDG.E.64 R4, desc[UR8][R24.64+0x1800] ;  /* 0x0018000818047981 */ /* 0x000f68000c1e1b00 */
[----:B------:R-:W5:Y:S01]  /*3f30*/  LDG.E.64 R10, desc[UR8][R24.64+0x2000] ;  /* 0x00200008180a7981 */ /* 0x000f62000c1e1b00 */
[----:B0-----:R-:W-:-:S04]  /*3f40*/  IADD3 R20, P0, P1, R21, UR6, R0 ;  /* 0x0000000615147c10 */ /* 0x001fc8000f91e000 */
[----:B------:R-:W-:Y:S01]  /*3f50*/  IADD3.X R18, PT, PT, R19, UR7, RZ, P0, P1 ;  /* 0x0000000713127c10 */ /* 0x000fe200087e24ff */
[----:B------:R-:W-:-:S04]  /*3f60*/  IMAD.MOV.U32 R22, RZ, RZ, R20 ;  /* 0x000000ffff167224 */ /* 0x000fc800078e0014 */
[----:B------:R-:W-:Y:S01]  /*3f70*/  IMAD.MOV.U32 R23, RZ, RZ, R18 ;  /* 0x000000ffff177224 */ /* 0x000fe200078e0012 */
[----:B--2---:R-:W-:-:S14]  /*3f80*/  DSETP.GEU.AND P2, PT, |R12|, |R14|, PT ;  /* 0x4000000e0c00722a */ /* 0x004fdc0003f4e200 */
[----:B------:R-:W-:-:S04]  /*3f90*/  @P2 ISETP.GE.U32.AND P0, PT, R17, R22, PT ;  /* 0x000000161100220c */ /* 0x000fc80003f06070 */
[----:B------:R-:W-:-:S13]  /*3fa0*/  @P2 ISETP.GE.AND.EX P0, PT, R16, R23, PT, P0 ;  /* 0x000000171000220c */ /* 0x000fda0003f06300 */
[----:B------:R-:W-:-:S06]  /*3fb0*/  @P2 DSETP.LT.OR P0, PT, |R14|, |R12|, !P0 ;  /* 0x4000000c0e00222a */ /* 0x000fcc0004701600 */
[----:B------:R-:W-:Y:S02]  /*3fc0*/  @P2 FSEL R13, R13, R15, P0 ;  /* 0x0000000f0d0d2208 */ /* 0x000fe40000000000 */
[----:B------:R-:W-:Y:S02]  /*3fd0*/  @P2 FSEL R12, R12, R14, P0 ;  /* 0x0000000e0c0c2208 */ /* 0x000fe40000000000 */
[----:B------:R-:W-:Y:S01]  /*3fe0*/  @P2 SEL R22, R17, R22, P0 ;  /* 0x0000001611162207 */ /* 0x000fe20000000000 */
[----:B------:R-:W-:Y:S01]  /*3ff0*/  @P2 IMAD.MOV.U32 R15, RZ, RZ, R13 ;  /* 0x000000ffff0f2224 */ /* 0x000fe200078e000d */
[----:B------:R-:W-:Y:S01]  /*4000*/  IADD3 R13, P3, PT, R20, 0x100, RZ ;  /* 0x00000100140d7810 */ /* 0x000fe20007f7e0ff */
[----:B------:R-:W-:Y:S01]  /*4010*/  @P2 IMAD.MOV.U32 R14, RZ, RZ, R12 ;  /* 0x000000ffff0e2224 */ /* 0x000fe200078e000c */
[----:B------:R-:W-:-:S03]  /*4020*/  @P2 SEL R23, R16, R23, P0 ;  /* 0x0000001710172207 */ /* 0x000fc60000000000 */
[----:B------:R-:W-:Y:S02]  /*4030*/  IMAD.X R16, RZ, RZ, R18, P3 ;  /* 0x000000ffff107224 */ /* 0x000fe400018e0612 */
[----:B---3--:R-:W-:-:S14]  /*4040*/  DSETP.GEU.AND P1, PT, |R14|, |R8|, PT ;  /* 0x400000080e00722a */ /* 0x008fdc0003f2e200 */
        /* <DEDUP_REMOVED lines=11> */
[----:B----4-:R-:W-:-:S14]  /*4100*/  DSETP.GEU.AND P2, PT, |R8|, |R6|, PT ;  /* 0x400000060800722a */ /* 0x010fdc0003f4e200 */
        /* <DEDUP_REMOVED lines=10> */
[----:B------:R-:W-:Y:S01]  /*41b0*/  IMAD.X R9, RZ, RZ, R18, P3 ;  /* 0x000000ffff097224 */ /* 0x000fe200018e0612 */
[----:B------:R-:W-:Y:S01]  /*41c0*/  IADD3 R17, P3, PT, R20, 0x400, RZ ;  /* 0x0000040014117810 */ /* 0x000fe20007f7e0ff */
[----:B-----5:R-:W-:-:S04]  /*41d0*/  DSETP.GEU.AND P1, PT, |R6|, |R4|, PT ;  /* 0x400000040600722a */ /* 0x020fc80003f2e200 */
[----:B------:R-:W-:-:S10]  /*41e0*/  IMAD.X R16, RZ, RZ, R18, P3 ;  /* 0x000000ffff107224 */ /* 0x000fd400018e0612 */
        /* <DEDUP_REMOVED lines=8> */
[----:B------:R-:W-:Y:S01]  /*4270*/  @P1 IMAD.MOV.U32 R5, RZ, RZ, R7 ;  /* 0x000000ffff051224 */ /* 0x000fe200078e0007 */
[C---:B------:R-:W-:Y:S02]  /*4280*/  IADD3 R6, P1, PT, R21.reuse, 0xa00, RZ ;  /* 0x00000a0015067810 */ /* 0x040fe40007f3e0ff */
[----:B------:R-:W-:-:S02]  /*4290*/  IADD3 R21, P3, PT, R21, 0x500, RZ ;  /* 0x0000050015157810 */ /* 0x000fc40007f7e0ff */
[----:B-1----:R-:W-:Y:S01]  /*42a0*/  ISETP.GT.U32.AND P4, PT, R6, UR4, PT ;  /* 0x0000000406007c0c */ /* 0x002fe2000bf84070 */
[----:B------:R-:W-:Y:S01]  /*42b0*/  DSETP.GEU.AND P2, PT, |R4|, |R10|, PT ;  /* 0x4000000a0400722a */ /* 0x000fe20003f4e200 */
[--C-:B------:R-:W-:Y:S02]  /*42c0*/  IMAD.X R6, RZ, RZ, R19.reuse, P1 ;  /* 0x000000ffff067224 */ /* 0x100fe400008e0613 */
[----:B------:R-:W-:-:S03]  /*42d0*/  IMAD.X R18, RZ, RZ, R19, P3 ;  /* 0x000000ffff127224 */ /* 0x000fc600018e0613 */
[----:B------:R-:W-:Y:S01]  /*42e0*/  ISETP.GT.AND.EX P1, PT, R6, UR5, PT, P4 ;  /* 0x0000000506007c0c */ /* 0x000fe2000bf24340 */
[----:B------:R-:W-:-:S07]  /*42f0*/  IMAD.MOV.U32 R19, RZ, RZ, R18 ;  /* 0x000000ffff137224 */ /* 0x000fce00078e0012 */
        /* <DEDUP_REMOVED lines=8> */
[----:B------:R-:W-:Y:S02]  /*4380*/  @P2 IMAD.MOV.U32 R11, RZ, RZ, R5 ;  /* 0x000000ffff0b2224 */ /* 0x000fe400078e0005 */
[----:B------:R-:W-:Y:S02]  /*4390*/  IMAD.MOV.U32 R12, RZ, RZ, R10 ;  /* 0x000000ffff0c7224 */ /* 0x000fe400078e000a */
[----:B------:R-:W-:Y:S01]  /*43a0*/  IMAD.MOV.U32 R13, RZ, RZ, R11 ;  /* 0x000000ffff0d7224 */ /* 0x000fe200078e000b */
[----:B------:R-:W-:Y:S06]  /*43b0*/  @!P1 BRA `(.L_x_308) ;  /* 0xfffffff800c49947 */ /* 0x000fec000383ffff */
[----:B------:R-:W-:-:S07]  /*43c0*/  IMAD.MOV.U32 R19, RZ, RZ, R21 ;  /* 0x000000ffff137224 */ /* 0x000fce00078e0015 */
.L_x_307:
[----:B------:R-:W-:-:S04]  /*43d0*/  ISETP.GE.U32.AND P0, PT, R19, UR4, PT ;  /* 0x0000000413007c0c */ /* 0x000fc8000bf06070 */
[----:B------:R-:W-:-:S13]  /*43e0*/  ISETP.GE.AND.EX P0, PT, R18, UR5, PT, P0 ;  /* 0x0000000512007c0c */ /* 0x000fda000bf06300 */
[----:B------:R-:W-:Y:S05]  /*43f0*/  @P0 BRA `(.L_x_309) ;  /* 0x0000000800c40947 */ /* 0x000fea0003800000 */
[----:B------:R-:W-:Y:S01]  /*4400*/  IADD3 R21, PT, PT, -R19, UR4, RZ ;  /* 0x0000000413157c10 */ /* 0x000fe2000fffe1ff */
[----:B------:R-:W-:Y:S03]  /*4410*/  BSSY.RECONVERGENT B1, `(.L_x_309) ;  /* 0x00000af000017945 */ /* 0x000fe60003800200 */
[----:B------:R-:W-:-:S13]  /*4420*/  ISETP.GE.AND P0, PT, R0, R21, PT ;  /* 0x000000150000720c */ /* 0x000fda0003f06270 */
[----:B------:R-:W-:Y:S05]  /*4430*/  @P0 BRA `(.L_x_310) ;  /* 0x0000000800b00947 */ /* 0x000fea0003800000 */
[-C--:B------:R-:W-:Y:S01]  /*4440*/  LOP3.LUT R6, RZ, R0.reuse, RZ, 0x33, !PT ;  /* 0x00000000ff067212 */ /* 0x080fe200078e33ff */
[----:B------:R-:W-:Y:S01]  /*4450*/  BSSY.RECONVERGENT B2, `(.L_x_311) ;  /* 0x0000036000027945 */ /* 0x000fe20003800200 */
[----:B------:R-:W-:Y:S02]  /*4460*/  MOV R12, R0 ;  /* 0x00000000000c7202 */ /* 0x000fe40000000f00 */
        /* <DEDUP_REMOVED lines=9> */
[----:B------:R-:W-:Y:S02]  /*4500*/  LOP3.LUT R2, R2, 0x3, RZ, 0xc0, !PT ;  /* 0x0000000302027812 */ /* 0x000fe400078ec0ff */
[----:B------:R-:W-:-:S03]  /*4510*/  IADD3 R13, P0, PT, R9, UR6, RZ ;  /* 0x00000006090d7c10 */ /* 0x000fc6000ff1e0ff */
[----:B------:R-:W-:Y:S01]  /*4520*/  IMAD.MOV R7, RZ, RZ, -R2 ;  /* 0x000000ffff077224 */ /* 0x000fe200078e0a02 */
[----:B0-----:R-:W-:-:S04]  /*4530*/  LEA R8, P1, R9, UR10, 0x3 ;  /* 0x0000000a09087c11 */ /* 0x001fc8000f8218ff */
[----:B------:R-:W-:Y:S02]  /*4540*/  LEA.HI.X R9, R9, UR11, R14, 0x3, P1 ;  /* 0x0000000b09097c11 */ /* 0x000fe400088f1c0e */
[----:B------:R-:W-:-:S07]  /*4550*/  IADD3.X R14, PT, PT, R14, UR7, RZ, P0, !PT ;  /* 0x000000070e0e7c10 */ /* 0x000fce00087fe4ff */
.L_x_315:
        /* <DEDUP_REMOVED lines=31> */
.L_x_314:
[----:B------:R-:W-:Y:S05]  /*4750*/  BSYNC.RECONVERGENT B3 ;  /* 0x0000000000037941 */ /* 0x000fea0003800200 */
.L_x_313:
[----:B------:R-:W-:Y:S01]  /*4760*/  IADD3 R13, P0, PT, R13, 0x100, RZ ;  /* 0x000001000d0d7810 */ /* 0x000fe20007f1e0ff */
[----:B------:R-:W-:Y:S02]  /*4770*/  VIADD R12, R12, 0x100 ;  /* 0x000001000c0c7836 */ /* 0x000fe40000000000 */
[----:B------:R-:W-:Y:S02]  /*4780*/  IMAD.X R9, RZ, RZ, R9, P3 ;  /* 0x000000ffff097224 */ /* 0x000fe400018e0609 */
[----:B------:R-:W-:Y:S01]  /*4790*/  IMAD.X R14, RZ, RZ, R14, P0 ;  /* 0x000000ffff0e7224 */ /* 0x000fe200000e060e */
[----:B------:R-:W-:Y:S07]  /*47a0*/  @P2 BRA `(.L_x_315) ;  /* 0xfffffffc006c2947 */ /* 0x000fee000383ffff */
.L_x_312:
[----:B------:R-:W-:Y:S05]  /*47b0*/  BSYNC.RECONVERGENT B2 ;  /* 0x0000000000027941 */ /* 0x000fea0003800200 */
.L_x_311:
[----:B------:R-:W-:-:S13]  /*47c0*/  ISETP.GE.U32.AND P0, PT, R6, 0x300, PT ;  /* 0x000003000600780c */ /* 0x000fda0003f06070 */
[----:B------:R-:W-:Y:S05]  /*47d0*/  @!P0 BRA `(.L_x_310) ;  /* 0x0000000400c88947 */ /* 0x000fea0003800000 */
[----:B------:R-:W0:Y:S01]  /*47e0*/  LDC.64 R8, c[0x0][0x380] ;  /* 0x0000e000ff087b82 */ /* 0x000e220000000a00 */
[----:B------:R-:W-:-:S07]  /*47f0*/  VIADD R20, R12, 0x200 ;  /* 0x000002000c147836 */ /* 0x000fce0000000000 */
[----:B------:R-:W1:Y:S02]  /*4800*/  LDC.64 R6, c[0x0][0x388] ;  /* 0x0000e200ff067b82 */ /* 0x000e640000000a00 */
.L_x_324:
        /* <DEDUP_REMOVED lines=30> */
.L_x_317:
[----:B------:R-:W-:Y:S05]  /*49f0*/  BSYNC.RECONVERGENT B2 ;  /* 0x0000000000027941 */ /* 0x000fea0003800200 */
.L_x_316:
        /* <DEDUP_REMOVED lines=9> */
[----:B------:R-:W-:-:S03]  /*4a90*/  IMAD.MOV.U32 R24, RZ, RZ, R26 ;  /* 0x000000ffff187224 */ /* 0x000fc600078e001a */
[----:B------:R-:W-:Y:S01]  /*4aa0*/  MOV R25, R27 ;  /* 0x0000001b00197202 */ /* 0x000fe20000000f00 */
        /* <DEDUP_REMOVED lines=15> */
.L_x_319:
[----:B------:R-:W-:Y:S05]  /*4ba0*/  BSYNC.RECONVERGENT B2 ;  /* 0x0000000000027941 */ /* 0x000fea0003800200 */
.L_x_318:
[----:B------:R-:W-:Y:S01]  /*4bb0*/  DSETP.GEU.AND P0, PT, |R16|, |R10|, PT ;  /* 0x4000000a1000722a */ /* 0x000fe20003f0e200 */
[CC--:B------:R-:W-:Y:S01]  /*4bc0*/  IADD3 R13, P1, P4, R19.reuse, R6.reuse, R20 ;  /* 0x00000006130d7210 */ /* 0x0c0fe20007c3e014 */
[----:B------:R-:W-:Y:S01]  /*4bd0*/  VIADD R4, R20, 0x100 ;  /* 0x0000010014047836 */ /* 0x000fe20000000000 */
[----:B------:R-:W-:Y:S01]  /*4be0*/  BSSY.RECONVERGENT B2, `(.L_x_320) ;  /* 0x0000016000027945 */ /* 0x000fe20003800200 */
[----:B------:R-:W-:Y:S01]  /*4bf0*/  IMAD.MOV.U32 R2, RZ, RZ, R10 ;  /* 0x000000ffff027224 */ /* 0x000fe200078e000a */
[----:B------:R-:W-:Y:S01]  /*4c00*/  IADD3.X R22, PT, PT, R18, R7, RZ, P1, P4 ;  /* 0x0000000712167210 */ /* 0x000fe20000fe84ff */
[----:B------:R-:W-:Y:S01]  /*4c10*/  IMAD.MOV.U32 R5, RZ, RZ, R13 ;  /* 0x000000ffff057224 */ /* 0x000fe200078e000d */
[----:B------:R-:W-:Y:S01]  /*4c20*/  IADD3 R4, P2, P3, R19, R6, R4 ;  /* 0x0000000613047210 */ /* 0x000fe20007b5e004 */
        /* <DEDUP_REMOVED lines=17> */
.L_x_321:
[----:B------:R-:W-:Y:S05]  /*4d40*/  BSYNC.RECONVERGENT B2 ;  /* 0x0000000000027941 */ /* 0x000fea0003800200 */
.L_x_320:
[----:B------:R-:W-:Y:S01]  /*4d50*/  DSETP.GEU.AND P0, PT, |R2|, |R14|, PT ;  /* 0x4000000e0200722a */ /* 0x000fe20003f0e200 */
[----:B------:R-:W-:Y:S01]  /*4d60*/  IADD3.X R13, PT, PT, R18, R7, RZ, P2, P3 ;  /* 0x00000007120d7210 */ /* 0x000fe200017e64ff */
        /* <DEDUP_REMOVED lines=20> */
.L_x_323:
[----:B------:R-:W-:Y:S05]  /*4eb0*/  BSYNC.RECONVERGENT B2 ;  /* 0x0000000000027941 */ /* 0x000fea0003800200 */
.L_x_322:
[C---:B------:R-:W-:Y:S02]  /*4ec0*/  VIADD R2, R20.reuse, 0x200 ;  /* 0x0000020014027836 */ /* 0x040fe40000000000 */
[----:B------:R-:W-:-:S03]  /*4ed0*/  VIADD R20, R20, 0x400 ;  /* 0x0000040014147836 */ /* 0x000fc60000000000 */
[----:B------:R-:W-:-:S13]  /*4ee0*/  ISETP.GE.AND P0, PT, R2, R21, PT ;  /* 0x000000150200720c */ /* 0x000fda0003f06270 */
[----:B------:R-:W-:Y:S05]  /*4ef0*/  @!P0 BRA `(.L_x_324) ;  /* 0xfffffff800448947 */ /* 0x000fea000383ffff */
.L_x_310:
[----:B------:R-:W-:Y:S05]  /*4f00*/  BSYNC.RECONVERGENT B1 ;  /* 0x0000000000017941 */ /* 0x000fea0003800200 */
.L_x_309:
        /* <DEDUP_REMOVED lines=32> */
.L_x_326:
[----:B------:R-:W-:Y:S05]  /*5110*/  BSYNC.RECONVERGENT B1 ;  /* 0x0000000000017941 */ /* 0x000fea0003800200 */
.L_x_325:
        /* <DEDUP_REMOVED lines=31> */
.L_x_328:
[----:B------:R-:W-:Y:S05]  /*5310*/  BSYNC.RECONVERGENT B1 ;  /* 0x0000000000017941 */ /* 0x000fea0003800200 */
.L_x_327:
        /* <DEDUP_REMOVED lines=31> */
.L_x_330:
[----:B------:R-:W-:Y:S05]  /*5510*/  BSYNC.RECONVERGENT B1 ;  /* 0x0000000000017941 */ /* 0x000fea0003800200 */
.L_x_329:
[----:B------:R-:W-:Y:S01]  /*5520*/  ISETP.GT.AND P0, PT, R8, 0x17, PT ;  /* 0x000000170800780c */ /* 0x000fe20003f04270 */
[----:B-1----:R1:W1:Y:S01]  /*5530*/  SHFL.DOWN PT, R6, R2, 0x8, 0x1f ;  /* 0x09001f0002067f89 */ /* 0x00226200000e0000 */
[----:B------:R-:W-:Y:S01]  /*5540*/  BSSY.RECONVERGENT B1, `(.L_x_331) ;  /* 0x000001d000017945 */ /* 0x000fe20003800200 */
[----:B--2---:R-:W-:Y:S02]  /*5550*/  IMAD.MOV.U32 R9, RZ, RZ, R11 ;  /* 0x000000ffff097224 */ /* 0x004fe400078e000b */
[----:B---3--:R2:W3:Y:S01]  /*5560*/  SHFL.DOWN PT, R7, R3, 0x8, 0x1f ;  /* 0x09001f0003077f89 */ /* 0x0084e200000e0000 */
[----:B------:R-:W-:Y:S02]  /*5570*/  IMAD.MOV.U32 R10, RZ, RZ, R12 ;  /* 0x000000ffff0a7224 */ /* 0x000fe400078e000c */
[----:B------:R-:W-:Y:S01]  /*5580*/  IMAD.MOV.U32 R4, RZ, RZ, R2 ;  /* 0x000000ffff047224 */ /* 0x000fe200078e0002 */
[----:B0-----:R2:W0:Y:S01]  /*5590*/  SHFL.DOWN PT, R14, R11, 0x8, 0x1f ;  /* 0x09001f000b0e7f89 */ /* 0x00142200000e0000 */
[----:B------:R-:W-:-:S03]  /*55a0*/  IMAD.MOV.U32 R5, RZ, RZ, R3 ;  /* 0x000000ffff057224 */ /* 0x000fc600078e0003 */
[----:B----4-:R2:W4:Y:S01]  /*55b0*/  SHFL.DOWN PT, R13, R12, 0x8, 0x1f ;  /* 0x09001f000c0d7f89 */ /* 0x01052200000e0000 */
        /* <DEDUP_REMOVED lines=21> */
.L_x_332:
[----:B------:R-:W-:Y:S05]  /*5710*/  BSYNC.RECONVERGENT B1 ;  /* 0x0000000000017941 */ /* 0x000fea0003800200 */
.L_x_331:
        /* <DEDUP_REMOVED lines=8> */
[----:B----4-:R-:W-:-:S03]  /*57a0*/  IMAD.MOV.U32 R13, RZ, RZ, R5 ;  /* 0x000000ffff0d7224 */ /* 0x010fc600078e0005 */
[----:B---3--:R3:W4:Y:S01]  /*57b0*/  SHFL.DOWN PT, R7, R10, 0x10, 0x1f ;  /* 0x0a001f000a077f89 */ /* 0x00872200000e0000 */
[----:B------:R-:W-:Y:S05]  /*57c0*/  @P0 BRA `(.L_x_334) ;  /* 0x0000000000500947 */ /* 0x000fea0003800000 */
[----:B-12---:R-:W-:Y:S01]  /*57d0*/  DSETP.GEU.AND P0, PT, |R4|, |R2|, PT ;  /* 0x400000020400722a */ /* 0x006fe20003f0e200 */
        /* <DEDUP_REMOVED lines=19> */
.L_x_334:
[----:B------:R-:W-:Y:S05]  /*5910*/  BSYNC.RECONVERGENT B1 ;  /* 0x0000000000017941 */ /* 0x000fea0003800200 */
.L_x_333:
        /* <DEDUP_REMOVED lines=11> */
.L_x_336:
[----:B------:R-:W-:Y:S05]  /*59d0*/  BSYNC.RECONVERGENT B1 ;  /* 0x0000000000017941 */ /* 0x000fea0003800200 */
.L_x_335:
        /* <DEDUP_REMOVED lines=8> */
[----:B0---4-:R-:W0:Y:S04]  /*5a60*/  LDS.128 R4, [R0+0x20] ;  /* 0x0000200000047984 */ /* 0x011e280000000c00 */
[----:B------:R2:W4:Y:S04]  /*5a70*/  LDS.64 R2, [R0+0x80] ;  /* 0x0000800000027984 */ /* 0x0005280000000a00 */
[----:B---3--:R2:W3:Y:S01]  /*5a80*/  LDS.128 R8, [R0+0x30] ;  /* 0x0000300000087984 */ /* 0x0084e20000000c00 */
[----:B-1----:R-:W-:Y:S01]  /*5a90*/  DSETP.GEU.AND P0, PT, |R12|, |R16|, PT ;  /* 0x400000100c00722a */ /* 0x002fe20003f0e200 */
[----:B------:R-:W-:-:S02]  /*5aa0*/  IMAD.MOV.U32 R20, RZ, RZ, R16 ;  /* 0x000000ffff147224 */ /* 0x000fc400078e0010 */
[----:B------:R-:W-:Y:S02]  /*5ab0*/  IMAD.MOV.U32 R21, RZ, RZ, R17 ;  /* 0x000000ffff157224 */ /* 0x000fe400078e0011 */
[----:B0-----:R-:W-:Y:S02]  /*5ac0*/  IMAD.MOV.U32 R23, RZ, RZ, R4 ;  /* 0x000000ffff177224 */ /* 0x001fe400078e0004 */
        /* <DEDUP_REMOVED lines=16> */
.L_x_338:
[----:B------:R-:W-:Y:S05]  /*5bd0*/  BSYNC.RECONVERGENT B1 ;  /* 0x0000000000017941 */ /* 0x000fea0003800200 */
.L_x_337:
        /* <DEDUP_REMOVED lines=23> */
.L_x_340:
[----:B------:R-:W-:Y:S05]  /*5d50*/  BSYNC.RECONVERGENT B1 ;  /* 0x0000000000017941 */ /* 0x000fea0003800200 */
.L_x_339:
        /* <DEDUP_REMOVED lines=21> */
.L_x_342:
[----:B------:R-:W-:Y:S05]  /*5eb0*/  BSYNC.RECONVERGENT B1 ;  /* 0x0000000000017941 */ /* 0x000fea0003800200 */
.L_x_341:
        /* <DEDUP_REMOVED lines=23> */
.L_x_344:
[----:B------:R-:W-:Y:S05]  /*6030*/  BSYNC.RECONVERGENT B1 ;  /* 0x0000000000017941 */ /* 0x000fea0003800200 */
.L_x_343:
        /* <DEDUP_REMOVED lines=21> */
.L_x_346:
[----:B------:R-:W-:Y:S05]  /*6190*/  BSYNC.RECONVERGENT B1 ;  /* 0x0000000000017941 */ /* 0x000fea0003800200 */
.L_x_345:
        /* <DEDUP_REMOVED lines=21> */
.L_x_348:
[----:B------:R-:W-:Y:S05]  /*62f0*/  BSYNC.RECONVERGENT B1 ;  /* 0x0000000000017941 */ /* 0x000fea0003800200 */
.L_x_347:
        /* <DEDUP_REMOVED lines=20> */
.L_x_268:
[----:B------:R-:W-:Y:S05]  /*6440*/  BSYNC.RECONVERGENT B0 ;  /* 0x0000000000007941 */ /* 0x000fea0003800200 */
.L_x_235:
[----:B------:R-:W-:Y:S05]  /*6450*/  @P1 EXIT ;  /* 0x000000000000194d */ /* 0x000fea0003800000 */
[----:B0123--:R-:W0:Y:S02]  /*6460*/  LDC.64 R2, c[0x0][0x390] ;  /* 0x0000e400ff027b82 */ /* 0x00fe240000000a00 */
[----:B0-----:R-:W-:Y:S04]  /*6470*/  STG.E.64 desc[UR8][R2.64], R12 ;  /* 0x0000000c02007986 */ /* 0x001fe8000c101b08 */
[----:B------:R-:W-:Y:S01]  /*6480*/  STG.E.64 desc[UR8][R2.64+0x8], R14 ;  /* 0x0000080e02007986 */ /* 0x000fe2000c101b08 */
[----:B------:R-:W-:Y:S05]  /*6490*/  EXIT ;  /* 0x000000000000794d */ /* 0x000fea0003800000 */
.L_x_349:
        /* <DEDUP_REMOVED lines=14> */
.L_x_745:


//--------------------- .text._ZN6thrust24THRUST_300001_SM_1000_NS8cuda_cub4core6detail13_kernel_agentINS1_8__reduce11ReduceAgentIPN4cuda3std3__45tupleIJdlEEESC_SB_iNS1_9__extrema9arg_max_fIdl15compareKeyValueEEEEJSC_SC_iSG_EEEvDpT0_ --------------------------
	.section	.text._ZN6thrust24THRUST_300001_SM_1000_NS8cuda_cub4core6detail13_kernel_agentINS1_8__reduce11ReduceAgentIPN4cuda3std3__45tupleIJdlEEESC_SB_iNS1_9__extrema9arg_max_fIdl15compareKeyValueEEEEJSC_SC_iSG_EEEvDpT0_,"ax",@progbits
	.align	128
        .global         _ZN6thrust24THRUST_300001_SM_1000_NS8cuda_cub4core6detail13_kernel_agentINS1_8__reduce11ReduceAgentIPN4cuda3std3__45tupleIJdlEEESC_SB_iNS1_9__extrema9arg_max_fIdl15compareKeyValueEEEEJSC_SC_iSG_EEEvDpT0_
        .type           _ZN6thrust24THRUST_300001_SM_1000_NS8cuda_cub4core6detail13_kernel_agentINS1_8__reduce11ReduceAgentIPN4cuda3std3__45tupleIJdlEEESC_SB_iNS1_9__extrema9arg_max_fIdl15compareKeyValueEEEEJSC_SC_iSG_EEEvDpT0_,@function
        .size           _ZN6thrust24THRUST_300001_SM_1000_NS8cuda_cub4core6detail13_kernel_agentINS1_8__reduce11ReduceAgentIPN4cuda3std3__45tupleIJdlEEESC_SB_iNS1_9__extrema9arg_max_fIdl15compareKeyValueEEEEJSC_SC_iSG_EEEvDpT0_,(.L_x_746 - _ZN6thrust24THRUST_300001_SM_1000_NS8cuda_cub4core6detail13_kernel_agentINS1_8__reduce11ReduceAgentIPN4cuda3std3__45tupleIJdlEEESC_SB_iNS1_9__extrema9arg_max_fIdl15compareKeyValueEEEEJSC_SC_iSG_EEEvDpT0_)
        .other          _ZN6thrust24THRUST_300001_SM_1000_NS8cuda_cub4core6detail13_kernel_agentINS1_8__reduce11ReduceAgentIPN4cuda3std3__45tupleIJdlEEESC_SB_iNS1_9__extrema9arg_max_fIdl15compareKeyValueEEEEJSC_SC_iSG_EEEvDpT0_,@"STO_CUDA_ENTRY STV_DEFAULT"
_ZN6thrust24THRUST_300001_SM_1000_NS8cuda_cub4core6detail13_kernel_agentINS1_8__reduce11ReduceAgentIPN4cuda3std3__45tupleIJdlEEESC_SB_iNS1_9__extrema9arg_max_fIdl15compareKeyValueEEEEJSC_SC_iSG_EEEvDpT0_:
.text._ZN6thrust24THRUST_300001_SM_1000_NS8cuda_cub4core6detail13_kernel_agentINS1_8__reduce11ReduceAgentIPN4cuda3std3__45tupleIJdlEEESC_SB_iNS1_9__extrema9arg_max_fIdl15compareKeyValueEEEEJSC_SC_iSG_EEEvDpT0_:
        /* <DEDUP_REMOVED lines=21> */
.L_x_353:
[----:B0-----:R-:W-:Y:S05]  /*0150*/  BSYNC.RECONVERGENT B1 ;  /* 0x0000000000017941 */ /* 0x001fea0003800200 */
.L_x_352:
        /* <DEDUP_REMOVED lines=15> */
.L_x_360:
        /* <DEDUP_REMOVED lines=31> */
.L_x_359:
[----:B------:R-:W-:Y:S05]  /*0440*/  BSYNC.RECONVERGENT B3 ;  /* 0x0000000000037941 */ /* 0x000fea0003800200 */
.L_x_358:
[----:B------:R-:W-:Y:S02]  /*0450*/  IMAD.X R3, RZ, RZ, R3, P3 ;  /* 0x000000ffff037224 */ /* 0x000fe400018e0603 */
[----:B------:R-:W-:Y:S01]  /*0460*/  VIADD R19, R19, 0x100 ;  /* 0x0000010013137836 */ /* 0x000fe20000000000 */
[----:B------:R-:W-:Y:S06]  /*0470*/  @P2 BRA `(.L_x_360) ;  /* 0xfffffffc00742947 */ /* 0x000fec000383ffff */
.L_x_357:
[----:B------:R-:W-:Y:S05]  /*0480*/  BSYNC.RECONVERGENT B2 ;  /* 0x0000000000027941 */ /* 0x000fea0003800200 */
.L_x_356:
[----:B------:R-:W0:Y:S01]  /*0490*/  LDC.64 R8, c[0x0][0x380] ;  /* 0x0000e000ff087b82 */ /* 0x000e220000000a00 */
[----:B------:R-:W-:-:S13]  /*04a0*/  ISETP.GE.U32.AND P0, PT, R4, 0x300, PT ;  /* 0x000003000400780c */ /* 0x000fda0003f06070 */
[----:B------:R-:W-:Y:S05]  /*04b0*/  @!P0 BRA `(.L_x_355) ;  /* 0x0000000400908947 */ /* 0x000fea0003800000 */
.L_x_369:
        /* <DEDUP_REMOVED lines=13> */
[----:B------:R-:W-:Y:S01]  /*0590*/  IMAD.MOV.U32 R23, RZ, RZ, R12 ;  /* 0x000000ffff177224 */ /* 0x000fe200078e000c */
[----:B------:R-:W-:Y:S01]  /*05a0*/  MOV R25, R13 ;  /* 0x0000000d00197202 */ /* 0x000fe20000000f00 */
[----:B------:R-:W-:Y:S02]  /*05b0*/  IMAD.MOV.U32 R2, RZ, RZ, R14 ;  /* 0x000000ffff027224 */ /* 0x000fe400078e000e */
[----:B------:R-:W-:-:S09]  /*05c0*/  IMAD.MOV.U32 R3, RZ, RZ, R15 ;  /* 0x000000ffff037224 */ /* 0x000fd200078e000f */
        /* <DEDUP_REMOVED lines=9> */
.L_x_362:
[----:B------:R-:W-:Y:S05]  /*0660*/  BSYNC.RECONVERGENT B2 ;  /* 0x0000000000027941 */ /* 0x000fea0003800200 */
.L_x_361:
        /* <DEDUP_REMOVED lines=25> */
.L_x_364:
[----:B------:R-:W-:Y:S05]  /*0800*/  BSYNC.RECONVERGENT B2 ;  /* 0x0000000000027941 */ /* 0x000fea0003800200 */
.L_x_363:
        /* <DEDUP_REMOVED lines=21> */
.L_x_366:
[----:B------:R-:W-:Y:S05]  /*0960*/  BSYNC.RECONVERGENT B2 ;  /* 0x0000000000027941 */ /* 0x000fea0003800200 */
.L_x_365:
        /* <DEDUP_REMOVED lines=21> */
.L_x_368:
[----:B------:R-:W-:Y:S05]  /*0ac0*/  BSYNC.RECONVERGENT B2 ;  /* 0x0000000000027941 */ /* 0x000fea0003800200 */
.L_x_367:
[----:B------:R-:W-:-:S05]  /*0ad0*/  VIADD R19, R19, 0x400 ;  /* 0x0000040013137836 */ /* 0x000fca0000000000 */
[----:B------:R-:W-:-:S13]  /*0ae0*/  ISETP.GE.AND P0, PT, R19, UR5, PT ;  /* 0x0000000513007c0c */ /* 0x000fda000bf06270 */
[----:B------:R-:W-:Y:S05]  /*0af0*/  @!P0 BRA `(.L_x_369) ;  /* 0xfffffff800708947 */ /* 0x000fea000383ffff */
.L_x_355:
[----:B------:R-:W-:Y:S05]  /*0b00*/  BSYNC.RECONVERGENT B1 ;  /* 0x0000000000017941 */ /* 0x000fea0003800200 */
.L_x_354:
        /* <DEDUP_REMOVED lines=35> */
.L_x_372:
[----:B------:R-:W-:Y:S05]  /*0d40*/  BSYNC.RECONVERGENT B1 ;  /* 0x0000000000017941 */ /* 0x000fea0003800200 */
.L_x_371:
        /* <DEDUP_REMOVED lines=31> */
.L_x_374:
[----:B------:R-:W-:Y:S05]  /*0f40*/  BSYNC.RECONVERGENT B1 ;  /* 0x0000000000017941 */ /* 0x000fea0003800200 */
.L_x_373:
        /* <DEDUP_REMOVED lines=31> */
.L_x_376:
[----:B------:R-:W-:Y:S05]  /*1140*/  BSYNC.RECONVERGENT B1 ;  /* 0x0000000000017941 */ /* 0x000fea0003800200 */
.L_x_375:
        /* <DEDUP_REMOVED lines=31> */
.L_x_378:
[----:B------:R-:W-:Y:S05]  /*1340*/  BSYNC.RECONVERGENT B1 ;  /* 0x0000000000017941 */ /* 0x000fea0003800200 */
.L_x_377:
[----:B------:R-:W-:Y:S01]  /*1350*/  ISETP.GT.AND P0, PT, R9, 0xf, PT ;  /* 0x0000000f0900780c */ /* 0x000fe20003f04270 */
[----:B-1----:R1:W1:Y:S01]  /*1360*/  SHFL.DOWN PT, R6, R4, 0x10, 0x1f ;  /* 0x0a001f0004067f89 */ /* 0x00226200000e0000 */
[----:B------:R-:W-:Y:S01]  /*1370*/  BSSY.RECONVERGENT B1, `(.L_x_379) ;  /* 0x000001d000017945 */ /* 0x000fe20003800200 */
[----:B0-----:R-:W-:Y:S01]  /*1380*/  MOV R14, R8 ;  /* 0x00000008000e7202 */ /* 0x001fe20000000f00 */
[----:B----4-:R-:W-:Y:S01]  /*1390*/  IMAD.MOV.U32 R15, RZ, RZ, R10 ;  /* 0x000000ffff0f7224 */ /* 0x010fe200078e000a */
[----:B--2---:R0:W2:Y:S01]  /*13a0*/  SHFL.DOWN PT, R7, R5, 0x10, 0x1f ;  /* 0x0a001f0005077f89 */ /* 0x0040a200000e0000 */
[----:B------:R-:W-:Y:S02]  /*13b0*/  IMAD.MOV.U32 R2, RZ, RZ, R4 ;  /* 0x000000ffff027224 */ /* 0x000fe400078e0004 */
[----:B------:R-:W-:Y:S01]  /*13c0*/  IMAD.MOV.U32 R3, RZ, RZ, R5 ;  /* 0x000000ffff037224 */ /* 0x000fe200078e0005 */
[----:B------:R0:W4:Y:S04]  /*13d0*/  SHFL.DOWN PT, R11, R8, 0x10, 0x1f ;  /* 0x0a001f00080b7f89 */ /* 0x00012800000e0000 */
        /* <DEDUP_REMOVED lines=22> */
.L_x_380:
[----:B------:R-:W-:Y:S05]  /*1540*/  BSYNC.RECONVERGENT B1 ;  /* 0x0000000000017941 */ /* 0x000fea0003800200 */
.L_x_379:
        /* <DEDUP_REMOVED lines=11> */
.L_x_382:
[----:B------:R-:W-:Y:S05]  /*1600*/  BSYNC.RECONVERGENT B1 ;  /* 0x0000000000017941 */ /* 0x000fea0003800200 */
.L_x_381:
        /* <DEDUP_REMOVED lines=31> */
.L_x_385:
[----:B------:R-:W-:Y:S05]  /*1800*/  BSYNC.RECONVERGENT B1 ;  /* 0x0000000000017941 */ /* 0x000fea0003800200 */
.L_x_384:
        /* <DEDUP_REMOVED lines=10> */
[----:B------:R-:W-:Y:S01]  /*18b0*/  MOV R15, R26 ;  /* 0x0000001a000f7202 */ /* 0x000fe20000000f00 */
[----:B------:R-:W-:Y:S02]  /*18c0*/  IMAD.MOV.U32 R29, RZ, RZ, R27 ;  /* 0x000000ffff1d7224 */ /* 0x000fe400078e001b */
[----:B------:R-:W-:Y:S02]  /*18d0*/  IMAD.MOV.U32 R4, RZ, RZ, R24 ;  /* 0x000000ffff047224 */ /* 0x000fe400078e0018 */
[----:B------:R-:W-:-:S08]  /*18e0*/  IMAD.MOV.U32 R5, RZ, RZ, R25 ;  /* 0x000000ffff057224 */ /* 0x000fd000078e0019 */
        /* <DEDUP_REMOVED lines=9> */
.L_x_387:
[----:B------:R-:W-:Y:S05]  /*1980*/  BSYNC.RECONVERGENT B1 ;  /* 0x0000000000017941 */ /* 0x000fea0003800200 */
.L_x_386:
        /* <DEDUP_REMOVED lines=21> */
.L_x_389:
[----:B------:R-:W-:Y:S05]  /*1ae0*/  BSYNC.RECONVERGENT B1 ;  /* 0x0000000000017941 */ /* 0x000fea0003800200 */
.L_x_388:
        /* <DEDUP_REMOVED lines=23> */
.L_x_391:
[----:B------:R-:W-:Y:S05]  /*1c60*/  BSYNC.RECONVERGENT B1 ;  /* 0x0000000000017941 */ /* 0x000fea0003800200 */
.L_x_390:
        /* <DEDUP_REMOVED lines=21> */
.L_x_393:
[----:B------:R-:W-:Y:S05]  /*1dc0*/  BSYNC.RECONVERGENT B1 ;  /* 0x0000000000017941 */ /* 0x000fea0003800200 */
.L_x_392:
        /* <DEDUP_REMOVED lines=21> */
.L_x_395:
[----:B------:R-:W-:Y:S05]  /*1f20*/  BSYNC.RECONVERGENT B1 ;  /* 0x0000000000017941 */ /* 0x000fea0003800200 */
.L_x_394:
        /* <DEDUP_REMOVED lines=21> */
.L_x_370:
        /* <DEDUP_REMOVED lines=19> */
[----:B0-----:R-:W-:Y:S01]  /*21b0*/  MOV R16, R9 ;  /* 0x0000000900107202 */ /* 0x001fe20000000f00 */
[----:B--2---:R-:W-:Y:S02]  /*21c0*/  IMAD.MOV.U32 R18, RZ, RZ, R11 ;  /* 0x000000ffff127224 */ /* 0x004fe400078e000b */
[----:B------:R-:W-:Y:S02]  /*21d0*/  IMAD.MOV.U32 R2, RZ, RZ, R6 ;  /* 0x000000ffff027224 */ /* 0x000fe400078e0006 */
[----:B------:R-:W-:-:S08]  /*21e0*/  IMAD.MOV.U32 R3, RZ, RZ, R7 ;  /* 0x000000ffff037224 */ /* 0x000fd000078e0007 */
        /* <DEDUP_REMOVED lines=15> */
.L_x_397:
[----:B------:R-:W-:Y:S05]  /*22e0*/  BSYNC.RECONVERGENT B1 ;  /* 0x0000000000017941 */ /* 0x000fea0003800200 */
.L_x_396:
        /* <DEDUP_REMOVED lines=32> */
.L_x_399:
[----:B------:R-:W-:Y:S05]  /*24f0*/  BSYNC.RECONVERGENT B1 ;  /* 0x0000000000017941 */ /* 0x000fea0003800200 */
.L_x_398:
[----:B-1----:R-:W-:Y:S01]  /*2500*/  VIADD R2, R4, 0x4 ;  /* 0x0000000404027836 */ /* 0x002fe20000000000 */
[----:B---3--:R1:W3:Y:S01]  /*2510*/  SHFL.DOWN PT, R8, R6, 0x4, R5 ;  /* 0x0880000006087989 */ /* 0x0082e200000e0005 */
[----:B------:R-:W-:Y:S01]  /*2520*/  BSSY.RECONVERGENT B1, `(.L_x_400) ;  /* 0x000001e000017945 */ /* 0x000fe20003800200 */
[----:B------:R-:W-:Y:S01]  /*2530*/  IMAD.MOV.U32 R14, RZ, RZ, R10 ;  /* 0x000000ffff0e7224 */ /* 0x000fe200078e000a */
[----:B------:R-:W-:Y:S01]  /*2540*/  MOV R3, R7 ;  /* 0x0000000700037202 */ /* 0x000fe20000000f00 */
[----:B0-----:R1:W0:Y:S01]  /*2550*/  SHFL.DOWN PT, R9, R7, 0x4, R5 ;  /* 0x0880000007097989 */ /* 0x00122200000e0005 */
[----:B------:R-:W-:Y:S01]  /*2560*/  ISETP.GT.AND P0, PT, R2, R5, PT ;  /* 0x000000050200720c */ /* 0x000fe20003f04270 */
[----:B------:R-:W-:Y:S02]  /*2570*/  IMAD.MOV.U32 R16, RZ, RZ, R12 ;  /* 0x000000ffff107224 */ /* 0x000fe400078e000c */
[----:B--2---:R1:W2:Y:S01]  /*2580*/  SHFL.DOWN PT, R11, R10, 0x4, R5 ;  /* 0x088000000a0b7989 */ /* 0x0042a200000e0005 */
[----:B------:R-:W-:-:S03]  /*2590*/  IMAD.MOV.U32 R2, RZ, RZ, R6 ;  /* 0x000000ffff027224 */ /* 0x000fc600078e0006 */
[----:B----4-:R1:W4:Y:S06]  /*25a0*/  SHFL.DOWN PT, R13, R12, 0x4, R5 ;  /* 0x088000000c0d7989 */ /* 0x01032c00000e0005 */
        /* <DEDUP_REMOVED lines=21> */
.L_x_401:
[----:B------:R-:W-:Y:S05]  /*2700*/  BSYNC.RECONVERGENT B1 ;  /* 0x0000000000017941 */ /* 0x000fea0003800200 */
.L_x_400:
        /* <DEDUP_REMOVED lines=32> */
.L_x_403:
[----:B------:R-:W-:Y:S05]  /*2910*/  BSYNC.RECONVERGENT B1 ;  /* 0x0000000000017941 */ /* 0x000fea0003800200 */
.L_x_402:
[----:B-1----:R-:W-:Y:S01]  /*2920*/  VIADD R2, R4, 0x10 ;  /* 0x0000001004027836 */ /* 0x002fe20000000000 */
[----:B---3--:R1:W3:Y:S01]  /*2930*/  SHFL.DOWN PT, R8, R6, 0x10, R5 ;  /* 0x0a00000006087989 */ /* 0x0082e200000e0005 */
[----:B------:R-:W-:Y:S01]  /*2940*/  BSSY.RECONVERGENT B1, `(.L_x_404) ;  /* 0x000001e000017945 */ /* 0x000fe20003800200 */
[----:B------:R-:W-:Y:S02]  /*2950*/  IMAD.MOV.U32 R14, RZ, RZ, R10 ;  /* 0x000000ffff0e7224 */ /* 0x000fe400078e000a */
[----:B------:R-:W-:Y:S01]  /*2960*/  ISETP.GT.AND P0, PT, R2, R5, PT ;  /* 0x000000050200720c */ /* 0x000fe20003f04270 */
[----:B0-----:R1:W0:Y:S01]  /*2970*/  SHFL.DOWN PT, R9, R7, 0x10, R5 ;  /* 0x0a00000007097989 */ /* 0x00122200000e0005 */
[----:B------:R-:W-:Y:S01]  /*2980*/  IMAD.MOV.U32 R15, RZ, RZ, R12 ;  /* 0x000000ffff0f7224 */ /* 0x000fe200078e000c */
[----:B------:R-:W-:Y:S01]  /*2990*/  MOV R2, R6 ;  /* 0x0000000600027202 */ /* 0x000fe20000000f00 */
[----:B------:R-:W-:Y:S01]  /*29a0*/  IMAD.MOV.U32 R3, RZ, RZ, R7 ;  /* 0x000000ffff037224 */ /* 0x000fe200078e0007 */
[----:B--2---:R1:W2:Y:S04]  /*29b0*/  SHFL.DOWN PT, R11, R10, 0x10, R5 ;  /* 0x0a0000000a0b7989 */ /* 0x0042a800000e0005 */
        /* <DEDUP_REMOVED lines=22> */
.L_x_405:
[----:B------:R-:W-:Y:S05]  /*2b20*/  BSYNC.RECONVERGENT B1 ;  /* 0x0000000000017941 */ /* 0x000fea0003800200 */
.L_x_404:
        /* <DEDUP_REMOVED lines=11> */
.L_x_407:
[----:B------:R-:W-:Y:S05]  /*2be0*/  BSYNC.RECONVERGENT B1 ;  /* 0x0000000000017941 */ /* 0x000fea0003800200 */
.L_x_406:
        /* <DEDUP_REMOVED lines=35> */
.L_x_409:
[----:B------:R-:W-:Y:S05]  /*2e20*/  BSYNC.RECONVERGENT B1 ;  /* 0x0000000000017941 */ /* 0x000fea0003800200 */
.L_x_408:
[----:B------:R-:W-:Y:S01]  /*2e30*/  UISETP.GE.AND UP0, UPT, UR8, 0x41, UPT ;  /* 0x000000410800788c */ /* 0x000fe2000bf06270 */
[----:B0-----:R-:W-:Y:S01]  /*2e40*/  IMAD.MOV.U32 R9, RZ, RZ, R11 ;  /* 0x000000ffff097224 */ /* 0x001fe200078e000b */
[----:B------:R-:W-:Y:S01]  /*2e50*/  MOV R2, R4 ;  /* 0x0000000400027202 */ /* 0x000fe20000000f00 */
[----:B------:R-:W-:Y:S02]  /*2e60*/  IMAD.MOV.U32 R0, RZ, RZ, R8 ;  /* 0x000000ffff007224 */ /* 0x000fe400078e0008 */
[----:B------:R-:W-:-:S04]  /*2e70*/  IMAD.MOV.U32 R3, RZ, RZ, R5 ;  /* 0x000000ffff037224 */ /* 0x000fc800078e0005 */
        /* <DEDUP_REMOVED lines=27> */
.L_x_411:
[----:B------:R-:W-:Y:S05]  /*3030*/  BSYNC.RECONVERGENT B1 ;  /* 0x0000000000017941 */ /* 0x000fea0003800200 */
.L_x_410:
        /* <DEDUP_REMOVED lines=32> */
.L_x_413:
[----:B------:R-:W-:Y:S05]  /*3240*/  BSYNC.RECONVERGENT B1 ;  /* 0x0000000000017941 */ /* 0x000fea0003800200 */
.L_x_412:
[----:B------:R-:W-:Y:S01]  /*3250*/  UISETP.GE.AND UP0, UPT, UR8, 0x81, UPT ;  /* 0x000000810800788c */ /* 0x000fe2000bf06270 */
[----:B------:R-:W-:Y:S01]  /*3260*/  IMAD.MOV.U32 R9, RZ, RZ, R11 ;  /* 0x000000ffff097224 */ /* 0x000fe200078e000b */
        /* <DEDUP_REMOVED lines=30> */
.L_x_415:
[----:B------:R-:W-:Y:S05]  /*3450*/  BSYNC.RECONVERGENT B1 ;  /* 0x0000000000017941 */ /* 0x000fea0003800200 */
.L_x_414:
        /* <DEDUP_REMOVED lines=32> */
.L_x_417:
[----:B------:R-:W-:Y:S05]  /*3660*/  BSYNC.RECONVERGENT B1 ;  /* 0x0000000000017941 */ /* 0x000fea0003800200 */
.L_x_416:
        /* <DEDUP_REMOVED lines=13> */
[----:B------:R-:W-:Y:S01]  /*3740*/  MOV R6, R2 ;  /* 0x0000000200067202 */ /* 0x000fe20000000f00 */
[----:B------:R-:W-:Y:S02]  /*3750*/  IMAD.MOV.U32 R7, RZ, RZ, R3 ;  /* 0x000000ffff077224 */ /* 0x000fe400078e0003 */
[----:B-1----:R-:W-:Y:S02]  /*3760*/  IMAD.MOV.U32 R9, RZ, RZ, R12 ;  /* 0x000000ffff097224 */ /* 0x002fe400078e000c */
        /* <DEDUP_REMOVED lines=16> */
.L_x_419:
[----:B------:R-:W-:Y:S05]  /*3870*/  BSYNC.RECONVERGENT B1 ;  /* 0x0000000000017941 */ /* 0x000fea0003800200 */
.L_x_418:
        /* <DEDUP_REMOVED lines=32> */
.L_x_351:
        /* <DEDUP_REMOVED lines=34> */
[----:B------:R-:W-:-:S04]  /*3ca0*/  IMAD.MOV.U32 R15, RZ, RZ, 0x500 ;  /* 0x00000500ff0f7424 */ /* 0x000fc800078e00ff */
        /* <DEDUP_REMOVED lines=8> */
[----:B------:R-:W-:Y:S02]  /*3d30*/  @P2 MOV R9, R13 ;  /* 0x0000000d00092202 */ /* 0x000fe40000000f00 */
[----:B------:R-:W-:-:S04]  /*3d40*/  @P2 SEL R7, R11, R7, P0 ;  /* 0x000000070b072207 */ /* 0x000fc80000000000 */
        /* <DEDUP_REMOVED lines=10> */
[----:B------:R-:W-:Y:S06]  /*3df0*/  BRA.U !UP0, `(.L_x_420) ;  /* 0x0000000508287547 */ /* 0x000fec000b800000 */
[----:B------:R-:W-:Y:S01]  /*3e00*/  IMAD.MOV.U32 R25, RZ, RZ, R2 ;  /* 0x000000ffff197224 */ /* 0x000fe200078e0002 */
[----:B------:R-:W0:Y:S01]  /*3e10*/  LDCU UR4, c[0x0][0x390] ;  /* 0x00007200ff0477ac */ /* 0x000e220008000800 */
[----:B------:R-:W-:Y:S02]  /*3e20*/  IMAD.MOV.U32 R24, RZ, RZ, R3 ;  /* 0x000000ffff187224 */ /* 0x000fe400078e0003 */
[----:B------:R-:W-:-:S07]  /*3e30*/  IMAD.MOV.U32 R27, RZ, RZ, 0x500 ;  /* 0x00000500ff1b7424 */ /* 0x000fce00078e00ff */
.L_x_421:
[----:B------:R-:W1:Y:S01]  /*3e40*/  LDC.64 R22, c[0x0][0x380] ;  /* 0x0000e000ff167b82 */ /* 0x000e620000000a00 */
[----:B------:R-:W-:-:S04]  /*3e50*/  IMAD.IADD R3, R0, 0x1, R27 ;  /* 0x0000000100037824 */ /* 0x000fc800078e021b */
[----:B-1----:R-:W-:-:S05]  /*3e60*/  IMAD.WIDE.U32 R22, R3, 0x10, R22 ;  /* 0x0000001003167825 */ /* 0x002fca00078e0016 */
        /* <DEDUP_REMOVED lines=14> */
[----:B------:R-:W-:Y:S02]  /*3f50*/  @P2 FSEL R29, R5, R21, P0 ;  /* 0x00000015051d2208 */ /* 0x000fe40000000000 */
[----:B------:R-:W2:Y:S01]  /*3f60*/  LDG.E.64.CONSTANT R4, desc[UR6][R22.64+0x4000] ;  /* 0x0040000616047981 */ /* 0x000ea2000c1e9b00 */
[----:B------:R-:W-:Y:S02]  /*3f70*/  @P2 IMAD.MOV.U32 R20, RZ, RZ, R26 ;  /* 0x000000ffff142224 */ /* 0x000fe400078e001a */
[----:B------:R-:W-:-:S06]  /*3f80*/  @P2 IMAD.MOV.U32 R21, RZ, RZ, R29 ;  /* 0x000000ffff152224 */ /* 0x000fcc00078e001d */
        /* <DEDUP_REMOVED lines=32> */
[----:B------:R-:W-:-:S05]  /*4190*/  VIADD R7, R27, 0xa00 ;  /* 0x00000a001b077836 */ /* 0x000fca0000000000 */
[----:B0-----:R-:W-:Y:S01]  /*41a0*/  ISETP.GT.AND P1, PT, R7, UR4, PT ;  /* 0x0000000407007c0c */ /* 0x001fe2000bf24270 */
[----:B------:R-:W-:-:S04]  /*41b0*/  VIADD R15, R27, 0x500 ;  /* 0x000005001b0f7836 */ /* 0x000fc80000000000 */
[----:B------:R-:W-:Y:S01]  /*41c0*/  IMAD.MOV.U32 R27, RZ, RZ, R15 ;  /* 0x000000ffff1b7224 */ /* 0x000fe200078e000f */
        /* <DEDUP_REMOVED lines=11> */
[----:B------:R-:W-:Y:S01]  /*4280*/  IMAD.MOV.U32 R24, RZ, RZ, R3 ;  /* 0x000000ffff187224 */ /* 0x000fe200078e0003 */
[----:B------:R-:W-:Y:S06]  /*4290*/  @!P1 BRA `(.L_x_421) ;  /* 0xfffffff800e89947 */ /* 0x000fec000383ffff */
.L_x_420:
[----:B------:R-:W-:-:S13]  /*42a0*/  ISETP.GE.AND P0, PT, R15, UR4, PT ;  /* 0x000000040f007c0c */ /* 0x000fda000bf06270 */
        /* <DEDUP_REMOVED lines=12> */
[----:B------:R-:W0:Y:S01]  /*4370*/  LDC.64 R6, c[0x0][0x380] ;  /* 0x0000e000ff067b82 */ /* 0x000e220000000a00 */
[----:B------:R-:W-:Y:S01]  /*4380*/  LEA.HI R8, R20, 0x1, RZ, 0x18 ;  /* 0x0000000114087811 */ /* 0x000fe200078fc0ff */
[----:B------:R-:W-:Y:S01]  /*4390*/  IMAD.IADD R21, R0, 0x1, R15 ;  /* 0x0000000100157824 */ /* 0x000fe200078e020f */
[----:B------:R-:W-:Y:S02]  /*43a0*/  MOV R12, R0 ;  /* 0x00000000000c7202 */ /* 0x000fe40000000f00 */
[----:B------:R-:W-:-:S05]  /*43b0*/  LOP3.LUT R8, R8, 0x3, RZ, 0xc0, !PT ;  /* 0x0000000308087812 */ /* 0x000fca00078ec0ff */
[----:B------:R-:W-:-:S07]  /*43c0*/  IMAD.MOV R14, RZ, RZ, -R8 ;  /* 0x000000ffff0e7224 */ /* 0x000fce00078e0a08 */
.L_x_428:
[----:B0-----:R-:W-:-:S05]  /*43d0*/  IMAD.WIDE.U32 R18, R21, 0x10, R6 ;  /* 0x0000001015127825 */ /* 0x001fca00078e0006 */
[----:B------:R-:W2:Y:S04]  /*43e0*/  LDG.E.64.CONSTANT R8, desc[UR6][R18.64] ;  /* 0x0000000612087981 */ /* 0x000ea8000c1e9b00 */
[----:B------:R-:W3:Y:S01]  /*43f0*/  LDG.E.64.CONSTANT R10, desc[UR6][R18.64+0x8] ;  /* 0x00000806120a7981 */ /* 0x000ee2000c1e9b00 */
[----:B------:R-:W-:Y:S01]  /*4400*/  VIADD R14, R14, 0x1 ;  /* 0x000000010e0e7836 */ /* 0x000fe20000000000 */
[----:B------:R-:W-:Y:S01]  /*4410*/  BSSY.RECONVERGENT B3, `(.L_x_426) ;  /* 0x000001a000037945 */ /* 0x000fe20003800200 */
[----:B------:R-:W-:Y:S02]  /*4420*/  IMAD.MOV.U32 R23, RZ, RZ, R2 ;  /* 0x000000ffff177224 */ /* 0x000fe400078e0002 */
        /* <DEDUP_REMOVED lines=24> */
.L_x_427:
[----:B------:R-:W-:Y:S05]  /*45b0*/  BSYNC.RECONVERGENT B3 ;  /* 0x0000000000037941 */ /* 0x000fea0003800200 */
.L_x_426:
[----:B------:R-:W-:Y:S02]  /*45c0*/  VIADD R12, R12, 0x100 ;  /* 0x000001000c0c7836 */ /* 0x000fe40000000000 */
[----:B------:R-:W-:Y:S01]  /*45d0*/  VIADD R21, R21, 0x100 ;  /* 0x0000010015157836 */ /* 0x000fe20000000000 */
[----:B------:R-:W-:Y:S06]  /*45e0*/  @P2 BRA `(.L_x_428) ;  /* 0xfffffffc00782947 */ /* 0x000fec000383ffff */
.L_x_425:
[----:B------:R-:W-:Y:S05]  /*45f0*/  BSYNC.RECONVERGENT B2 ;  /* 0x0000000000027941 */ /* 0x000fea0003800200 */
.L_x_424:
[----:B------:R-:W-:-:S13]  /*4600*/  ISETP.GE.U32.AND P0, PT, R20, 0x300, PT ;  /* 0x000003001400780c */ /* 0x000fda0003f06070 */
[----:B------:R-:W-:Y:S05]  /*4610*/  @!P0 BRA `(.L_x_423) ;  /* 0x0000000400c88947 */ /* 0x000fea0003800000 */
[----:B------:R-:W0:Y:S01]  /*4620*/  LDCU.64 UR8, c[0x0][0x380] ;  /* 0x00007000ff0877ac */ /* 0x000e220008000a00 */
[----:B------:R-:W1:Y:S01]  /*4630*/  LDC.64 R10, c[0x0][0x380] ;  /* 0x0000e000ff0a7b82 */ /* 0x000e620000000a00 */
[C---:B------:R-:W-:Y:S01]  /*4640*/  IADD3 R17, P0, PT, R12.reuse, R15, RZ ;  /* 0x0000000f0c117210 */ /* 0x040fe20007f1e0ff */
[----:B------:R-:W-:-:S04]  /*4650*/  IMAD.IADD R15, R12, 0x1, R15 ;  /* 0x000000010c0f7824 */ /* 0x000fc800078e020f */
[----:B------:R-:W-:Y:S01]  /*4660*/  IMAD.X R6, RZ, RZ, RZ, P0 ;  /* 0x000000ffff067224 */ /* 0x000fe200000e06ff */
[----:B0-----:R-:W-:-:S04]  /*4670*/  LEA R14, P1, R17, UR8, 0x4 ;  /* 0x00000008110e7c11 */ /* 0x001fc8000f8220ff */
[----:B------:R-:W-:Y:S02]  /*4680*/  IADD3 R14, P0, PT, R14, 0x3008, RZ ;  /* 0x000030080e0e7810 */ /* 0x000fe40007f1e0ff */
[----:B------:R-:W-:-:S05]  /*4690*/  LEA.HI.X R17, R17, UR9, R6, 0x4, P1 ;  /* 0x0000000911117c11 */ /* 0x000fca00088f2406 */
[----:B------:R-:W-:-:S07]  /*46a0*/  IMAD.X R17, RZ, RZ, R17, P0 ;  /* 0x000000ffff117224 */ /* 0x000fce00000e0611 */
.L_x_437:
[----:B-1----:R-:W-:-:S05]  /*46b0*/  IMAD.WIDE.U32 R8, R15, 0x10, R10 ;  /* 0x000000100f087825 */ /* 0x002fca00078e000a */
[----:B------:R-:W2:Y:S04]  /*46c0*/  LDG.E.64.CONSTANT R22, desc[UR6][R8.64] ;  /* 0x0000000608167981 */ /* 0x000ea8000c1e9b00 */
[----:B------:R0:W3:Y:S02]  /*46d0*/  LDG.E.64.CONSTANT R6, desc[UR6][R8.64+0x8] ;  /* 0x0000080608067981 */ /* 0x0000e4000c1e9b00 */
[----:B0-----:R-:W-:Y:S02]  /*46e0*/  IMAD.MOV.U32 R8, RZ, RZ, R14 ;  /* 0x000000ffff087224 */ /* 0x001fe400078e000e */
[----:B------:R-:W-:-:S05]  /*46f0*/  IMAD.MOV.U32 R9, RZ, RZ, R17 ;  /* 0x000000ffff097224 */ /* 0x000fca00078e0011 */
[----:B------:R0:W5:Y:S04]  /*4700*/  LDG.E.64.CONSTANT R20, desc[UR6][R8.64+-0x2008] ;  /* 0xffdff80608147981 */ /* 0x000168000c1e9b00 */
[----:B------:R0:W5:Y:S01]  /*4710*/  LDG.E.64.CONSTANT R18, desc[UR6][R8.64+-0x2000] ;  /* 0xffe0000608127981 */ /* 0x000162000c1e9b00 */
[----:B------:R-:W-:Y:S01]  /*4720*/  BSSY.RECONVERGENT B2, `(.L_x_429) ;  /* 0x0000015000027945 */ /* 0x000fe20003800200 */
[----:B--2---:R-:W-:Y:S01]  /*4730*/  DSETP.GEU.AND P0, PT, |R4|, |R22|, PT ;  /* 0x400000160400722a */ /* 0x004fe20003f0e200 */
[----:B------:R-:W-:Y:S02]  /*4740*/  IMAD.MOV.U32 R16, RZ, RZ, R22 ;  /* 0x000000ffff107224 */ /* 0x000fe400078e0016 */
[----:B------:R-:W-:Y:S01]  /*4750*/  IMAD.MOV.U32 R17, RZ, RZ, R23 ;  /* 0x000000ffff117224 */ /* 0x000fe200078e0017 */
[----:B---3--:R-:W-:Y:S01]  /*4760*/  MOV R29, R7 ;  /* 0x00000007001d7202 */ /* 0x008fe20000000f00 */
[----:B------:R-:W-:-:S09]  /*4770*/  IMAD.MOV.U32 R27, RZ, RZ, R6 ;  /* 0x000000ffff1b7224 */ /* 0x000fd200078e0006 */
        /* <DEDUP_REMOVED lines=15> */
.L_x_430:
[----:B------:R-:W-:Y:S05]  /*4870*/  BSYNC.RECONVERGENT B2 ;  /* 0x0000000000027941 */ /* 0x000fea0003800200 */
.L_x_429:
[----:B------:R0:W5:Y:S04]  /*4880*/  LDG.E.64.CONSTANT R6, desc[UR6][R8.64+-0x1008] ;  /* 0xffeff80608067981 */ /* 0x000168000c1e9b00 */
[----:B------:R0:W5:Y:S02]  /*4890*/  LDG.E.64.CONSTANT R4, desc[UR6][R8.64+-0x1000] ;  /* 0xfff0000608047981 */ /* 0x000164000c1e9b00 */
[----:B-----5:R-:W-:Y:S01]  /*48a0*/  DSETP.GEU.AND P0, PT, |R16|, |R20|, PT ;  /* 0x400000141000722a */ /* 0x020fe20003f0e200 */
[----:B------:R-:W-:Y:S01]  /*48b0*/  BSSY.RECONVERGENT B2, `(.L_x_431) ;  /* 0x0000014000027945 */ /* 0x000fe20003800200 */
[----:B------:R-:W-:Y:S02]  /*48c0*/  IMAD.MOV.U32 R2, RZ, RZ, R20 ;  /* 0x000000ffff027224 */ /* 0x000fe400078e0014 */
[----:B------:R-:W-:-:S02]  /*48d0*/  IMAD.MOV.U32 R3, RZ, RZ, R21 ;  /* 0x000000ffff037224 */ /* 0x000fc400078e0015 */
        /* <DEDUP_REMOVED lines=17> */
.L_x_432:
[----:B------:R-:W-:Y:S05]  /*49f0*/  BSYNC.RECONVERGENT B2 ;  /* 0x0000000000027941 */ /* 0x000fea0003800200 */
.L_x_431:
[----:B------:R0:W5:Y:S04]  /*4a00*/  LDG.E.64.CONSTANT R16, desc[UR6][R8.64+-0x8] ;  /* 0xfffff80608107981 */ /* 0x000168000c1e9b00 */
[----:B------:R0:W5:Y:S01]  /*4a10*/  LDG.E.64.CONSTANT R18, desc[UR6][R8.64] ;  /* 0x0000000608127981 */ /* 0x000162000c1e9b00 */
[----:B------:R-:W-:Y:S01]  /*4a20*/  DSETP.GEU.AND P0, PT, |R2|, |R6|, PT ;  /* 0x400000060200722a */ /* 0x000fe20003f0e200 */
[----:B------:R-:W-:Y:S01]  /*4a30*/  BSSY.RECONVERGENT B2, `(.L_x_433) ;  /* 0x0000014000027945 */ /* 0x000fe20003800200 */
[----:B------:R-:W-:Y:S02]  /*4a40*/  IMAD.MOV.U32 R20, RZ, RZ, R6 ;  /* 0x000000ffff147224 */ /* 0x000fe400078e0006 */
[----:B------:R-:W-:Y:S02]  /*4a50*/  IMAD.MOV.U32 R21, RZ, RZ, R7 ;  /* 0x000000ffff157224 */ /* 0x000fe400078e0007 */
[----:B------:R-:W-:-:S02]  /*4a60*/  IMAD.MOV.U32 R29, RZ, RZ, R4 ;  /* 0x000000ffff1d7224 */ /* 0x000fc400078e0004 */
        /* <DEDUP_REMOVED lines=16> */
.L_x_434:
[----:B------:R-:W-:Y:S05]  /*4b70*/  BSYNC.RECONVERGENT B2 ;  /* 0x0000000000027941 */ /* 0x000fea0003800200 */
.L_x_433:
[----:B-----5:R-:W-:Y:S01]  /*4b80*/  DSETP.GEU.AND P0, PT, |R20|, |R16|, PT ;  /* 0x400000101400722a */ /* 0x020fe20003f0e200 */
[----:B------:R-:W-:Y:S01]  /*4b90*/  BSSY.RECONVERGENT B2, `(.L_x_435) ;  /* 0x0000014000027945 */ /* 0x000fe20003800200 */
[----:B------:R-:W-:Y:S02]  /*4ba0*/  IMAD.MOV.U32 R4, RZ, RZ, R16 ;  /* 0x000000ffff047224 */ /* 0x000fe400078e0010 */
[----:B------:R-:W-:Y:S02]  /*4bb0*/  IMAD.MOV.U32 R5, RZ, RZ, R17 ;  /* 0x000000ffff057224 */ /* 0x000fe400078e0011 */
[----:B------:R-:W-:Y:S02]  /*4bc0*/  IMAD.MOV.U32 R2, RZ, RZ, R18 ;  /* 0x000000ffff027224 */ /* 0x000fe400078e0012 */
[----:B------:R-:W-:-:S06]  /*4bd0*/  IMAD.MOV.U32 R3, RZ, RZ, R19 ;  /* 0x000000ffff037224 */ /* 0x000fcc00078e0013 */
        /* <DEDUP_REMOVED lines=15> */
.L_x_436:
[----:B------:R-:W-:Y:S05]  /*4cd0*/  BSYNC.RECONVERGENT B2 ;  /* 0x0000000000027941 */ /* 0x000fea0003800200 */
.L_x_435:
[----:B------:R-:W-:Y:S01]  /*4ce0*/  VIADD R12, R12, 0x400 ;  /* 0x000004000c0c7836 */ /* 0x000fe20000000000 */
[----:B------:R-:W-:Y:S01]  /*4cf0*/  IADD3 R14, P1, PT, R8, 0x4000, RZ ;  /* 0x00004000080e7810 */ /* 0x000fe20007f3e0ff */
[----:B------:R-:W-:-:S03]  /*4d00*/  VIADD R15, R15, 0x400 ;  /* 0x000004000f0f7836 */ /* 0x000fc60000000000 */
[----:B------:R-:W-:Y:S01]  /*4d10*/  ISETP.GE.AND P0, PT, R12, R13, PT ;  /* 0x0000000d0c00720c */ /* 0x000fe20003f06270 */
[----:B------:R-:W-:-:S12]  /*4d20*/  IMAD.X R17, RZ, RZ, R9, P1 ;  /* 0x000000ffff117224 */ /* 0x000fd800008e0609 */
[----:B------:R-:W-:Y:S05]  /*4d30*/  @!P0 BRA `(.L_x_437) ;  /* 0xfffffff8005c8947 */ /* 0x000fea000383ffff */
.L_x_423:
[----:B------:R-:W-:Y:S05]  /*4d40*/  BSYNC.RECONVERGENT B1 ;  /* 0x0000000000017941 */ /* 0x000fea0003800200 */
.L_x_422:
        /* <DEDUP_REMOVED lines=32> */
.L_x_439:
[----:B------:R-:W-:Y:S05]  /*4f50*/  BSYNC.RECONVERGENT B1 ;  /* 0x0000000000017941 */ /* 0x000fea0003800200 */
.L_x_438:
        /* <DEDUP_REMOVED lines=12> */
[----:B---3--:R-:W-:Y:S01]  /*5020*/  IMAD.MOV.U32 R8, RZ, RZ, R14 ;  /* 0x000000ffff087224 */ /* 0x008fe200078e000e */
[----:B------:R-:W-:Y:S01]  /*5030*/  MOV R2, R4 ;  /* 0x0000000400027202 */ /* 0x000fe20000000f00 */
[----:B----4-:R-:W-:Y:S02]  /*5040*/  IMAD.MOV.U32 R9, RZ, RZ, R13 ;  /* 0x000000ffff097224 */ /* 0x010fe400078e000d */
        /* <DEDUP_REMOVED lines=16> */
.L_x_441:
[----:B------:R-:W-:Y:S05]  /*5150*/  BSYNC.RECONVERGENT B1 ;  /* 0x0000000000017941 */ /* 0x000fea0003800200 */
.L_x_440:
[----:B------:R-:W-:Y:S01]  /*5160*/  ISETP.GT.AND P0, PT, R10, 0x1b, PT ;  /* 0x0000001b0a00780c */ /* 0x000fe20003f04270 */
[----:B0-----:R0:W0:Y:S01]  /*5170*/  SHFL.DOWN PT, R6, R2, 0x4, 0x1f ;  /* 0x08801f0002067f89 */ /* 0x00102200000e0000 */
[----:B------:R-:W-:Y:S01]  /*5180*/  BSSY.RECONVERGENT B1, `(.L_x_442) ;  /* 0x000001d000017945 */ /* 0x000fe20003800200 */
[----:B------:R-:W-:Y:S02]  /*5190*/  IMAD.MOV.U32 R11, RZ, RZ, R8 ;  /* 0x000000ffff0b7224 */ /* 0x000fe400078e0008 */
[----:B------:R0:W0:Y:S01]  /*51a0*/  SHFL.DOWN PT, R7, R3, 0x4, 0x1f ;  /* 0x08801f0003077f89 */ /* 0x00002200000e0000 */
[----:B------:R-:W-:Y:S02]  /*51b0*/  IMAD.MOV.U32 R12, RZ, RZ, R9 ;  /* 0x000000ffff0c7224 */ /* 0x000fe400078e0009 */
[----:B-1----:R-:W-:Y:S01]  /*51c0*/  IMAD.MOV.U32 R4, RZ, RZ, R2 ;  /* 0x000000ffff047224 */ /* 0x002fe200078e0002 */
[----:B----4-:R1:W4:Y:S01]  /*51d0*/  SHFL.DOWN PT, R13, R8, 0x4, 0x1f ;  /* 0x08801f00080d7f89 */ /* 0x01032200000e0000 */
[----:B--2---:R-:W-:-:S03]  /*51e0*/  IMAD.MOV.U32 R5, RZ, RZ, R3 ;  /* 0x000000ffff057224 */ /* 0x004fc600078e0003 */
[----:B---3--:R1:W2:Y:S01]  /*51f0*/  SHFL.DOWN PT, R14, R9, 0x4, 0x1f ;  /* 0x08801f00090e7f89 */ /* 0x0082a200000e0000 */
[----:B------:R-:W-:Y:S05]  /*5200*/  @P0 BRA `(.L_x_443) ;  /* 0x0000000000500947 */ /* 0x000fea0003800000 */
[----:B0-----:R-:W-:Y:S01]  /*5210*/  DSETP.GEU.AND P0, PT, |R2|, |R6|, PT ;  /* 0x400000060200722a */ /* 0x001fe20003f0e200 */
[----:B----4-:R-:W-:Y:S02]  /*5220*/  IMAD.MOV.U32 R11, RZ, RZ, R13 ;  /* 0x000000ffff0b7224 */ /* 0x010fe400078e000d */
        /* <DEDUP_REMOVED lines=18> */
.L_x_443:
[----:B------:R-:W-:Y:S05]  /*5350*/  BSYNC.RECONVERGENT B1 ;  /* 0x0000000000017941 */ /* 0x000fea0003800200 */
.L_x_442:
[----:B------:R-:W-:Y:S01]  /*5360*/  ISETP.GT.AND P0, PT, R10, 0x17, PT ;  /* 0x000000170a00780c */ /* 0x000fe20003f04270 */
[----:B0-----:R0:W3:Y:S01]  /*5370*/  SHFL.DOWN PT, R2, R4, 0x8, 0x1f ;  /* 0x09001f0004027f89 */ /* 0x0010e200000e0000 */
[----:B------:R-:W-:Y:S01]  /*5380*/  BSSY.RECONVERGENT B1, `(.L_x_444) ;  /* 0x000001d000017945 */ /* 0x000fe20003800200 */
[----:B-1----:R-:W-:Y:S02]  /*5390*/  IMAD.MOV.U32 R8, RZ, RZ, R11 ;  /* 0x000000ffff087224 */ /* 0x002fe400078e000b */
[----:B------:R0:W1:Y:S01]  /*53a0*/  SHFL.DOWN PT, R3, R5, 0x8, 0x1f ;  /* 0x09001f0005037f89 */ /* 0x00006200000e0000 */
[----:B------:R-:W-:Y:S02]  /*53b0*/  IMAD.MOV.U32 R9, RZ, RZ, R12 ;  /* 0x000000ffff097224 */ /* 0x000fe400078e000c */
[----:B------:R-:W-:Y:S01]  /*53c0*/  IMAD.MOV.U32 R6, RZ, RZ, R4 ;  /* 0x000000ffff067224 */ /* 0x000fe200078e0004 */
[----:B--2---:R0:W2:Y:S01]  /*53d0*/  SHFL.DOWN PT, R14, R11, 0x8, 0x1f ;  /* 0x09001f000b0e7f89 */ /* 0x0040a200000e0000 */
[----:B------:R-:W-:-:S03]  /*53e0*/  IMAD.MOV.U32 R7, RZ, RZ, R5 ;  /* 0x000000ffff077224 */ /* 0x000fc600078e0005 */
[----:B----4-:R0:W4:Y:S01]  /*53f0*/  SHFL.DOWN PT, R13, R12, 0x8, 0x1f ;  /* 0x09001f000c0d7f89 */ /* 0x01012200000e0000 */
[----:B------:R-:W-:Y:S05]  /*5400*/  @P0 BRA `(.L_x_445) ;  /* 0x0000000000500947 */ /* 0x000fea0003800000 */
[----:B-1-3--:R-:W-:Y:S01]  /*5410*/  DSETP.GEU.AND P0, PT, |R4|, |R2|, PT ;  /* 0x400000020400722a */ /* 0x00afe20003f0e200 */
[----:B--2---:R-:W-:Y:S01]  /*5420*/  IMAD.MOV.U32 R8, RZ, RZ, R14 ;  /* 0x000000ffff087224 */ /* 0x004fe200078e000e */
        /* <DEDUP_REMOVED lines=18> */
.L_x_445:
[----:B------:R-:W-:Y:S05]  /*5550*/  BSYNC.RECONVERGENT B1 ;  /* 0x0000000000017941 */ /* 0x000fea0003800200 */
.L_x_444:
[----:B------:R-:W-:Y:S01]  /*5560*/  ISETP.GT.AND P0, PT, R10, 0xf, PT ;  /* 0x0000000f0a00780c */ /* 0x000fe20003f04270 */
[----:B0-----:R0:W0:Y:S01]  /*5570*/  SHFL.DOWN PT, R4, R6, 0x10, 0x1f ;  /* 0x0a001f0006047f89 */ /* 0x00102200000e0000 */
[----:B------:R-:W-:Y:S01]  /*5580*/  BSSY.RECONVERGENT B1, `(.L_x_446) ;  /* 0x000001d000017945 */ /* 0x000fe20003800200 */
[----:B--2---:R-:W-:Y:S02]  /*5590*/  IMAD.MOV.U32 R14, RZ, RZ, R8 ;  /* 0x000000ffff0e7224 */ /* 0x004fe400078e0008 */
[----:B------:R2:W0:Y:S01]  /*55a0*/  SHFL.DOWN PT, R5, R7, 0x10, 0x1f ;  /* 0x0a001f0007057f89 */ /* 0x00042200000e0000 */
[----:B------:R-:W-:Y:S02]  /*55b0*/  IMAD.MOV.U32 R15, RZ, RZ, R9 ;  /* 0x000000ffff0f7224 */ /* 0x000fe400078e0009 */
[----:B---3--:R-:W-:Y:S01]  /*55c0*/  IMAD.MOV.U32 R2, RZ, RZ, R6 ;  /* 0x000000ffff027224 */ /* 0x008fe200078e0006 */
[----:B------:R2:W3:Y:S01]  /*55d0*/  SHFL.DOWN PT, R11, R8, 0x10, 0x1f ;  /* 0x0a001f00080b7f89 */ /* 0x0004e200000e0000 */
[----:B-1----:R-:W-:-:S03]  /*55e0*/  IMAD.MOV.U32 R3, RZ, RZ, R7 ;  /* 0x000000ffff037224 */ /* 0x002fc600078e0007 */
[----:B------:R2:W1:Y:S01]  /*55f0*/  SHFL.DOWN PT, R12, R9, 0x10, 0x1f ;  /* 0x0a001f00090c7f89 */ /* 0x00046200000e0000 */
[----:B------:R-:W-:Y:S05]  /*5600*/  @P0 BRA `(.L_x_447) ;  /* 0x0000000000500947 */ /* 0x000fea0003800000 */
[----:B0-----:R-:W-:Y:S01]  /*5610*/  DSETP.GEU.AND P0, PT, |R6|, |R4|, PT ;  /* 0x400000040600722a */ /* 0x001fe20003f0e200 */
[----:B---3--:R-:W-:Y:S02]  /*5620*/  IMAD.MOV.U32 R14, RZ, RZ, R11 ;  /* 0x000000ffff0e7224 */ /* 0x008fe400078e000b */
[----:B-1----:R-:W-:Y:S02]  /*5630*/  IMAD.MOV.U32 R15, RZ, RZ, R12 ;  /* 0x000000ffff0f7224 */ /* 0x002fe400078e000c */
        /* <DEDUP_REMOVED lines=17> */
.L_x_447:
[----:B------:R-:W-:Y:S05]  /*5750*/  BSYNC.RECONVERGENT B1 ;  /* 0x0000000000017941 */ /* 0x000fea0003800200 */
.L_x_446:
        /* <DEDUP_REMOVED lines=11> */
.L_x_449:
[----:B------:R-:W-:Y:S05]  /*5810*/  BSYNC.RECONVERGENT B1 ;  /* 0x0000000000017941 */ /* 0x000fea0003800200 */
.L_x_448:
        /* <DEDUP_REMOVED lines=8> */
[----:B--2---:R-:W2:Y:S04]  /*58a0*/  LDS.128 R4, [R0+0x20] ;  /* 0x0000200000047984 */ /* 0x004ea80000000c00 */
[----:B-1--4-:R1:W4:Y:S04]  /*58b0*/  LDS.64 R12, [R0+0x80] ;  /* 0x00008000000c7984 */ /* 0x0123280000000a00 */
[----:B---3--:R1:W3:Y:S01]  /*58c0*/  LDS.128 R8, [R0+0x30] ;  /* 0x0000300000087984 */ /* 0x0082e20000000c00 */
[----:B0-----:R-:W-:Y:S01]  /*58d0*/  DSETP.GEU.AND P0, PT, |R2|, |R16|, PT ;  /* 0x400000100200722a */ /* 0x001fe20003f0e200 */
[----:B------:R-:W-:-:S02]  /*58e0*/  IMAD.MOV.U32 R24, RZ, RZ, R16 ;  /* 0x000000ffff187224 */ /* 0x000fc400078e0010 */
[----:B------:R-:W-:Y:S02]  /*58f0*/  IMAD.MOV.U32 R25, RZ, RZ, R17 ;  /* 0x000000ffff197224 */ /* 0x000fe400078e0011 */
[----:B--2---:R-:W-:Y:S02]  /*5900*/  IMAD.MOV.U32 R27, RZ, RZ, R4 ;  /* 0x000000ffff1b7224 */ /* 0x004fe400078e0004 */
[----:B------:R-:W-:-:S07]  /*5910*/  IMAD.MOV.U32 R29, RZ, RZ, R5 ;  /* 0x000000ffff1d7224 */ /* 0x000fce00078e0005 */
[----:B-1-34-:R-:W-:Y:S05]  /*5920*/  @!P0 BRA `(.L_x_451) ;  /* 0x0000000000388947 */ /* 0x01afea0003800000 */
        /* <DEDUP_REMOVED lines=14> */
.L_x_451:
[----:B------:R-:W-:Y:S05]  /*5a10*/  BSYNC.RECONVERGENT B1 ;  /* 0x0000000000017941 */ /* 0x000fea0003800200 */
.L_x_450:
        /* <DEDUP_REMOVED lines=23> */
.L_x_453:
[----:B------:R-:W-:Y:S05]  /*5b90*/  BSYNC.RECONVERGENT B1 ;  /* 0x0000000000017941 */ /* 0x000fea0003800200 */
.L_x_452:
        /* <DEDUP_REMOVED lines=21> */
.L_x_455:
[----:B------:R-:W-:Y:S05]  /*5cf0*/  BSYNC.RECONVERGENT B1 ;  /* 0x0000000000017941 */ /* 0x000fea0003800200 */
.L_x_454:
        /* <DEDUP_REMOVED lines=23> */
.L_x_457:
[----:B------:R-:W-:Y:S05]  /*5e70*/  BSYNC.RECONVERGENT B1 ;  /* 0x0000000000017941 */ /* 0x000fea0003800200 */
.L_x_456:
[----:B------:R-:W-:Y:S01]  /*5e80*/  DSETP.GEU.AND P0, PT, |R14|, |R22|, PT ;  /* 0x400000160e00722a */ /* 0x000fe20003f0e200 */
[----:B------:R-:W-:Y:S01]  /*5e90*/  BSSY.RECONVERGENT B1, `(.L_x_458) ;  /* 0x0000014000017945 */ /* 0x000fe20003800200 */
[----:B------:R-:W-:Y:S01]  /*5ea0*/  MOV R2, R22 ;  /* 0x0000001600027202 */ /* 0x000fe20000000f00 */
[----:B------:R-:W-:Y:S02]  /*5eb0*/  IMAD.MOV.U32 R3, RZ, RZ, R23 ;  /* 0x000000ffff037224 */ /* 0x000fe400078e0017 */
[----:B-1----:R-:W-:Y:S02]  /*5ec0*/  IMAD.MOV.U32 R19, RZ, RZ, R8 ;  /* 0x000000ffff137224 */ /* 0x002fe400078e0008 */
        /* <DEDUP_REMOVED lines=16> */
.L_x_459:
[----:B------:R-:W-:Y:S05]  /*5fd0*/  BSYNC.RECONVERGENT B1 ;  /* 0x0000000000017941 */ /* 0x000fea0003800200 */
.L_x_458:
        /* <DEDUP_REMOVED lines=21> */
.L_x_461:
[----:B------:R-:W-:Y:S05]  /*6130*/  BSYNC.RECONVERGENT B1 ;  /* 0x0000000000017941 */ /* 0x000fea0003800200 */
.L_x_460:
        /* <DEDUP_REMOVED lines=20> */
.L_x_383:
[----:B------:R-:W-:Y:S05]  /*6280*/  BSYNC.RECONVERGENT B0 ;  /* 0x0000000000007941 */ /* 0x000fea0003800200 */
.L_x_350:
[----:B------:R-:W-:Y:S05]  /*6290*/  @P1 EXIT ;  /* 0x000000000000194d */ /* 0x000fea0003800000 */
[----:B01----:R-:W0:Y:S02]  /*62a0*/  LDC.64 R4, c[0x0][0x388] ;  /* 0x0000e200ff047b82 */ /* 0x003e240000000a00 */
[----:B0-----:R-:W-:Y:S04]  /*62b0*/  STG.E.64 desc[UR6][R4.64], R2 ;  /* 0x0000000204007986 */ /* 0x001fe8000c101b06 */
[----:B------:R-:W-:Y:S01]  /*62c0*/  STG.E.64 desc[UR6][R4.64+0x8], R14 ;  /* 0x0000080e04007986 */ /* 0x000fe2000c101b06 */
[----:B------:R-:W-:Y:S05]  /*62d0*/  EXIT ;  /* 0x000000000000794d */ /* 0x000fea0003800000 */
.L_x_462:
        /* <DEDUP_REMOVED lines=10> */
.L_x_746:


//--------------------- .text._ZN6thrust24THRUST_300001_SM_1000_NS8cuda_cub4core6detail13_kernel_agentINS1_8__reduce10DrainAgentIiEEJN3cub18CUB_300001_SM_10009GridQueueIjEEiEEEvDpT0_ --------------------------
	.section	.text._ZN6thrust24THRUST_300001_SM_1000_NS8cuda_cub4core6detail13_kernel_agentINS1_8__reduce10DrainAgentIiEEJN3cub18CUB_300001_SM_10009GridQueueIjEEiEEEvDpT0_,"ax",@progbits
	.align	128
        .global         _ZN6thrust24THRUST_300001_SM_1000_NS8cuda_cub4core6detail13_kernel_agentINS1_8__reduce10DrainAgentIiEEJN3cub18CUB_300001_SM_10009GridQueueIjEEiEEEvDpT0_
        .type           _ZN6thrust24THRUST_300001_SM_1000_NS8cuda_cub4core6detail13_kernel_agentINS1_8__reduce10DrainAgentIiEEJN3cub18CUB_300001_SM_10009GridQueueIjEEiEEEvDpT0_,@function
        .size           _ZN6thrust24THRUST_300001_SM_1000_NS8cuda_cub4core6detail13_kernel_agentINS1_8__reduce10DrainAgentIiEEJN3cub18CUB_300001_SM_10009GridQueueIjEEiEEEvDpT0_,(.L_x_747 - _ZN6thrust24THRUST_300001_SM_1000_NS8cuda_cub4core6detail13_kernel_agentINS1_8__reduce10DrainAgentIiEEJN3cub18CUB_300001_SM_10009GridQueueIjEEiEEEvDpT0_)
        .other          _ZN6thrust24THRUST_300001_SM_1000_NS8cuda_cub4core6detail13_kernel_agentINS1_8__reduce10DrainAgentIiEEJN3cub18CUB_300001_SM_10009GridQueueIjEEiEEEvDpT0_,@"STO_CUDA_ENTRY STV_DEFAULT"
_ZN6thrust24THRUST_300001_SM_1000_NS8cuda_cub4core6detail13_kernel_agentINS1_8__reduce10DrainAgentIiEEJN3cub18CUB_300001_SM_10009GridQueueIjEEiEEEvDpT0_:
.text._ZN6thrust24THRUST_300001_SM_1000_NS8cuda_cub4core6detail13_kernel_agentINS1_8__reduce10DrainAgentIiEEJN3cub18CUB_300001_SM_10009GridQueueIjEEiEEEvDpT0_:
[----:B------:R-:W-:Y:S08]  /*0000*/  LDC R1, c[0x0][0x37c] ;  /* 0x0000df00ff017b82 */ /* 0x000ff00000000800 */
[----:B------:R-:W0:Y:S01]  /*0010*/  LDC.64 R2, c[0x0][0x380] ;  /* 0x0000e000ff027b82 */ /* 0x000e220000000a00 */
[----:B------:R-:W0:Y:S07]  /*0020*/  LDCU.64 UR4, c[0x0][0x358] ;  /* 0x00006b00ff0477ac */ /* 0x000e2e0008000a00 */
[----:B------:R-:W1:Y:S01]  /*0030*/  LDC R5, c[0x0][0x388] ;  /* 0x0000e200ff057b82 */ /* 0x000e620000000800 */
[----:B0-----:R-:W-:Y:S04]  /*0040*/  STG.E desc[UR4][R2.64+0x4], RZ ;  /* 0x000004ff02007986 */ /* 0x001fe8000c101904 */
[----:B-1----:R-:W-:Y:S01]  /*0050*/  STG.E desc[UR4][R2.64], R5 ;  /* 0x0000000502007986 */ /* 0x002fe2000c101904 */
[----:B------:R-:W-:Y:S05]  /*0060*/  EXIT ;  /* 0x000000000000794d */ /* 0x000fea0003800000 */
.L_x_463:
        /* <DEDUP_REMOVED lines=9> */
.L_x_747:


//--------------------- .text._ZN6thrust24THRUST_300001_SM_1000_NS8cuda_cub4core6detail13_kernel_agentINS1_8__reduce11ReduceAgentINS0_12zip_iteratorIN4cuda3std3__45tupleIJNS0_10device_ptrIdEENS0_17counting_iteratorIlNS0_11use_defaultESF_SF_EEEEEEEPNSB_IJdlEEESJ_iNS1_9__extrema9arg_max_fIdl15compareKeyValueEEEEJSI_SK_iN3cub18CUB_300001_SM_100013GridEvenShareIiEENSR_9GridQueueIjEESO_EEEvDpT0_ --------------------------
	.section	.text._ZN6thrust24THRUST_300001_SM_1000_NS8cuda_cub4core6detail13_kernel_agentINS1_8__reduce11ReduceAgentINS0_12zip_iteratorIN4cuda3std3__45tupleIJNS0_10device_ptrIdEENS0_17counting_iteratorIlNS0_11use_defaultESF_SF_EEEEEEEPNSB_IJdlEEESJ_iNS1_9__extrema9arg_max_fIdl15compareKeyValueEEEEJSI_SK_iN3cub18CUB_300001_SM_100013GridEvenShareIiEENSR_9GridQueueIjEESO_EEEvDpT0_,"ax",@progbits
	.align	128
        .global         _ZN6thrust24THRUST_300001_SM_1000_NS8cuda_cub4core6detail13_kernel_agentINS1_8__reduce11ReduceAgentINS0_12zip_iteratorIN4cuda3std3__45tupleIJNS0_10device_ptrIdEENS0_17counting_iteratorIlNS0_11use_defaultESF_SF_EEEEEEEPNSB_IJdlEEESJ_iNS1_9__extrema9arg_max_fIdl15compareKeyValueEEEEJSI_SK_iN3cub18CUB_300001_SM_100013GridEvenShareIiEENSR_9GridQueueIjEESO_EEEvDpT0_
        .type           _ZN6thrust24THRUST_300001_SM_1000_NS8cuda_cub4core6detail13_kernel_agentINS1_8__reduce11ReduceAgentINS0_12zip_iteratorIN4cuda3std3__45tupleIJNS0_10device_ptrIdEENS0_17counting_iteratorIlNS0_11use_defaultESF_SF_EEEEEEEPNSB_IJdlEEESJ_iNS1_9__extrema9arg_max_fIdl15compareKeyValueEEEEJSI_SK_iN3cub18CUB_300001_SM_100013GridEvenShareIiEENSR_9GridQueueIjEESO_EEEvDpT0_,@function
        .size           _ZN6thrust24THRUST_300001_SM_1000_NS8cuda_cub4core6detail13_kernel_agentINS1_8__reduce11ReduceAgentINS0_12zip_iteratorIN4cuda3std3__45tupleIJNS0_10device_ptrIdEENS0_17counting_iteratorIlNS0_11use_defaultESF_SF_EEEEEEEPNSB_IJdlEEESJ_iNS1_9__extrema9arg_max_fIdl15compareKeyValueEEEEJSI_SK_iN3cub18CUB_300001_SM_100013GridEvenShareIiEENSR_9GridQueueIjEESO_EEEvDpT0_,(.L_x_748 - _ZN6thrust24THRUST_300001_SM_1000_NS8cuda_cub4core6detail13_kernel_agentINS1_8__reduce11ReduceAgentINS0_12zip_iteratorIN4cuda3std3__45tupleIJNS0_10device_ptrIdEENS0_17counting_iteratorIlNS0_11use_defaultESF_SF_EEEEEEEPNSB_IJdlEEESJ_iNS1_9__extrema9arg_max_fIdl15compareKeyValueEEEEJSI_SK_iN3cub18CUB_300001_SM_100013GridEvenShareIiEENSR_9GridQueueIjEESO_EEEvDpT0_)
        .other          _ZN6thrust24THRUST_300001_SM_1000_NS8cuda_cub4core6detail13_kernel_agentINS1_8__reduce11ReduceAgentINS0_12zip_iteratorIN4cuda3std3__45tupleIJNS0_10device_ptrIdEENS0_17counting_iteratorIlNS0_11use_defaultESF_SF_EEEEEEEPNSB_IJdlEEESJ_iNS1_9__extrema9arg_max_fIdl15compareKeyValueEEEEJSI_SK_iN3cub18CUB_300001_SM_100013GridEvenShareIiEENSR_9GridQueueIjEESO_EEEvDpT0_,@"STO_CUDA_ENTRY STV_DEFAULT"
_ZN6thrust24THRUST_300001_SM_1000_NS8cuda_cub4core6detail13_kernel_agentINS1_8__reduce11ReduceAgentINS0_12zip_iteratorIN4cuda3std3__45tupleIJNS0_10device_ptrIdEENS0_17counting_iteratorIlNS0_11use_defaultESF_SF_EEEEEEEPNSB_IJdlEEESJ_iNS1_9__extrema9arg_max_fIdl15compareKeyValueEEEEJSI_SK_iN3cub18CUB_300001_SM_100013GridEvenShareIiEENSR_9GridQueueIjEESO_EEEvDpT0_:
.text._ZN6thrust24THRUST_300001_SM_1000_NS8cuda_cub4core6detail13_kernel_agentINS1_8__reduce11ReduceAgentINS0_12zip_iteratorIN4cuda3std3__45tupleIJNS0_10device_ptrIdEENS0_17counting_iteratorIlNS0_11use_defaultESF_SF_EEEEEEEPNSB_IJdlEEESJ_iNS1_9__extrema9arg_max_fIdl15compareKeyValueEEEEJSI_SK_iN3cub18CUB_300001_SM_100013GridEvenShareIiEENSR_9GridQueueIjEESO_EEEvDpT0_:
[----:B------:R-:W-:Y:S01]  /*0000*/  LDC R1, c[0x0][0x37c] ;  /* 0x0000df00ff017b82 */ /* 0x000fe20000000800 */
[----:B------:R-:W0:Y:S01]  /*0010*/  S2R R0, SR_CTAID.X ;  /* 0x0000000000007919 */ /* 0x000e220000002500 */
[----:B------:R-:W1:Y:S01]  /*0020*/  LDCU UR4, c[0x0][0x398] ;  /* 0x00007300ff0477ac */ /* 0x000e620008000800 */
[----:B------:R-:W-:Y:S01]  /*0030*/  BSSY.RECONVERGENT B0, `(.L_x_464) ;  /* 0x000066d000007945 */ /* 0x000fe20003800200 */
[----:B------:R-:W2:Y:S01]  /*0040*/  LDCU UR6, c[0x0][0x370] ;  /* 0x00006e00ff0677ac */ /* 0x000ea20008000800 */
[----:B------:R-:W3:Y:S01]  /*0050*/  LDCU.64 UR10, c[0x0][0x358] ;  /* 0x00006b00ff0a77ac */ /* 0x000ee20008000a00 */
[----:B-1----:R-:W-:Y:S01]  /*0060*/  IMAD.U32 R7, RZ, RZ, UR4 ;  /* 0x00000004ff077e24 */ /* 0x002fe2000f8e00ff */
[----:B--2---:R-:W-:Y:S01]  /*0070*/  UIMAD UR6, UR6, 0x500, URZ ;  /* 0x00000500060678a4 */ /* 0x004fe2000f8e02ff */
[----:B0-----:R-:W-:-:S04]  /*0080*/  IMAD R10, R0, 0x500, RZ ;  /* 0x00000500000a7824 */ /* 0x001fc800078e02ff */
[----:B------:R-:W-:-:S05]  /*0090*/  VIADD R2, R10, 0x500 ;  /* 0x000005000a027836 */ /* 0x000fca0000000000 */
[----:B------:R-:W-:-:S13]  /*00a0*/  ISETP.GT.AND P0, PT, R2, R7, PT ;  /* 0x000000070200720c */ /* 0x000fda0003f04270 */
[----:B---3--:R-:W-:Y:S05]  /*00b0*/  @!P0 BRA `(.L_x_465) ;  /* 0x0000003800d08947 */ /* 0x008fea0003800000 */
[----:B------:R-:W0:Y:S01]  /*00c0*/  S2R R5, SR_TID.X ;  /* 0x0000000000057919 */ /* 0x000e220000002100 */
[----:B------:R-:W-:Y:S01]  /*00d0*/  IMAD.IADD R4, R7, 0x1, -R10 ;  /* 0x0000000107047824 */ /* 0x000fe200078e0a0a */
[----:B------:R-:W1:Y:S01]  /*00e0*/  LDCU.64 UR6, c[0x0][0x388] ;  /* 0x00007100ff0677ac */ /* 0x000e620008000a00 */
[----:B------:R-:W-:Y:S01]  /*00f0*/  BSSY.RECONVERGENT B1, `(.L_x_466) ;  /* 0x0000010000017945 */ /* 0x000fe20003800200 */
[----:B------:R-:W-:Y:S01]  /*0100*/  IMAD.MOV.U32 R8, RZ, RZ, RZ ;  /* 0x000000ffff087224 */ /* 0x000fe200078e00ff */
[----:B------:R-:W-:Y:S01]  /*0110*/  CS2R R2, SRZ ;  /* 0x0000000000027805 */ /* 0x000fe2000001ff00 */
[----:B------:R-:W2:Y:S01]  /*0120*/  LDCU.64 UR8, c[0x0][0x388] ;  /* 0x00007100ff0877ac */ /* 0x000ea20008000a00 */
[----:B------:R-:W-:Y:S01]  /*0130*/  IMAD.MOV.U32 R6, RZ, RZ, RZ ;  /* 0x000000ffff067224 */ /* 0x000fe200078e00ff */
[----:B0-----:R-:W-:Y:S01]  /*0140*/  ISETP.GE.AND P0, PT, R5, R4, PT ;  /* 0x000000040500720c */ /* 0x001fe20003f06270 */
[----:B------:R-:W-:-:S12]  /*0150*/  IMAD.MOV.U32 R9, RZ, RZ, R5 ;  /* 0x000000ffff097224 */ /* 0x000fd800078e0005 */
[----:B-12---:R-:W-:Y:S05]  /*0160*/  @P0 BRA `(.L_x_467) ;  /* 0x0000000000200947 */ /* 0x006fea0003800000 */
[----:B------:R-:W0:Y:S01]  /*0170*/  LDC.64 R2, c[0x0][0x380] ;  /* 0x0000e000ff027b82 */ /* 0x000e220000000a00 */
[----:B------:R-:W-:Y:S01]  /*0180*/  IMAD.IADD R11, R10, 0x1, R5 ;  /* 0x000000010a0b7824 */ /* 0x000fe200078e0205 */
[----:B------:R-:W1:Y:S03]  /*0190*/  LDCU.64 UR4, c[0x0][0x388] ;  /* 0x00007100ff0477ac */ /* 0x000e660008000a00 */
[----:B0-----:R-:W-:-:S06]  /*01a0*/  IMAD.WIDE R2, R11, 0x8, R2 ;  /* 0x000000080b027825 */ /* 0x001fcc00078e0202 */
[----:B------:R-:W5:Y:S01]  /*01b0*/  LDG.E.64 R2, desc[UR10][R2.64] ;  /* 0x0000000a02027981 */ /* 0x000f62000c1e1b00 */
[----:B-1----:R-:W-:Y:S01]  /*01c0*/  IADD3 R8, P0, PT, R11, UR4, RZ ;  /* 0x000000040b087c10 */ /* 0x002fe2000ff1e0ff */
[----:B------:R-:W-:-:S03]  /*01d0*/  VIADD R9, R5, 0x100 ;  /* 0x0000010005097836 */ /* 0x000fc60000000000 */
[----:B------:R-:W-:-:S09]  /*01e0*/  LEA.HI.X.SX32 R6, R11, UR5, 0x1, P0 ;  /* 0x000000050b067c11 */ /* 0x000fd200080f0eff */
.L_x_467:
[----:B------:R-:W-:Y:S05]  /*01f0*/  BSYNC.RECONVERGENT B1 ;  /* 0x0000000000017941 */ /* 0x000fea0003800200 */
.L_x_466:
        /* <DEDUP_REMOVED lines=9> */
[----:B------:R-:W0:Y:S01]  /*0290*/  LDC.64 R12, c[0x0][0x380] ;  /* 0x0000e000ff0c7b82 */ /* 0x000e220000000a00 */
[----:B------:R-:W-:Y:S01]  /*02a0*/  LEA.HI R7, R18, 0x1, RZ, 0x18 ;  /* 0x0000000112077811 */ /* 0x000fe200078fc0ff */
[----:B------:R-:W-:-:S03]  /*02b0*/  IMAD.IADD R11, R10, 0x1, R9 ;  /* 0x000000010a0b7824 */ /* 0x000fc600078e0209 */
[----:B------:R-:W-:-:S05]  /*02c0*/  LOP3.LUT R7, R7, 0x3, RZ, 0xc0, !PT ;  /* 0x0000000307077812 */ /* 0x000fca00078ec0ff */
[----:B------:R-:W-:-:S07]  /*02d0*/  IMAD.MOV R7, RZ, RZ, -R7 ;  /* 0x000000ffff077224 */ /* 0x000fce00078e0a07 */
.L_x_474:
[----:B0-----:R-:W-:-:S06]  /*02e0*/  IMAD.WIDE R14, R11, 0x8, R12 ;  /* 0x000000080b0e7825 */ /* 0x001fcc00078e020c */
[----:B------:R-:W2:Y:S01]  /*02f0*/  LDG.E.64 R14, desc[UR10][R14.64] ;  /* 0x0000000a0e0e7981 */ /* 0x000ea2000c1e1b00 */
[----:B------:R-:W-:Y:S01]  /*0300*/  IADD3 R22, P1, PT, R11, UR6, RZ ;  /* 0x000000060b167c10 */ /* 0x000fe2000ff3e0ff */
[----:B------:R-:W-:Y:S01]  /*0310*/  VIADD R7, R7, 0x1 ;  /* 0x0000000107077836 */ /* 0x000fe20000000000 */
[----:B------:R-:W-:Y:S01]  /*0320*/  BSSY.RECONVERGENT B3, `(.L_x_472) ;  /* 0x000001b000037945 */ /* 0x000fe20003800200 */
[----:B------:R-:W-:Y:S01]  /*0330*/  IMAD.MOV.U32 R19, RZ, RZ, R8 ;  /* 0x000000ffff137224 */ /* 0x000fe200078e0008 */
[----:B------:R-:W-:Y:S01]  /*0340*/  LEA.HI.X.SX32 R21, R11, UR7, 0x1, P1 ;  /* 0x000000070b157c11 */ /* 0x000fe200088f0eff */
[----:B------:R-:W-:Y:S01]  /*0350*/  IMAD.MOV.U32 R20, RZ, RZ, R6 ;  /* 0x000000ffff147224 */ /* 0x000fe200078e0006 */
[----:B------:R-:W-:Y:S01]  /*0360*/  ISETP.NE.AND P2, PT, R7, RZ, PT ;  /* 0x000000ff0700720c */ /* 0x000fe20003f45270 */
[----:B-----5:R-:W-:Y:S02]  /*0370*/  IMAD.MOV.U32 R16, RZ, RZ, R2 ;  /* 0x000000ffff107224 */ /* 0x020fe400078e0002 */
[----:B------:R-:W-:-:S02]  /*0380*/  IMAD.MOV.U32 R17, RZ, RZ, R3 ;  /* 0x000000ffff117224 */ /* 0x000fc400078e0003 */
[----:B------:R-:W-:Y:S02]  /*0390*/  IMAD.MOV.U32 R8, RZ, RZ, R22 ;  /* 0x000000ffff087224 */ /* 0x000fe400078e0016 */
        /* <DEDUP_REMOVED lines=19> */
.L_x_473:
[----:B------:R-:W-:Y:S05]  /*04d0*/  BSYNC.RECONVERGENT B3 ;  /* 0x0000000000037941 */ /* 0x000fea0003800200 */
.L_x_472:
[----:B------:R-:W-:Y:S02]  /*04e0*/  VIADD R9, R9, 0x100 ;  /* 0x0000010009097836 */ /* 0x000fe40000000000 */
[----:B------:R-:W-:Y:S01]  /*04f0*/  VIADD R11, R11, 0x100 ;  /* 0x000001000b0b7836 */ /* 0x000fe20000000000 */
[----:B------:R-:W-:Y:S06]  /*0500*/  @P2 BRA `(.L_x_474) ;  /* 0xfffffffc00742947 */ /* 0x000fec000383ffff */
.L_x_471:
[----:B------:R-:W-:Y:S05]  /*0510*/  BSYNC.RECONVERGENT B2 ;  /* 0x0000000000027941 */ /* 0x000fea0003800200 */
.L_x_470:
[----:B------:R-:W-:-:S13]  /*0520*/  ISETP.GE.U32.AND P0, PT, R18, 0x300, PT ;  /* 0x000003001200780c */ /* 0x000fda0003f06070 */
[----:B------:R-:W-:Y:S05]  /*0530*/  @!P0 BRA `(.L_x_469) ;  /* 0x0000000400cc8947 */ /* 0x000fea0003800000 */
[----:B------:R-:W0:Y:S01]  /*0540*/  LDC.64 R12, c[0x0][0x380] ;  /* 0x0000e000ff0c7b82 */ /* 0x000e220000000a00 */
[----:B------:R-:W-:-:S04]  /*0550*/  IMAD.IADD R7, R10, 0x1, R9 ;  /* 0x000000010a077824 */ /* 0x000fc800078e0209 */
[C---:B------:R-:W-:Y:S02]  /*0560*/  VIADD R27, R7.reuse, 0x100 ;  /* 0x00000100071b7836 */ /* 0x040fe40000000000 */
[C---:B------:R-:W-:Y:S02]  /*0570*/  VIADD R26, R7.reuse, 0x200 ;  /* 0x00000200071a7836 */ /* 0x040fe40000000000 */
[----:B------:R-:W-:Y:S01]  /*0580*/  VIADD R25, R7, 0x300 ;  /* 0x0000030007197836 */ /* 0x000fe20000000000 */
[----:B0-----:R-:W-:-:S05]  /*0590*/  IADD3 R10, P0, PT, R12, 0x1000, RZ ;  /* 0x000010000c0a7810 */ /* 0x001fca0007f1e0ff */
[----:B------:R-:W-:-:S08]  /*05a0*/  IMAD.X R11, RZ, RZ, R13, P0 ;  /* 0x000000ffff0b7224 */ /* 0x000fd000000e060d */
.L_x_483:
[----:B------:R-:W-:-:S05]  /*05b0*/  IMAD.WIDE R22, R7, 0x8, R10 ;  /* 0x0000000807167825 */ /* 0x000fca00078e020a */
[----:B------:R-:W2:Y:S04]  /*05c0*/  LDG.E.64 R20, desc[UR10][R22.64+-0x1000] ;  /* 0xfff0000a16147981 */ /* 0x000ea8000c1e1b00 */
[----:B-----5:R0:W5:Y:S04]  /*05d0*/  LDG.E.64 R16, desc[UR10][R22.64+-0x800] ;  /* 0xfff8000a16107981 */ /* 0x020168000c1e1b00 */
[----:B------:R0:W5:Y:S04]  /*05e0*/  LDG.E.64 R14, desc[UR10][R22.64] ;  /* 0x0000000a160e7981 */ /* 0x000168000c1e1b00 */
[----:B------:R0:W5:Y:S01]  /*05f0*/  LDG.E.64 R12, desc[UR10][R22.64+0x800] ;  /* 0x0008000a160c7981 */ /* 0x000162000c1e1b00 */
[C---:B------:R-:W-:Y:S01]  /*0600*/  IADD3 R29, P1, PT, R7.reuse, UR8, RZ ;  /* 0x00000008071d7c10 */ /* 0x040fe2000ff3e0ff */
[----:B------:R-:W-:Y:S03]  /*0610*/  BSSY.RECONVERGENT B2, `(.L_x_475) ;  /* 0x0000016000027945 */ /* 0x000fe60003800200 */
[----:B------:R-:W-:Y:S01]  /*0620*/  LEA.HI.X.SX32 R31, R7, UR9, 0x1, P1 ;  /* 0x00000009071f7c11 */ /* 0x000fe200088f0eff */
[----:B------:R-:W-:-:S03]  /*0630*/  IMAD.MOV.U32 R24, RZ, RZ, R29 ;  /* 0x000000ffff187224 */ /* 0x000fc600078e001d */
[----:B------:R-:W-:Y:S01]  /*0640*/  MOV R28, R31 ;  /* 0x0000001f001c7202 */ /* 0x000fe20000000f00 */
        /* <DEDUP_REMOVED lines=18> */
.L_x_476:
[----:B------:R-:W-:Y:S05]  /*0770*/  BSYNC.RECONVERGENT B2 ;  /* 0x0000000000027941 */ /* 0x000fea0003800200 */
.L_x_475:
[----:B-----5:R-:W-:Y:S01]  /*0780*/  DSETP.GEU.AND P0, PT, |R18|, |R16|, PT ;  /* 0x400000101200722a */ /* 0x020fe20003f0e200 */
[C---:B------:R-:W-:Y:S01]  /*0790*/  IADD3 R21, P1, PT, R27.reuse, UR8, RZ ;  /* 0x000000081b157c10 */ /* 0x040fe2000ff3e0ff */
[----:B------:R-:W-:Y:S01]  /*07a0*/  BSSY.RECONVERGENT B2, `(.L_x_477) ;  /* 0x0000015000027945 */ /* 0x000fe20003800200 */
[----:B------:R-:W-:Y:S02]  /*07b0*/  IMAD.MOV.U32 R2, RZ, RZ, R16 ;  /* 0x000000ffff027224 */ /* 0x000fe400078e0010 */
[----:B------:R-:W-:Y:S01]  /*07c0*/  LEA.HI.X.SX32 R23, R27, UR9, 0x1, P1 ;  /* 0x000000091b177c11 */ /* 0x000fe200088f0eff */
[----:B------:R-:W-:Y:S02]  /*07d0*/  IMAD.MOV.U32 R6, RZ, RZ, R21 ;  /* 0x000000ffff067224 */ /* 0x000fe400078e0015 */
[----:B------:R-:W-:Y:S02]  /*07e0*/  IMAD.MOV.U32 R3, RZ, RZ, R17 ;  /* 0x000000ffff037224 */ /* 0x000fe400078e0011 */
[----:B------:R-:W-:-:S04]  /*07f0*/  IMAD.MOV.U32 R8, RZ, RZ, R23 ;  /* 0x000000ffff087224 */ /* 0x000fc800078e0017 */
        /* <DEDUP_REMOVED lines=15> */
.L_x_478:
[----:B------:R-:W-:Y:S05]  /*08f0*/  BSYNC.RECONVERGENT B2 ;  /* 0x0000000000027941 */ /* 0x000fea0003800200 */
.L_x_477:
[----:B------:R-:W-:Y:S01]  /*0900*/  DSETP.GEU.AND P0, PT, |R2|, |R14|, PT ;  /* 0x4000000e0200722a */ /* 0x000fe20003f0e200 */
[C---:B------:R-:W-:Y:S01]  /*0910*/  IADD3 R21, P1, PT, R26.reuse, UR8, RZ ;  /* 0x000000081a157c10 */ /* 0x040fe2000ff3e0ff */
[----:B------:R-:W-:Y:S01]  /*0920*/  BSSY.RECONVERGENT B2, `(.L_x_479) ;  /* 0x0000016000027945 */ /* 0x000fe20003800200 */
[----:B------:R-:W-:Y:S01]  /*0930*/  IADD3 R29, P2, PT, R25, UR8, RZ ;  /* 0x00000008191d7c10 */ /* 0x000fe2000ff5e0ff */
[----:B------:R-:W-:Y:S01]  /*0940*/  IMAD.MOV.U32 R16, RZ, RZ, R14 ;  /* 0x000000ffff107224 */ /* 0x000fe200078e000e */
        /* <DEDUP_REMOVED lines=19> */
.L_x_480:
[----:B------:R-:W-:Y:S05]  /*0a80*/  BSYNC.RECONVERGENT B2 ;  /* 0x0000000000027941 */ /* 0x000fea0003800200 */
.L_x_479:
[----:B------:R-:W-:Y:S01]  /*0a90*/  DSETP.GEU.AND P0, PT, |R16|, |R12|, PT ;  /* 0x4000000c1000722a */ /* 0x000fe20003f0e200 */
[----:B------:R-:W-:Y:S01]  /*0aa0*/  LEA.HI.X.SX32 R14, R25, UR9, 0x1, P2 ;  /* 0x00000009190e7c11 */ /* 0x000fe200090f0eff */
[----:B------:R-:W-:Y:S01]  /*0ab0*/  BSSY.RECONVERGENT B2, `(.L_x_481) ;  /* 0x0000014000027945 */ /* 0x000fe20003800200 */
[----:B------:R-:W-:Y:S02]  /*0ac0*/  IMAD.MOV.U32 R8, RZ, RZ, R29 ;  /* 0x000000ffff087224 */ /* 0x000fe400078e001d */
[----:B------:R-:W-:Y:S02]  /*0ad0*/  IMAD.MOV.U32 R2, RZ, RZ, R12 ;  /* 0x000000ffff027224 */ /* 0x000fe400078e000c */
[----:B------:R-:W-:Y:S02]  /*0ae0*/  IMAD.MOV.U32 R6, RZ, RZ, R14 ;  /* 0x000000ffff067224 */ /* 0x000fe400078e000e */
[----:B------:R-:W-:-:S05]  /*0af0*/  IMAD.MOV.U32 R3, RZ, RZ, R13 ;  /* 0x000000ffff037224 */ /* 0x000fca00078e000d */
        /* <DEDUP_REMOVED lines=15> */
.L_x_482:
[----:B------:R-:W-:Y:S05]  /*0bf0*/  BSYNC.RECONVERGENT B2 ;  /* 0x0000000000027941 */ /* 0x000fea0003800200 */
.L_x_481:
[----:B------:R-:W-:Y:S02]  /*0c00*/  VIADD R9, R9, 0x400 ;  /* 0x0000040009097836 */ /* 0x000fe40000000000 */
[----:B------:R-:W-:Y:S02]  /*0c10*/  VIADD R27, R27, 0x400 ;  /* 0x000004001b1b7836 */ /* 0x000fe40000000000 */
[----:B------:R-:W-:Y:S01]  /*0c20*/  VIADD R26, R26, 0x400 ;  /* 0x000004001a1a7836 */ /* 0x000fe20000000000 */
[----:B------:R-:W-:Y:S01]  /*0c30*/  ISETP.GE.AND P0, PT, R9, R4, PT ;  /* 0x000000040900720c */ /* 0x000fe20003f06270 */
[----:B------:R-:W-:Y:S02]  /*0c40*/  VIADD R25, R25, 0x400 ;  /* 0x0000040019197836 */ /* 0x000fe40000000000 */
[----:B------:R-:W-:-:S10]  /*0c50*/  VIADD R7, R7, 0x400 ;  /* 0x0000040007077836 */ /* 0x000fd40000000000 */
[----:B------:R-:W-:Y:S05]  /*0c60*/  @!P0 BRA `(.L_x_483) ;  /* 0xfffffff800508947 */ /* 0x000fea000383ffff */
.L_x_469:
[----:B------:R-:W-:Y:S05]  /*0c70*/  BSYNC.RECONVERGENT B1 ;  /* 0x0000000000017941 */ /* 0x000fea0003800200 */
.L_x_468:
        /* <DEDUP_REMOVED lines=34> */
.L_x_486:
[----:B------:R-:W-:Y:S05]  /*0ea0*/  BSYNC.RECONVERGENT B1 ;  /* 0x0000000000017941 */ /* 0x000fea0003800200 */
.L_x_485:
        /* <DEDUP_REMOVED lines=31> */
.L_x_488:
[----:B------:R-:W-:Y:S05]  /*10a0*/  BSYNC.RECONVERGENT B1 ;  /* 0x0000000000017941 */ /* 0x000fea0003800200 */
.L_x_487:
[----:B------:R-:W-:Y:S01]  /*10b0*/  ISETP.GT.AND P0, PT, R15, 0x1b, PT ;  /* 0x0000001b0f00780c */ /* 0x000fe20003f04270 */
[----:B---3--:R3:W3:Y:S01]  /*10c0*/  SHFL.DOWN PT, R8, R2, 0x4, 0x1f ;  /* 0x08801f0002087f89 */ /* 0x0086e200000e0000 */
[----:B------:R-:W-:Y:S01]  /*10d0*/  BSSY.RECONVERGENT B1, `(.L_x_489) ;  /* 0x000001d000017945 */ /* 0x000fe20003800200 */
[----:B0-----:R-:W-:Y:S01]  /*10e0*/  MOV R11, R4 ;  /* 0x00000004000b7202 */ /* 0x001fe20000000f00 */
[----:B------:R-:W-:Y:S01]  /*10f0*/  IMAD.MOV.U32 R12, RZ, RZ, R13 ;  /* 0x000000ffff0c7224 */ /* 0x000fe200078e000d */
[----:B------:R0:W0:Y:S01]  /*1100*/  SHFL.DOWN PT, R9, R3, 0x4, 0x1f ;  /* 0x08801f0003097f89 */ /* 0x00002200000e0000 */
[----:B-1----:R-:W-:Y:S02]  /*1110*/  IMAD.MOV.U32 R6, RZ, RZ, R2 ;  /* 0x000000ffff067224 */ /* 0x002fe400078e0002 */
[----:B--2---:R-:W-:Y:S01]  /*1120*/  IMAD.MOV.U32 R7, RZ, RZ, R3 ;  /* 0x000000ffff077224 */ /* 0x004fe200078e0003 */
[----:B----4-:R1:W2:Y:S04]  /*1130*/  SHFL.DOWN PT, R17, R4, 0x4, 0x1f ;  /* 0x08801f0004117f89 */ /* 0x0102a800000e0000 */
[----:B------:R1:W4:Y:S01]  /*1140*/  SHFL.DOWN PT, R10, R13, 0x4, 0x1f ;  /* 0x08801f000d0a7f89 */ /* 0x00032200000e0000 */
        /* <DEDUP_REMOVED lines=21> */
.L_x_490:
[----:B------:R-:W-:Y:S05]  /*12a0*/  BSYNC.RECONVERGENT B1 ;  /* 0x0000000000017941 */ /* 0x000fea0003800200 */
.L_x_489:
[----:B------:R-:W-:Y:S01]  /*12b0*/  ISETP.GT.AND P0, PT, R15, 0x17, PT ;  /* 0x000000170f00780c */ /* 0x000fe20003f04270 */
[----:B---3--:R3:W2:Y:S01]  /*12c0*/  SHFL.DOWN PT, R8, R6, 0x8, 0x1f ;  /* 0x09001f0006087f89 */ /* 0x0086a200000e0000 */
[----:B------:R-:W-:Y:S01]  /*12d0*/  BSSY.RECONVERGENT B1, `(.L_x_491) ;  /* 0x000001d000017945 */ /* 0x000fe20003800200 */
[----:B-1----:R-:W-:Y:S02]  /*12e0*/  IMAD.MOV.U32 R4, RZ, RZ, R11 ;  /* 0x000000ffff047224 */ /* 0x002fe400078e000b */
[----:B0-----:R3:W0:Y:S01]  /*12f0*/  SHFL.DOWN PT, R9, R7, 0x8, 0x1f ;  /* 0x09001f0007097f89 */ /* 0x00162200000e0000 */
[----:B----4-:R-:W-:Y:S02]  /*1300*/  IMAD.MOV.U32 R10, RZ, RZ, R12 ;  /* 0x000000ffff0a7224 */ /* 0x010fe400078e000c */
[----:B------:R-:W-:Y:S01]  /*1310*/  IMAD.MOV.U32 R2, RZ, RZ, R6 ;  /* 0x000000ffff027224 */ /* 0x000fe200078e0006 */
[----:B------:R3:W1:Y:S01]  /*1320*/  SHFL.DOWN PT, R14, R11, 0x8, 0x1f ;  /* 0x09001f000b0e7f89 */ /* 0x00066200000e0000 */
[----:B------:R-:W-:-:S03]  /*1330*/  IMAD.MOV.U32 R3, RZ, RZ, R7 ;  /* 0x000000ffff037224 */ /* 0x000fc600078e0007 */
[----:B------:R3:W4:Y:S01]  /*1340*/  SHFL.DOWN PT, R13, R12, 0x8, 0x1f ;  /* 0x09001f000c0d7f89 */ /* 0x00072200000e0000 */
[----:B------:R-:W-:Y:S05]  /*1350*/  @P0 BRA `(.L_x_492) ;  /* 0x0000000000500947 */ /* 0x000fea0003800000 */
[----:B0-2---:R-:W-:Y:S01]  /*1360*/  DSETP.GEU.AND P0, PT, |R6|, |R8|, PT ;  /* 0x400000080600722a */ /* 0x005fe20003f0e200 */
[----:B-1----:R-:W-:Y:S02]  /*1370*/  IMAD.MOV.U32 R4, RZ, RZ, R14 ;  /* 0x000000ffff047224 */ /* 0x002fe400078e000e */
        /* <DEDUP_REMOVED lines=18> */
.L_x_492:
[----:B------:R-:W-:Y:S05]  /*14a0*/  BSYNC.RECONVERGENT B1 ;  /* 0x0000000000017941 */ /* 0x000fea0003800200 */
.L_x_491:
[----:B------:R-:W-:Y:S01]  /*14b0*/  ISETP.GT.AND P0, PT, R15, 0xf, PT ;  /* 0x0000000f0f00780c */ /* 0x000fe20003f04270 */
[----:B---3--:R3:W1:Y:S01]  /*14c0*/  SHFL.DOWN PT, R6, R2, 0x10, 0x1f ;  /* 0x0a001f0002067f89 */ /* 0x00866200000e0000 */
[----:B------:R-:W-:Y:S01]  /*14d0*/  BSSY.RECONVERGENT B1, `(.L_x_493) ;  /* 0x000001d000017945 */ /* 0x000fe20003800200 */
[----:B--2---:R-:W-:Y:S02]  /*14e0*/  IMAD.MOV.U32 R17, RZ, RZ, R4 ;  /* 0x000000ffff117224 */ /* 0x004fe400078e0004 */
[----:B------:R3:W2:Y:S01]  /*14f0*/  SHFL.DOWN PT, R7, R3, 0x10, 0x1f ;  /* 0x0a001f0003077f89 */ /* 0x0006a200000e0000 */
[----:B------:R-:W-:Y:S02]  /*1500*/  IMAD.MOV.U32 R19, RZ, RZ, R10 ;  /* 0x000000ffff137224 */ /* 0x000fe400078e000a */
[----:B------:R-:W-:Y:S01]  /*1510*/  IMAD.MOV.U32 R12, RZ, RZ, R2 ;  /* 0x000000ffff0c7224 */ /* 0x000fe200078e0002 */
[----:B0-----:R3:W0:Y:S01]  /*1520*/  SHFL.DOWN PT, R9, R4, 0x10, 0x1f ;  /* 0x0a001f0004097f89 */ /* 0x00162200000e0000 */
[----:B----4-:R-:W-:-:S03]  /*1530*/  IMAD.MOV.U32 R13, RZ, RZ, R3 ;  /* 0x000000ffff0d7224 */ /* 0x010fc600078e0003 */
[----:B------:R3:W4:Y:S01]  /*1540*/  SHFL.DOWN PT, R11, R10, 0x10, 0x1f ;  /* 0x0a001f000a0b7f89 */ /* 0x00072200000e0000 */
[----:B------:R-:W-:Y:S05]  /*1550*/  @P0 BRA `(.L_x_494) ;  /* 0x0000000000500947 */ /* 0x000fea0003800000 */
[----:B-12---:R-:W-:Y:S01]  /*1560*/  DSETP.GEU.AND P0, PT, |R2|, |R6|, PT ;  /* 0x400000060200722a */ /* 0x006fe20003f0e200 */
[----:B0-----:R-:W-:Y:S01]  /*1570*/  IMAD.MOV.U32 R17, RZ, RZ, R9 ;  /* 0x000000ffff117224 */ /* 0x001fe200078e0009 */
        /* <DEDUP_REMOVED lines=18> */
.L_x_494:
[----:B------:R-:W-:Y:S05]  /*16a0*/  BSYNC.RECONVERGENT B1 ;  /* 0x0000000000017941 */ /* 0x000fea0003800200 */
.L_x_493:
[----:B------:R-:W-:Y:S01]  /*16b0*/  ISETP.NE.AND P0, PT, R15, RZ, PT ;  /* 0x000000ff0f00720c */ /* 0x000fe20003f05270 */
[----:B------:R-:W-:-:S12]  /*16c0*/  BSSY.RECONVERGENT B1, `(.L_x_495) ;  /* 0x000000b000017945 */ /* 0x000fd80003800200 */
[----:B------:R-:W-:Y:S05]  /*16d0*/  @P0 BRA `(.L_x_496) ;  /* 0x0000000000240947 */ /* 0x000fea0003800000 */
[----:B---3--:R-:W3:Y:S01]  /*16e0*/  S2R R4, SR_CgaCtaId ;  /* 0x0000000000047919 */ /* 0x008ee20000008800 */
[----:B------:R-:W-:Y:S01]  /*16f0*/  MOV R3, 0x400 ;  /* 0x0000040000037802 */ /* 0x000fe20000000f00 */
[----:B------:R-:W-:Y:S01]  /*1700*/  IMAD.MOV.U32 R18, RZ, RZ, R17 ;  /* 0x000000ffff127224 */ /* 0x000fe200078e0011 */
[----:B------:R-:W-:-:S04]  /*1710*/  SHF.R.U32.HI R2, RZ, 0x1, R5 ;  /* 0x00000001ff027819 */ /* 0x000fc80000011605 */
[----:B------:R-:W-:Y:S02]  /*1720*/  LOP3.LUT R2, R2, 0x1f0, RZ, 0xc0, !PT ;  /* 0x000001f002027812 */ /* 0x000fe400078ec0ff */
[----:B---3--:R-:W-:-:S05]  /*1730*/  LEA R3, R4, R3, 0x18 ;  /* 0x0000000304037211 */ /* 0x008fca00078ec0ff */
[----:B------:R-:W-:-:S05]  /*1740*/  IMAD.IADD R3, R2, 0x1, R3 ;  /* 0x0000000102037824 */ /* 0x000fca00078e0203 */
[----:B------:R3:W-:Y:S04]  /*1750*/  STS.64 [R3+0x10], R18 ;  /* 0x0000101203007388 */ /* 0x0007e80000000a00 */
[----:B------:R3:W-:Y:S02]  /*1760*/  STS.64 [R3+0x8], R12 ;  /* 0x0000080c03007388 */ /* 0x0007e40000000a00 */
.L_x_496:
[----:B------:R-:W-:Y:S05]  /*1770*/  BSYNC.RECONVERGENT B1 ;  /* 0x0000000000017941 */ /* 0x000fea0003800200 */
.L_x_495:
[----:B------:R-:W-:Y:S01]  /*1780*/  BAR.SYNC.DEFER_BLOCKING 0x0 ;  /* 0x0000000000007b1d */ /* 0x000fe20000010000 */
[----:B------:R-:W-:-:S13]  /*1790*/  ISETP.NE.AND P1, PT, R5, RZ, PT ;  /* 0x000000ff0500720c */ /* 0x000fda0003f25270 */
[----:B------:R-:W-:Y:S05]  /*17a0*/  @P1 BRA `(.L_x_497) ;  /* 0x0000004c00d41947 */ /* 0x000fea0003800000 */
[----:B---3--:R-:W3:Y:S01]  /*17b0*/  S2R R3, SR_CgaCtaId ;  /* 0x0000000000037919 */ /* 0x008ee20000008800 */
[----:B------:R-:W-:Y:S01]  /*17c0*/  MOV R2, 0x400 ;  /* 0x0000040000027802 */ /* 0x000fe20000000f00 */
[----:B------:R-:W-:Y:S03]  /*17d0*/  BSSY.RECONVERGENT B1, `(.L_x_498) ;  /* 0x000001a000017945 */ /* 0x000fe60003800200 */
[----:B---3--:R-:W-:-:S05]  /*17e0*/  LEA R32, R3, R2, 0x18 ;  /* 0x0000000203207211 */ /* 0x008fca00078ec0ff */
[----:B-1----:R-:W1:Y:S04]  /*17f0*/  LDS.64 R14, [R32+0x18] ;  /* 0x00001800200e7984 */ /* 0x002e680000000a00 */
[----:B0---4-:R-:W0:Y:S04]  /*1800*/  LDS.128 R8, [R32+0x20] ;  /* 0x0000200020087984 */ /* 0x011e280000000c00 */
[----:B------:R3:W4:Y:S04]  /*1810*/  LDS.64 R2, [R32+0x80] ;  /* 0x0000800020027984 */ /* 0x0007280000000a00 */
[----:B--2---:R3:W2:Y:S01]  /*1820*/  LDS.128 R4, [R32+0x30] ;  /* 0x0000300020047984 */ /* 0x0046a20000000c00 */
        /* <DEDUP_REMOVED lines=20> */
.L_x_499:
[----:B------:R-:W-:Y:S05]  /*1970*/  BSYNC.RECONVERGENT B1 ;  /* 0x0000000000017941 */ /* 0x000fea0003800200 */
.L_x_498:
[----:B------:R0:W1:Y:S01]  /*1980*/  LDS.128 R12, [R32+0x40] ;  /* 0x00004000200c7984 */ /* 0x0000620000000c00 */
[----:B------:R-:W-:Y:S01]  /*1990*/  DSETP.GEU.AND P0, PT, |R28|, |R10|, PT ;  /* 0x4000000a1c00722a */ /* 0x000fe20003f0e200 */
[----:B------:R-:W-:Y:S01]  /*19a0*/  BSSY.RECONVERGENT B1, `(.L_x_500) ;  /* 0x0000017000017945 */ /* 0x000fe20003800200 */
[----:B------:R-:W-:Y:S01]  /*19b0*/  IMAD.MOV.U32 R33, RZ, RZ, R4 ;  /* 0x000000ffff217224 */ /* 0x000fe200078e0004 */
[----:B------:R0:W2:Y:S01]  /*19c0*/  LDS.128 R16, [R32+0x50] ;  /* 0x0000500020107984 */ /* 0x0000a20000000c00 */
[----:B------:R-:W-:Y:S02]  /*19d0*/  IMAD.MOV.U32 R35, RZ, RZ, R5 ;  /* 0x000000ffff237224 */ /* 0x000fe400078e0005 */
[----:B------:R-:W-:Y:S01]  /*19e0*/  IMAD.MOV.U32 R8, RZ, RZ, R10 ;  /* 0x000000ffff087224 */ /* 0x000fe200078e000a */
[----:B------:R0:W3:Y:S01]  /*19f0*/  LDS.128 R20, [R32+0x60] ;  /* 0x0000600020147984 */ /* 0x0000e20000000c00 */
[----:B------:R-:W-:-:S03]  /*1a00*/  IMAD.MOV.U32 R9, RZ, RZ, R11 ;  /* 0x000000ffff097224 */ /* 0x000fc600078e000b */
[----:B------:R0:W4:Y:S03]  /*1a10*/  LDS.128 R24, [R32+0x70] ;  /* 0x0000700020187984 */ /* 0x0001260000000c00 */
        /* <DEDUP_REMOVED lines=15> */
.L_x_501:
[----:B------:R-:W-:Y:S05]  /*1b10*/  BSYNC.RECONVERGENT B1 ;  /* 0x0000000000017941 */ /* 0x000fea0003800200 */
.L_x_500:
        /* <DEDUP_REMOVED lines=21> */
.L_x_503:
[----:B------:R-:W-:Y:S05]  /*1c70*/  BSYNC.RECONVERGENT B1 ;  /* 0x0000000000017941 */ /* 0x000fea0003800200 */
.L_x_502:
[----:B------:R-:W-:Y:S01]  /*1c80*/  DSETP.GEU.AND P0, PT, |R4|, |R14|, PT ;  /* 0x4000000e0400722a */ /* 0x000fe20003f0e200 */
[----:B------:R-:W-:Y:S01]  /*1c90*/  BSSY.RECONVERGENT B1, `(.L_x_504) ;  /* 0x0000014000017945 */ /* 0x000fe20003800200 */
[----:B------:R-:W-:Y:S02]  /*1ca0*/  IMAD.MOV.U32 R6, RZ, RZ, R14 ;  /* 0x000000ffff067224 */ /* 0x000fe400078e000e */
[----:B------:R-:W-:Y:S02]  /*1cb0*/  IMAD.MOV.U32 R7, RZ, RZ, R15 ;  /* 0x000000ffff077224 */ /* 0x000fe400078e000f */
[----:B--2---:R-:W-:Y:S02]  /*1cc0*/  IMAD.MOV.U32 R9, RZ, RZ, R16 ;  /* 0x000000ffff097224 */ /* 0x004fe400078e0010 */
        /* <DEDUP_REMOVED lines=16> */
.L_x_505:
[----:B------:R-:W-:Y:S05]  /*1dd0*/  BSYNC.RECONVERGENT B1 ;  /* 0x0000000000017941 */ /* 0x000fea0003800200 */
.L_x_504:
        /* <DEDUP_REMOVED lines=21> */
.L_x_507:
[----:B------:R-:W-:Y:S05]  /*1f30*/  BSYNC.RECONVERGENT B1 ;  /* 0x0000000000017941 */ /* 0x000fea0003800200 */
.L_x_506:
[----:B------:R-:W-:Y:S01]  /*1f40*/  DSETP.GEU.AND P0, PT, |R4|, |R22|, PT ;  /* 0x400000160400722a */ /* 0x000fe20003f0e200 */
[----:B------:R-:W-:Y:S01]  /*1f50*/  BSSY.RECONVERGENT B1, `(.L_x_508) ;  /* 0x0000014000017945 */ /* 0x000fe20003800200 */
[----:B------:R-:W-:Y:S02]  /*1f60*/  IMAD.MOV.U32 R6, RZ, RZ, R22 ;  /* 0x000000ffff067224 */ /* 0x000fe400078e0016 */
[----:B------:R-:W-:Y:S02]  /*1f70*/  IMAD.MOV.U32 R7, RZ, RZ, R23 ;  /* 0x000000ffff077224 */ /* 0x000fe400078e0017 */
[----:B----4-:R-:W-:Y:S02]  /*1f80*/  IMAD.MOV.U32 R9, RZ, RZ, R24 ;  /* 0x000000ffff097224 */ /* 0x010fe400078e0018 */
        /* <DEDUP_REMOVED lines=16> */
.L_x_509:
[----:B------:R-:W-:Y:S05]  /*2090*/  BSYNC.RECONVERGENT B1 ;  /* 0x0000000000017941 */ /* 0x000fea0003800200 */
.L_x_508:
[----:B------:R-:W-:Y:S01]  /*20a0*/  DSETP.GEU.AND P0, PT, |R6|, |R26|, PT ;  /* 0x4000001a0600722a */ /* 0x000fe20003f0e200 */
[----:B------:R-:W-:Y:S02]  /*20b0*/  IMAD.MOV.U32 R12, RZ, RZ, R26 ;  /* 0x000000ffff0c7224 */ /* 0x000fe400078e001a */
[----:B------:R-:W-:Y:S02]  /*20c0*/  IMAD.MOV.U32 R13, RZ, RZ, R27 ;  /* 0x000000ffff0d7224 */ /* 0x000fe400078e001b */
        /* <DEDUP_REMOVED lines=18> */
.L_x_484:
        /* <DEDUP_REMOVED lines=8> */
[----:B------:R-:W-:Y:S01]  /*2270*/  ISETP.GT.AND P0, PT, R11, R4, PT ;  /* 0x000000040b00720c */ /* 0x000fe20003f04270 */
[----:B------:R-:W-:Y:S02]  /*2280*/  IMAD.IADD R9, R4, 0x1, R9 ;  /* 0x0000000104097824 */ /* 0x000fe400078e0209 */
[----:B------:R-:W-:-:S03]  /*2290*/  IMAD.MOV.U32 R11, RZ, RZ, R3 ;  /* 0x000000ffff0b7224 */ /* 0x000fc600078e0003 */
        /* <DEDUP_REMOVED lines=27> */
.L_x_511:
[----:B------:R-:W-:Y:S05]  /*2450*/  BSYNC.RECONVERGENT B1 ;  /* 0x0000000000017941 */ /* 0x000fea0003800200 */
.L_x_510:
[----:B------:R-:W-:Y:S01]  /*2460*/  VIADD R2, R7, 0x2 ;  /* 0x0000000207027836 */ /* 0x000fe20000000000 */
[----:B--2---:R1:W2:Y:S01]  /*2470*/  SHFL.DOWN PT, R12, R10, 0x2, R9 ;  /* 0x084000000a0c7989 */ /* 0x0042a200000e0009 */
[----:B------:R-:W-:Y:S01]  /*2480*/  BSSY.RECONVERGENT B1, `(.L_x_512) ;  /* 0x000001e000017945 */ /* 0x000fe20003800200 */
[----:B------:R-:W-:Y:S02]  /*2490*/  IMAD.MOV.U32 R8, RZ, RZ, R16 ;  /* 0x000000ffff087224 */ /* 0x000fe400078e0010 */
[----:B------:R-:W-:Y:S01]  /*24a0*/  ISETP.GT.AND P0, PT, R2, R9, PT ;  /* 0x000000090200720c */ /* 0x000fe20003f04270 */
[----:B---3--:R1:W3:Y:S01]  /*24b0*/  SHFL.DOWN PT, R13, R11, 0x2, R9 ;  /* 0x084000000b0d7989 */ /* 0x0082e200000e0009 */
[----:B------:R-:W-:Y:S02]  /*24c0*/  IMAD.MOV.U32 R14, RZ, RZ, R18 ;  /* 0x000000ffff0e7224 */ /* 0x000fe400078e0012 */
[----:B------:R-:W-:Y:S01]  /*24d0*/  IMAD.MOV.U32 R2, RZ, RZ, R10 ;  /* 0x000000ffff027224 */ /* 0x000fe200078e000a */
[----:B----4-:R1:W4:Y:S01]  /*24e0*/  SHFL.DOWN PT, R15, R16, 0x2, R9 ;  /* 0x08400000100f7989 */ /* 0x01032200000e0009 */
[----:B------:R-:W-:-:S03]  /*24f0*/  IMAD.MOV.U32 R3, RZ, RZ, R11 ;  /* 0x000000ffff037224 */ /* 0x000fc600078e000b */
[----:B0-----:R1:W0:Y:S04]  /*2500*/  SHFL.DOWN PT, R17, R18, 0x2, R9 ;  /* 0x0840000012117989 */ /* 0x00122800000e0009 */
[----:B------:R-:W-:Y:S05]  /*2510*/  @P0 BRA `(.L_x_513) ;  /* 0x0000000000500947 */ /* 0x000fea0003800000 */
[----:B--23--:R-:W-:Y:S01]  /*2520*/  DSETP.GEU.AND P0, PT, |R10|, |R12|, PT ;  /* 0x4000000c0a00722a */ /* 0x00cfe20003f0e200 */
[----:B----4-:R-:W-:Y:S02]  /*2530*/  IMAD.MOV.U32 R8, RZ, RZ, R15 ;  /* 0x000000ffff087224 */ /* 0x010fe400078e000f */
[----:B0-----:R-:W-:Y:S02]  /*2540*/  IMAD.MOV.U32 R14, RZ, RZ, R17 ;  /* 0x000000ffff0e7224 */ /* 0x001fe400078e0011 */
        /* <DEDUP_REMOVED lines=17> */
.L_x_513:
[----:B------:R-:W-:Y:S05]  /*2660*/  BSYNC.RECONVERGENT B1 ;  /* 0x0000000000017941 */ /* 0x000fea0003800200 */
.L_x_512:
[----:B------:R-:W-:Y:S01]  /*2670*/  VIADD R6, R7, 0x4 ;  /* 0x0000000407067836 */ /* 0x000fe20000000000 */
[----:B--2---:R2:W2:Y:S01]  /*2680*/  SHFL.DOWN PT, R12, R2, 0x4, R9 ;  /* 0x08800000020c7989 */ /* 0x0044a200000e0009 */
[----:B------:R-:W-:Y:S01]  /*2690*/  BSSY.RECONVERGENT B1, `(.L_x_514) ;  /* 0x000001e000017945 */ /* 0x000fe20003800200 */
[----:B-1----:R-:W-:Y:S02]  /*26a0*/  IMAD.MOV.U32 R16, RZ, RZ, R14 ;  /* 0x000000ffff107224 */ /* 0x002fe400078e000e */
        /* <DEDUP_REMOVED lines=28> */
.L_x_515:
[----:B------:R-:W-:Y:S05]  /*2870*/  BSYNC.RECONVERGENT B1 ;  /* 0x0000000000017941 */ /* 0x000fea0003800200 */
.L_x_514:
[----:B--2---:R-:W-:Y:S01]  /*2880*/  VIADD R2, R7, 0x8 ;  /* 0x0000000807027836 */ /* 0x004fe20000000000 */
[----:B------:R2:W2:Y:S01]  /*2890*/  SHFL.DOWN PT, R12, R10, 0x8, R9 ;  /* 0x090000000a0c7989 */ /* 0x0004a200000e0009 */
        /* <DEDUP_REMOVED lines=30> */
.L_x_517:
[----:B------:R-:W-:Y:S05]  /*2a80*/  BSYNC.RECONVERGENT B1 ;  /* 0x0000000000017941 */ /* 0x000fea0003800200 */
.L_x_516:
[----:B-1----:R-:W-:Y:S01]  /*2a90*/  VIADD R6, R7, 0x10 ;  /* 0x0000001007067836 */ /* 0x002fe20000000000 */
[----:B--2---:R1:W2:Y:S01]  /*2aa0*/  SHFL.DOWN PT, R10, R2, 0x10, R9 ;  /* 0x0a000000020a7989 */ /* 0x0042a200000e0009 */
[----:B------:R-:W-:Y:S01]  /*2ab0*/  BSSY.RECONVERGENT B1, `(.L_x_518) ;  /* 0x000001e000017945 */ /* 0x000fe20003800200 */
[----:B0-----:R-:W-:Y:S01]  /*2ac0*/  IMAD.MOV.U32 R17, RZ, RZ, R8 ;  /* 0x000000ffff117224 */ /* 0x001fe200078e0008 */
[----:B------:R-:W-:Y:S01]  /*2ad0*/  MOV R19, R14 ;  /* 0x0000000e00137202 */ /* 0x000fe20000000f00 */
[----:B------:R1:W0:Y:S01]  /*2ae0*/  SHFL.DOWN PT, R11, R3, 0x10, R9 ;  /* 0x0a000000030b7989 */ /* 0x00022200000e0009 */
[----:B------:R-:W-:Y:S01]  /*2af0*/  ISETP.GT.AND P0, PT, R6, R9, PT ;  /* 0x000000090600720c */ /* 0x000fe20003f04270 */
[----:B------:R-:W-:Y:S02]  /*2b00*/  IMAD.MOV.U32 R12, RZ, RZ, R2 ;  /* 0x000000ffff0c7224 */ /* 0x000fe400078e0002 */
[----:B----4-:R1:W4:Y:S01]  /*2b10*/  SHFL.DOWN PT, R15, R8, 0x10, R9 ;  /* 0x0a000000080f7989 */ /* 0x01032200000e0009 */
[----:B---3--:R-:W-:-:S03]  /*2b20*/  IMAD.MOV.U32 R13, RZ, RZ, R3 ;  /* 0x000000ffff0d7224 */ /* 0x008fc600078e0003 */
[----:B------:R1:W3:Y:S06]  /*2b30*/  SHFL.DOWN PT, R21, R14, 0x10, R9 ;  /* 0x0a0000000e157989 */ /* 0x0002ec00000e0009 */
[----:B------:R-:W-:Y:S05]  /*2b40*/  @P0 BRA `(.L_x_519) ;  /* 0x0000000000500947 */ /* 0x000fea0003800000 */
[----:B0-2---:R-:W-:Y:S01]  /*2b50*/  DSETP.GEU.AND P0, PT, |R2|, |R10|, PT ;  /* 0x4000000a0200722a */ /* 0x005fe20003f0e200 */
        /* <DEDUP_REMOVED lines=19> */
.L_x_519:
[----:B------:R-:W-:Y:S05]  /*2c90*/  BSYNC.RECONVERGENT B1 ;  /* 0x0000000000017941 */ /* 0x000fea0003800200 */
.L_x_518:
[----:B------:R-:W-:Y:S01]  /*2ca0*/  ISETP.NE.AND P0, PT, R7, RZ, PT ;  /* 0x000000ff0700720c */ /* 0x000fe20003f05270 */
[----:B------:R-:W-:-:S12]  /*2cb0*/  BSSY.RECONVERGENT B1, `(.L_x_520) ;  /* 0x000000b000017945 */ /* 0x000fd80003800200 */
[----:B------:R-:W-:Y:S05]  /*2cc0*/  @P0 BRA `(.L_x_521) ;  /* 0x0000000000240947 */ /* 0x000fea0003800000 */
[----:B------:R-:W5:Y:S01]  /*2cd0*/  S2R R6, SR_CgaCtaId ;  /* 0x0000000000067919 */ /* 0x000f620000008800 */
[----:B-1----:R-:W-:Y:S01]  /*2ce0*/  MOV R3, 0x400 ;  /* 0x0000040000037802 */ /* 0x002fe20000000f00 */
[----:B------:R-:W-:Y:S01]  /*2cf0*/  IMAD.MOV.U32 R18, RZ, RZ, R17 ;  /* 0x000000ffff127224 */ /* 0x000fe200078e0011 */
[----:B------:R-:W-:-:S04]  /*2d00*/  SHF.R.U32.HI R2, RZ, 0x1, R5 ;  /* 0x00000001ff027819 */ /* 0x000fc80000011605 */
[----:B------:R-:W-:Y:S02]  /*2d10*/  LOP3.LUT R2, R2, 0x1f0, RZ, 0xc0, !PT ;  /* 0x000001f002027812 */ /* 0x000fe400078ec0ff */
[----:B-----5:R-:W-:-:S05]  /*2d20*/  LEA R3, R6, R3, 0x18 ;  /* 0x0000000306037211 */ /* 0x020fca00078ec0ff */
[----:B------:R-:W-:-:S05]  /*2d30*/  IMAD.IADD R3, R2, 0x1, R3 ;  /* 0x0000000102037824 */ /* 0x000fca00078e0203 */
[----:B------:R1:W-:Y:S04]  /*2d40*/  STS.64 [R3+0x10], R18 ;  /* 0x0000101203007388 */ /* 0x0003e80000000a00 */
[----:B------:R1:W-:Y:S02]  /*2d50*/  STS.64 [R3+0x8], R12 ;  /* 0x0000080c03007388 */ /* 0x0003e40000000a00 */
.L_x_521:
[----:B------:R-:W-:Y:S05]  /*2d60*/  BSYNC.RECONVERGENT B1 ;  /* 0x0000000000017941 */ /* 0x000fea0003800200 */
.L_x_520:
[----:B------:R-:W-:Y:S01]  /*2d70*/  BAR.SYNC.DEFER_BLOCKING 0x0 ;  /* 0x0000000000007b1d */ /* 0x000fe20000010000 */
[----:B------:R-:W-:-:S13]  /*2d80*/  ISETP.NE.AND P1, PT, R5, RZ, PT ;  /* 0x000000ff0500720c */ /* 0x000fda0003f25270 */
[----:B------:R-:W-:Y:S05]  /*2d90*/  @P1 BRA `(.L_x_497) ;  /* 0x0000003800581947 */ /* 0x000fea0003800000 */
[----:B------:R-:W-:Y:S01]  /*2da0*/  ISETP.GE.AND P0, PT, R4, 0x21, PT ;  /* 0x000000210400780c */ /* 0x000fe20003f06270 */
[----:B0-----:R-:W-:Y:S02]  /*2db0*/  IMAD.MOV.U32 R11, RZ, RZ, R17 ;  /* 0x000000ffff0b7224 */ /* 0x001fe400078e0011 */
[----:B-1----:R-:W-:Y:S02]  /*2dc0*/  IMAD.MOV.U32 R14, RZ, RZ, R19 ;  /* 0x000000ffff0e7224 */ /* 0x002fe400078e0013 */
        /* <DEDUP_REMOVED lines=29> */
.L_x_523:
[----:B------:R-:W-:Y:S05]  /*2fa0*/  BSYNC.RECONVERGENT B1 ;  /* 0x0000000000017941 */ /* 0x000fea0003800200 */
.L_x_522:
[----:B------:R-:W-:Y:S01]  /*2fb0*/  ISETP.GE.AND P0, PT, R4, 0x41, PT ;  /* 0x000000410400780c */ /* 0x000fe20003f06270 */
[----:B------:R-:W-:Y:S02]  /*2fc0*/  IMAD.MOV.U32 R5, RZ, RZ, R11 ;  /* 0x000000ffff057224 */ /* 0x000fe400078e000b */
[----:B--2---:R-:W-:Y:S02]  /*2fd0*/  IMAD.MOV.U32 R10, RZ, RZ, R14 ;  /* 0x000000ffff0a7224 */ /* 0x004fe400078e000e */
        /* <DEDUP_REMOVED lines=29> */
.L_x_525:
[----:B------:R-:W-:Y:S05]  /*31b0*/  BSYNC.RECONVERGENT B1 ;  /* 0x0000000000017941 */ /* 0x000fea0003800200 */
.L_x_524:
        /* <DEDUP_REMOVED lines=32> */
.L_x_527:
[----:B------:R-:W-:Y:S05]  /*33c0*/  BSYNC.RECONVERGENT B1 ;  /* 0x0000000000017941 */ /* 0x000fea0003800200 */
.L_x_526:
        /* <DEDUP_REMOVED lines=32> */
.L_x_529:
[----:B------:R-:W-:Y:S05]  /*35d0*/  BSYNC.RECONVERGENT B1 ;  /* 0x0000000000017941 */ /* 0x000fea0003800200 */
.L_x_528:
        /* <DEDUP_REMOVED lines=32> */
.L_x_531:
[----:B------:R-:W-:Y:S05]  /*37e0*/  BSYNC.RECONVERGENT B1 ;  /* 0x0000000000017941 */ /* 0x000fea0003800200 */
.L_x_530:
        /* <DEDUP_REMOVED lines=32> */
.L_x_533:
[----:B------:R-:W-:Y:S05]  /*39f0*/  BSYNC.RECONVERGENT B1 ;  /* 0x0000000000017941 */ /* 0x000fea0003800200 */
.L_x_532:
        /* <DEDUP_REMOVED lines=32> */
.L_x_465:
[----:B------:R-:W0:Y:S01]  /*3c00*/  S2R R4, SR_TID.X ;  /* 0x0000000000047919 */ /* 0x000e220000002100 */
[----:B------:R-:W1:Y:S01]  /*3c10*/  LDCU.128 UR12, c[0x0][0x380] ;  /* 0x00007000ff0c77ac */ /* 0x000e620008000c00 */
[----:B------:R-:W-:Y:S02]  /*3c20*/  SHF.R.S32.HI R5, RZ, 0x1f, R10 ;  /* 0x0000001fff057819 */ /* 0x000fe4000001140a */
[----:B0-----:R-:W-:-:S04]  /*3c30*/  IADD3 R2, P0, PT, R10, R4, RZ ;  /* 0x000000040a027210 */ /* 0x001fc80007f1e0ff */
[----:B-1----:R-:W-:Y:S01]  /*3c40*/  LEA R8, P1, R2, UR12, 0x3 ;  /* 0x0000000c02087c11 */ /* 0x002fe2000f8218ff */
[----:B------:R-:W-:-:S05]  /*3c50*/  IMAD.X R3, RZ, RZ, R5, P0 ;  /* 0x000000ffff037224 */ /* 0x000fca00000e0605 */
[----:B------:R-:W-:-:S05]  /*3c60*/  LEA.HI.X R9, R2, UR13, R3, 0x3, P1 ;  /* 0x0000000d02097c11 */ /* 0x000fca00088f1c03 */
[----:B------:R-:W2:Y:S04]  /*3c70*/  LDG.E.64 R12, desc[UR10][R8.64] ;  /* 0x0000000a080c7981 */ /* 0x000ea8000c1e1b00 */
[----:B------:R-:W2:Y:S04]  /*3c80*/  LDG.E.64 R14, desc[UR10][R8.64+0x800] ;  /* 0x0008000a080e7981 */ /* 0x000ea8000c1e1b00 */
[----:B------:R-:W3:Y:S04]  /*3c90*/  LDG.E.64 R16, desc[UR10][R8.64+0x1000] ;  /* 0x0010000a08107981 */ /* 0x000ee8000c1e1b00 */
[----:B------:R-:W4:Y:S04]  /*3ca0*/  LDG.E.64 R18, desc[UR10][R8.64+0x1800] ;  /* 0x0018000a08127981 */ /* 0x000f28000c1e1b00 */
[----:B------:R0:W5:Y:S01]  /*3cb0*/  LDG.E.64 R2, desc[UR10][R8.64+0x2000] ;  /* 0x0020000a08027981 */ /* 0x000162000c1e1b00 */
[----:B------:R-:W-:Y:S01]  /*3cc0*/  BSSY.RECONVERGENT B1, `(.L_x_534) ;  /* 0x000001f000017945 */ /* 0x000fe20003800200 */
[C---:B0-----:R-:W-:Y:S01]  /*3cd0*/  LOP3.LUT R8, R4.reuse, 0x400, RZ, 0xfc, !PT ;  /* 0x0000040004087812 */ /* 0x041fe200078efcff */
[----:B------:R-:W-:Y:S01]  /*3ce0*/  VIADD R9, R4, 0x200 ;  /* 0x0000020004097836 */ /* 0x000fe20000000000 */
[----:B--2---:R-:W-:-:S06]  /*3cf0*/  DSETP.GEU.AND P0, PT, |R12|, |R14|, PT ;  /* 0x4000000e0c00722a */ /* 0x004fcc0003f0e200 */
[----:B------:R-:W-:Y:S02]  /*3d00*/  FSEL R12, R12, R14, P0 ;  /* 0x0000000e0c0c7208 */ /* 0x000fe40000000000 */
[----:B------:R-:W-:Y:S02]  /*3d10*/  FSEL R13, R13, R15, P0 ;  /* 0x0000000f0d0d7208 */ /* 0x000fe40000000000 */
[----:B------:R-:W-:-:S04]  /*3d20*/  IADD3 R14, P1, PT, R10, UR14, RZ ;  /* 0x0000000e0a0e7c10 */ /* 0x000fc8000ff3e0ff */
[----:B---3--:R-:W-:Y:S01]  /*3d30*/  DSETP.GEU.AND P2, PT, |R12|, |R16|, PT ;  /* 0x400000100c00722a */ /* 0x008fe20003f4e200 */
[----:B------:R-:W-:-:S05]  /*3d40*/  IADD3 R6, P5, PT, R8, R14, RZ ;  /* 0x0000000e08067210 */ /* 0x000fca0007fbe0ff */
[----:B------:R-:W-:Y:S02]  /*3d50*/  FSEL R12, R12, R16, P2 ;  /* 0x000000100c0c7208 */ /* 0x000fe40001000000 */
[----:B------:R-:W-:-:S06]  /*3d60*/  FSEL R13, R13, R17, P2 ;  /* 0x000000110d0d7208 */ /* 0x000fcc0001000000 */
[----:B----4-:R-:W-:-:S06]  /*3d70*/  DSETP.GEU.AND P3, PT, |R12|, |R18|, PT ;  /* 0x400000120c00722a */ /* 0x010fcc0003f6e200 */
[----:B------:R-:W-:Y:S02]  /*3d80*/  FSEL R10, R12, R18, P3 ;  /* 0x000000120c0a7208 */ /* 0x000fe40001800000 */
[----:B------:R-:W-:Y:S02]  /*3d90*/  FSEL R11, R13, R19, P3 ;  /* 0x000000130d0b7208 */ /* 0x000fe40001800000 */
[----:B------:R-:W-:Y:S01]  /*3da0*/  IADD3.X R12, PT, PT, R5, UR15, RZ, P1, !PT ;  /* 0x0000000f050c7c10 */ /* 0x000fe20008ffe4ff */
[C---:B------:R-:W-:Y:S01]  /*3db0*/  VIADD R5, R4.reuse, 0x100 ;  /* 0x0000010004057836 */ /* 0x040fe20000000000 */
[----:B------:R-:W-:Y:S02]  /*3dc0*/  ISETP.LE.AND P1, PT, R7, UR6, PT ;  /* 0x0000000607007c0c */ /* 0x000fe4000bf23270 */
[----:B-----5:R-:W-:Y:S02]  /*3dd0*/  DSETP.GEU.AND P4, PT, |R10|, |R2|, PT ;  /* 0x400000020a00722a */ /* 0x020fe40003f8e200 */
[----:B------:R-:W-:Y:S01]  /*3de0*/  @P2 SEL R9, R4, R5, P0 ;  /* 0x0000000504092207 */ /* 0x000fe20000000000 */
[----:B------:R-:W-:-:S02]  /*3df0*/  IMAD.X R5, RZ, RZ, R12, P5 ;  /* 0x000000ffff057224 */ /* 0x000fc400028e060c */
[----:B------:R-:W-:-:S09]  /*3e00*/  @!P3 VIADD R9, R4, 0x300 ;  /* 0x000003000409b836 */ /* 0x000fd20000000000 */
        /* <DEDUP_REMOVED lines=10> */
.L_x_535:
[----:B------:R-:W-:Y:S05]  /*3eb0*/  BSYNC.RECONVERGENT B1 ;  /* 0x0000000000017941 */ /* 0x000fea0003800200 */
.L_x_534:
        /* <DEDUP_REMOVED lines=12> */
[----:B------:R-:W-:-:S05]  /*3f80*/  IMAD.MOV.U32 R11, RZ, RZ, 0x500 ;  /* 0x00000500ff0b7424 */ /* 0x000fca00078e00ff */
[----:B------:R-:W2:Y:S01]  /*3f90*/  ATOMG.E.ADD.STRONG.GPU PT, R10, desc[UR10][R8.64], R11 ;  /* 0x8000000b080a79a8 */ /* 0x000ea200081ef10a */
[----:B------:R-:W0:Y:S01]  /*3fa0*/  S2UR UR5, SR_CgaCtaId ;  /* 0x00000000000579c3 */ /* 0x000e220000008800 */
[----:B------:R-:W-:Y:S02]  /*3fb0*/  UMOV UR4, 0x400 ;  /* 0x0000040000047882 */ /* 0x000fe40000000000 */
[----:B0-----:R-:W-:Y:S01]  /*3fc0*/  ULEA UR4, UR5, UR4, 0x18 ;  /* 0x0000000405047291 */ /* 0x001fe2000f8ec0ff */
[----:B--2---:R-:W-:-:S08]  /*3fd0*/  VIADD R10, R10, UR6 ;  /* 0x000000060a0a7c36 */ /* 0x004fd00008000000 */
[----:B------:R0:W-:Y:S03]  /*3fe0*/  STS [UR4+0x98], R10 ;  /* 0x0000980aff007988 */ /* 0x0001e60008000804 */
.L_x_538:
[----:B------:R-:W-:Y:S05]  /*3ff0*/  BSYNC.RECONVERGENT B1 ;  /* 0x0000000000017941 */ /* 0x000fea0003800200 */
.L_x_537:
[----:B------:R-:W1:Y:S08]  /*4000*/  S2UR UR5, SR_CgaCtaId ;  /* 0x00000000000579c3 */ /* 0x000e700000008800 */
[----:B------:R-:W-:Y:S06]  /*4010*/  BAR.SYNC.DEFER_BLOCKING 0x0 ;  /* 0x0000000000007b1d */ /* 0x000fec0000010000 */
[----:B------:R-:W-:-:S02]  /*4020*/  UMOV UR4, 0x400 ;  /* 0x0000040000047882 */ /* 0x000fc40000000000 */
[----:B-1----:R-:W-:-:S06]  /*4030*/  ULEA UR4, UR5, UR4, 0x18 ;  /* 0x0000000405047291 */ /* 0x002fcc000f8ec0ff */
[----:B------:R-:W-:-:S05]  /*4040*/  IMAD.U32 R14, RZ, RZ, UR4 ;  /* 0x00000004ff0e7e24 */ /* 0x000fca000f8e00ff */
[----:B------:R-:W0:Y:S02]  /*4050*/  LDS R12, [R14+0x98] ;  /* 0x000098000e0c7984 */ /* 0x000e240000000800 */
[----:B0-----:R-:W-:-:S05]  /*4060*/  VIADD R10, R12, 0x500 ;  /* 0x000005000c0a7836 */ /* 0x001fca0000000000 */
[----:B------:R-:W-:-:S13]  /*4070*/  ISETP.GT.AND P0, PT, R10, R7, PT ;  /* 0x000000070a00720c */ /* 0x000fda0003f04270 */
[----:B------:R-:W-:Y:S05]  /*4080*/  @P0 BRA `(.L_x_539) ;  /* 0x0000000400900947 */ /* 0x000fea0003800000 */
[----:B------:R-:W-:Y:S01]  /*4090*/  BSSY.RECONVERGENT B1, `(.L_x_539) ;  /* 0x0000063000017945 */ /* 0x000fe20003800200 */
[----:B------:R-:W-:Y:S01]  /*40a0*/  IMAD.MOV.U32 R20, RZ, RZ, R2 ;  /* 0x000000ffff147224 */ /* 0x000fe200078e0002 */
[----:B------:R-:W0:Y:S01]  /*40b0*/  LDCU UR7, c[0x0][0x398] ;  /* 0x00007300ff0777ac */ /* 0x000e220008000800 */
[----:B------:R-:W-:Y:S02]  /*40c0*/  IMAD.MOV.U32 R21, RZ, RZ, R3 ;  /* 0x000000ffff157224 */ /* 0x000fe400078e0003 */
[----:B------:R-:W-:Y:S01]  /*40d0*/  IMAD.MOV.U32 R27, RZ, RZ, R6 ;  /* 0x000000ffff1b7224 */ /* 0x000fe200078e0006 */
[----:B------:R-:W1:Y:S01]  /*40e0*/  LDCU.128 UR12, c[0x0][0x380] ;  /* 0x00007000ff0c77ac */ /* 0x000e620008000c00 */
[----:B------:R-:W-:-:S07]  /*40f0*/  IMAD.MOV.U32 R22, RZ, RZ, R5 ;  /* 0x000000ffff167224 */ /* 0x000fce00078e0005 */
.L_x_542:
[----:B------:R-:W-:-:S04]  /*4100*/  IADD3 R28, P0, PT, R4, R12, RZ ;  /* 0x0000000c041c7210 */ /* 0x000fc80007f1e0ff */
[----:B------:R-:W-:Y:S02]  /*4110*/  LEA.HI.X.SX32 R25, R12, RZ, 0x1, P0 ;  /* 0x000000ff0c197211 */ /* 0x000fe400000f0eff */
[----:B-1----:R-:W-:-:S04]  /*4120*/  LEA R6, P0, R28, UR12, 0x3 ;  /* 0x0000000c1c067c11 */ /* 0x002fc8000f8018ff */
[----:B------:R-:W-:-:S05]  /*4130*/  LEA.HI.X R7, R28, UR13, R25, 0x3, P0 ;  /* 0x0000000d1c077c11 */ /* 0x000fca00080f1c19 */
[----:B------:R-:W2:Y:S04]  /*4140*/  LDG.E.64 R18, desc[UR10][R6.64] ;  /* 0x0000000a06127981 */ /* 0x000ea8000c1e1b00 */
[----:B------:R-:W3:Y:S04]  /*4150*/  LDG.E.64 R16, desc[UR10][R6.64+0x800] ;  /* 0x0008000a06107981 */ /* 0x000ee8000c1e1b00 */
[----:B------:R-:W4:Y:S04]  /*4160*/  LDG.E.64 R12, desc[UR10][R6.64+0x1000] ;  /* 0x0010000a060c7981 */ /* 0x000f28000c1e1b00 */
[----:B------:R-:W4:Y:S01]  /*4170*/  LDG.E.64 R10, desc[UR10][R6.64+0x1800] ;  /* 0x0018000a060a7981 */ /* 0x000f22000c1e1b00 */
[----:B------:R-:W-:-:S03]  /*4180*/  IADD3 R28, P0, PT, R28, UR14, RZ ;  /* 0x0000000e1c1c7c10 */ /* 0x000fc6000ff1e0ff */
[----:B------:R1:W5:Y:S01]  /*4190*/  LDG.E.64 R2, desc[UR10][R6.64+0x2000] ;  /* 0x0020000a06027981 */ /* 0x000362000c1e1b00 */
[----:B------:R-:W-:Y:S01]  /*41a0*/  IADD3.X R25, PT, PT, R25, UR15, RZ, P0, !PT ;  /* 0x0000000f19197c10 */ /* 0x000fe200087fe4ff */
[----:B------:R-:W-:Y:S01]  /*41b0*/  BSSY.RECONVERGENT B2, `(.L_x_540) ;  /* 0x0000038000027945 */ /* 0x000fe20003800200 */
[----:B------:R-:W-:Y:S01]  /*41c0*/  BAR.SYNC.DEFER_BLOCKING 0x0 ;  /* 0x0000000000007b1d */ /* 0x000fe20000010000 */
[C---:B------:R-:W-:Y:S02]  /*41d0*/  IADD3 R24, P4, PT, R28.reuse, 0x200, RZ ;  /* 0x000002001c187810 */ /* 0x040fe40007f9e0ff */
[C---:B------:R-:W-:Y:S02]  /*41e0*/  IADD3 R15, P5, PT, R28.reuse, 0x300, RZ ;  /* 0x000003001c0f7810 */ /* 0x040fe40007fbe0ff */
[C---:B------:R-:W-:Y:S02]  /*41f0*/  IADD3 R23, P3, PT, R28.reuse, 0x100, RZ ;  /* 0x000001001c177810 */ /* 0x040fe40007f7e0ff */
[----:B-1----:R-:W-:-:S02]  /*4200*/  IADD3 R6, P6, PT, R28, 0x400, RZ ;  /* 0x000004001c067810 */ /* 0x002fc40007fde0ff */
[----:B------:R-:W-:Y:S01]  /*4210*/  IADD3.X R26, PT, PT, RZ, R25, RZ, P3, !PT ;  /* 0x00000019ff1a7210 */ /* 0x000fe20001ffe4ff */
[----:B--2---:R-:W-:-:S14]  /*4220*/  DSETP.GEU.AND P2, PT, |R20|, |R18|, PT ;  /* 0x400000121400722a */ /* 0x004fdc0003f4e200 */
[----:B------:R-:W-:-:S04]  /*4230*/  @P2 ISETP.GE.U32.AND P0, PT, R27, R28, PT ;  /* 0x0000001c1b00220c */ /* 0x000fc80003f06070 */
[----:B------:R-:W-:-:S13]  /*4240*/  @P2 ISETP.GE.AND.EX P0, PT, R22, R25, PT, P0 ;  /* 0x000000191600220c */ /* 0x000fda0003f06300 */
[----:B------:R-:W-:-:S06]  /*4250*/  @P2 DSETP.LT.OR P0, PT, |R18|, |R20|, !P0 ;  /* 0x400000141200222a */ /* 0x000fcc0004701600 */
[----:B------:R-:W-:Y:S02]  /*4260*/  @P2 FSEL R5, R20, R18, P0 ;  /* 0x0000001214052208 */ /* 0x000fe40000000000 */
[----:B------:R-:W-:Y:S01]  /*4270*/  @P2 FSEL R20, R21, R19, P0 ;  /* 0x0000001315142208 */ /* 0x000fe20000000000 */
[----:B------:R-:W-:Y:S01]  /*4280*/  IMAD.X R21, RZ, RZ, R25, P4 ;  /* 0x000000ffff157224 */ /* 0x000fe200020e0619 */
[----:B------:R-:W-:Y:S01]  /*4290*/  @P2 SEL R28, R27, R28, P0 ;  /* 0x0000001c1b1c2207 */ /* 0x000fe20000000000 */
[----:B------:R-:W-:Y:S02]  /*42a0*/  @P2 IMAD.MOV.U32 R18, RZ, RZ, R5 ;  /* 0x000000ffff122224 */ /* 0x000fe400078e0005 */
[----:B------:R-:W-:Y:S02]  /*42b0*/  @P2 IMAD.MOV.U32 R19, RZ, RZ, R20 ;  /* 0x000000ffff132224 */ /* 0x000fe400078e0014 */
[--C-:B------:R-:W-:Y:S02]  /*42c0*/  IMAD.X R20, RZ, RZ, R25.reuse, P5 ;  /* 0x000000ffff147224 */ /* 0x100fe400028e0619 */
[----:B------:R-:W-:Y:S01]  /*42d0*/  IMAD.X R5, RZ, RZ, R25, P6 ;  /* 0x000000ffff057224 */ /* 0x000fe200030e0619 */
[----:B------:R-:W-:Y:S01]  /*42e0*/  @P2 SEL R25, R22, R25, P0 ;  /* 0x0000001916192207 */ /* 0x000fe20000000000 */
        /* <DEDUP_REMOVED lines=20> */
[----:B------:R-:W-:-:S05]  /*4430*/  ISETP.NE.AND P2, PT, R4, RZ, PT ;  /* 0x000000ff0400720c */ /* 0x000fca0003f45270 */
[----:B------:R-:W-:-:S14]  /*4440*/  DSETP.GEU.AND P1, PT, |R12|, |R10|, PT ;  /* 0x4000000a0c00722a */ /* 0x000fdc0003f2e200 */
[----:B------:R-:W-:-:S04]  /*4450*/  @P1 ISETP.GE.U32.AND P0, PT, R24, R15, PT ;  /* 0x0000000f1800120c */ /* 0x000fc80003f06070 */
[----:B------:R-:W-:-:S13]  /*4460*/  @P1 ISETP.GE.AND.EX P0, PT, R21, R20, PT, P0 ;  /* 0x000000141500120c */ /* 0x000fda0003f06300 */
[----:B------:R-:W-:-:S06]  /*4470*/  @P1 DSETP.LT.OR P0, PT, |R10|, |R12|, !P0 ;  /* 0x4000000c0a00122a */ /* 0x000fcc0004701600 */
[----:B------:R-:W-:Y:S02]  /*4480*/  @P1 FSEL R16, R12, R10, P0 ;  /* 0x0000000a0c101208 */ /* 0x000fe40000000000 */
[----:B------:R-:W-:Y:S01]  /*4490*/  @P1 FSEL R13, R13, R11, P0 ;  /* 0x0000000b0d0d1208 */ /* 0x000fe20000000000 */
[----:B------:R-:W-:Y:S06]  /*44a0*/  @P2 BRA `(.L_x_541) ;  /* 0x0000000000202947 */ /* 0x000fec0003800000 */
[----:B------:R-:W-:-:S05]  /*44b0*/  IMAD.MOV.U32 R17, RZ, RZ, 0x500 ;  /* 0x00000500ff117424 */ /* 0x000fca00078e00ff */
[----:B------:R-:W2:Y:S01]  /*44c0*/  ATOMG.E.ADD.STRONG.GPU PT, R7, desc[UR10][R8.64], R17 ;  /* 0x80000011080779a8 */ /* 0x000ea200081ef10a */
[----:B------:R-:W1:Y:S01]  /*44d0*/  S2UR UR5, SR_CgaCtaId ;  /* 0x00000000000579c3 */ /* 0x000e620000008800 */
[----:B------:R-:W-:Y:S02]  /*44e0*/  UMOV UR4, 0x400 ;  /* 0x0000040000047882 */ /* 0x000fe40000000000 */
[----:B-1----:R-:W-:-:S06]  /*44f0*/  ULEA UR4, UR5, UR4, 0x18 ;  /* 0x0000000405047291 */ /* 0x002fcc000f8ec0ff */
[----:B------:R-:W-:Y:S02]  /*4500*/  IMAD.U32 R14, RZ, RZ, UR4 ;  /* 0x00000004ff0e7e24 */ /* 0x000fe4000f8e00ff */
[----:B--2---:R-:W-:-:S05]  /*4510*/  VIADD R7, R7, UR6 ;  /* 0x0000000607077c36 */ /* 0x004fca0008000000 */
[----:B------:R1:W-:Y:S02]  /*4520*/  STS [R14+0x98], R7 ;  /* 0x000098070e007388 */ /* 0x0003e40000000800 */
.L_x_541:
[----:B0-----:R-:W-:Y:S05]  /*4530*/  BSYNC.RECONVERGENT B2 ;  /* 0x0000000000027941 */ /* 0x001fea0003800200 */
.L_x_540:
[----:B------:R-:W-:Y:S01]  /*4540*/  BAR.SYNC.DEFER_BLOCKING 0x0 ;  /* 0x0000000000007b1d */ /* 0x000fe20000010000 */
[----:B------:R-:W-:Y:S01]  /*4550*/  @P1 IMAD.MOV.U32 R10, RZ, RZ, R16 ;  /* 0x000000ffff0a1224 */ /* 0x000fe200078e0010 */
[----:B------:R-:W-:Y:S01]  /*4560*/  @P1 SEL R15, R24, R15, P0 ;  /* 0x0000000f180f1207 */ /* 0x000fe20000000000 */
[----:B------:R-:W-:Y:S01]  /*4570*/  @P1 IMAD.MOV.U32 R11, RZ, RZ, R13 ;  /* 0x000000ffff0b1224 */ /* 0x000fe200078e000d */
[----:B------:R-:W-:Y:S01]  /*4580*/  @P1 SEL R20, R21, R20, P0 ;  /* 0x0000001415141207 */ /* 0x000fe20000000000 */
[----:B-1----:R-:W-:-:S04]  /*4590*/  IMAD.U32 R7, RZ, RZ, UR7 ;  /* 0x00000007ff077e24 */ /* 0x002fc8000f8e00ff */
[----:B-----5:R-:W-:-:S14]  /*45a0*/  DSETP.GEU.AND P2, PT, |R10|, |R2|, PT ;  /* 0x400000020a00722a */ /* 0x020fdc0003f4e200 */
[----:B------:R-:W-:Y:S01]  /*45b0*/  @P2 ISETP.GE.U32.AND P0, PT, R15, R6, PT ;  /* 0x000000060f00220c */ /* 0x000fe20003f06070 */
[----:B------:R-:W0:Y:S03]  /*45c0*/  LDS R12, [R14+0x98] ;  /* 0x000098000e0c7984 */ /* 0x000e260000000800 */
        /* <DEDUP_REMOVED lines=9> */
[----:B------:R-:W-:-:S02]  /*4660*/  IMAD.MOV.U32 R22, RZ, RZ, R5 ;  /* 0x000000ffff167224 */ /* 0x000fc400078e0005 */
[----:B------:R-:W-:Y:S02]  /*4670*/  IMAD.MOV.U32 R20, RZ, RZ, R2 ;  /* 0x000000ffff147224 */ /* 0x000fe400078e0002 */
[----:B------:R-:W-:Y:S02]  /*4680*/  IMAD.MOV.U32 R21, RZ, RZ, R3 ;  /* 0x000000ffff157224 */ /* 0x000fe400078e0003 */
[----:B0-----:R-:W-:-:S05]  /*4690*/  VIADD R10, R12, 0x500 ;  /* 0x000005000c0a7836 */ /* 0x001fca0000000000 */
[----:B------:R-:W-:-:S13]  /*46a0*/  ISETP.GT.AND P0, PT, R10, R7, PT ;  /* 0x000000070a00720c */ /* 0x000fda0003f04270 */
[----:B------:R-:W-:Y:S05]  /*46b0*/  @!P0 BRA `(.L_x_542) ;  /* 0xfffffff800908947 */ /* 0x000fea000383ffff */
[----:B------:R-:W-:Y:S05]  /*46c0*/  BSYNC.RECONVERGENT B1 ;  /* 0x0000000000017941 */ /* 0x000fea0003800200 */
.L_x_539:
[----:B------:R-:W-:Y:S01]  /*46d0*/  ISETP.GE.AND P0, PT, R12, R7, PT ;  /* 0x000000070c00720c */ /* 0x000fe20003f06270 */
[----:B------:R-:W0:Y:S01]  /*46e0*/  LDCU.64 UR6, c[0x0][0x388] ;  /* 0x00007100ff0677ac */ /* 0x000e220008000a00 */
[----:B------:R-:W-:Y:S01]  /*46f0*/  BSSY.RECONVERGENT B1, `(.L_x_536) ;  /* 0x00000ac000017945 */ /* 0x000fe20003800200 */
[----:B------:R-:W1:Y:S10]  /*4700*/  LDCU.64 UR4, c[0x0][0x388] ;  /* 0x00007100ff0477ac */ /* 0x000e740008000a00 */
[----:B------:R-:W-:Y:S05]  /*4710*/  @P0 BRA `(.L_x_543) ;  /* 0x0000000800a40947 */ /* 0x000fea0003800000 */
[----:B------:R-:W-:-:S05]  /*4720*/  IMAD.IADD R9, R7, 0x1, -R12 ;  /* 0x0000000107097824 */ /* 0x000fca00078e0a0c */
[----:B------:R-:W-:-:S13]  /*4730*/  ISETP.GE.AND P0, PT, R4, R9, PT ;  /* 0x000000090400720c */ /* 0x000fda0003f06270 */
[----:B------:R-:W-:Y:S05]  /*4740*/  @P0 BRA `(.L_x_543) ;  /* 0x0000000800980947 */ /* 0x000fea0003800000 */
[----:B------:R-:W-:Y:S01]  /*4750*/  LOP3.LUT R8, RZ, R4, RZ, 0x33, !PT ;  /* 0x00000004ff087212 */ /* 0x000fe200078e33ff */
[----:B------:R-:W-:Y:S03]  /*4760*/  BSSY.RECONVERGENT B2, `(.L_x_544) ;  /* 0x000002f000027945 */ /* 0x000fe60003800200 */
[----:B------:R-:W-:Y:S01]  /*4770*/  IADD3 R18, PT, PT, -R12, R7, R8 ;  /* 0x000000070c127210 */ /* 0x000fe20007ffe108 */
[----:B------:R-:W-:-:S03]  /*4780*/  IMAD.MOV.U32 R8, RZ, RZ, R4 ;  /* 0x000000ffff087224 */ /* 0x000fc600078e0004 */
[----:B------:R-:W-:-:S04]  /*4790*/  LOP3.LUT R7, R18, 0x300, RZ, 0xc0, !PT ;  /* 0x0000030012077812 */ /* 0x000fc800078ec0ff */
[----:B------:R-:W-:-:S13]  /*47a0*/  ISETP.NE.AND P0, PT, R7, 0x300, PT ;  /* 0x000003000700780c */ /* 0x000fda0003f05270 */
[----:B------:R-:W-:Y:S05]  /*47b0*/  @!P0 BRA `(.L_x_545) ;  /* 0x0000000000a48947 */ /* 0x000fea0003800000 */
[----:B------:R-:W2:Y:S01]  /*47c0*/  LDC.64 R10, c[0x0][0x380] ;  /* 0x0000e000ff0a7b82 */ /* 0x000ea20000000a00 */
[----:B------:R-:W-:Y:S01]  /*47d0*/  LEA.HI R7, R18, 0x1, RZ, 0x18 ;  /* 0x0000000112077811 */ /* 0x000fe200078fc0ff */
[----:B------:R-:W-:Y:S02]  /*47e0*/  IMAD.IADD R13, R4, 0x1, R12 ;  /* 0x00000001040d7824 */ /* 0x000fe400078e020c */
[----:B------:R-:W-:Y:S01]  /*47f0*/  IMAD.MOV.U32 R8, RZ, RZ, R4 ;  /* 0x000000ffff087224 */ /* 0x000fe200078e0004 */
[----:B------:R-:W-:-:S05]  /*4800*/  LOP3.LUT R7, R7, 0x3, RZ, 0xc0, !PT ;  /* 0x0000000307077812 */ /* 0x000fca00078ec0ff */
[----:B------:R-:W-:-:S07]  /*4810*/  IMAD.MOV R7, RZ, RZ, -R7 ;  /* 0x000000ffff077224 */ /* 0x000fce00078e0a07 */
.L_x_548:
[----:B--2---:R-:W-:-:S06]  /*4820*/  IMAD.WIDE R14, R13, 0x8, R10 ;  /* 0x000000080d0e7825 */ /* 0x004fcc00078e020a */
[----:B------:R-:W2:Y:S01]  /*4830*/  LDG.E.64 R14, desc[UR10][R14.64] ;  /* 0x0000000a0e0e7981 */ /* 0x000ea2000c1e1b00 */
[----:B-1----:R-:W-:Y:S01]  /*4840*/  IADD3 R22, P1, PT, R13, UR4, RZ ;  /* 0x000000040d167c10 */ /* 0x002fe2000ff3e0ff */
[----:B------:R-:W-:Y:S01]  /*4850*/  VIADD R7, R7, 0x1 ;  /* 0x0000000107077836 */ /* 0x000fe20000000000 */
[----:B------:R-:W-:Y:S01]  /*4860*/  BSSY.RECONVERGENT B3, `(.L_x_546) ;  /* 0x000001b000037945 */ /* 0x000fe20003800200 */
[----:B------:R-:W-:Y:S01]  /*4870*/  IMAD.MOV.U32 R19, RZ, RZ, R6 ;  /* 0x000000ffff137224 */ /* 0x000fe200078e0006 */
[----:B------:R-:W-:Y:S01]  /*4880*/  LEA.HI.X.SX32 R21, R13, UR5, 0x1, P1 ;  /* 0x000000050d157c11 */ /* 0x000fe200088f0eff */
[----:B------:R-:W-:Y:S01]  /*4890*/  IMAD.MOV.U32 R20, RZ, RZ, R5 ;  /* 0x000000ffff147224 */ /* 0x000fe200078e0005 */
[----:B------:R-:W-:Y:S01]  /*48a0*/  MOV R16, R2 ;  /* 0x0000000200107202 */ /* 0x000fe20000000f00 */
[----:B------:R-:W-:Y:S01]  /*48b0*/  IMAD.MOV.U32 R17, RZ, RZ, R3 ;  /* 0x000000ffff117224 */ /* 0x000fe200078e0003 */
[----:B------:R-:W-:Y:S01]  /*48c0*/  ISETP.NE.AND P2, PT, R7, RZ, PT ;  /* 0x000000ff0700720c */ /* 0x000fe20003f45270 */
        /* <DEDUP_REMOVED lines=20> */
.L_x_547:
[----:B0-----:R-:W-:Y:S05]  /*4a10*/  BSYNC.RECONVERGENT B3 ;  /* 0x0000000000037941 */ /* 0x001fea0003800200 */
.L_x_546:
[----:B------:R-:W-:Y:S02]  /*4a20*/  VIADD R8, R8, 0x100 ;  /* 0x0000010008087836 */ /* 0x000fe40000000000 */
[----:B------:R-:W-:Y:S01]  /*4a30*/  VIADD R13, R13, 0x100 ;  /* 0x000001000d0d7836 */ /* 0x000fe20000000000 */
[----:B------:R-:W-:Y:S06]  /*4a40*/  @P2 BRA `(.L_x_548) ;  /* 0xfffffffc00742947 */ /* 0x000fec000383ffff */
.L_x_545:
[----:B01----:R-:W-:Y:S05]  /*4a50*/  BSYNC.RECONVERGENT B2 ;  /* 0x0000000000027941 */ /* 0x003fea0003800200 */
.L_x_544:
        /* <DEDUP_REMOVED lines=9> */
.L_x_557:
[----:B------:R-:W-:-:S05]  /*4af0*/  IMAD.WIDE R22, R7, 0x8, R10 ;  /* 0x0000000807167825 */ /* 0x000fca00078e020a */
[----:B------:R-:W2:Y:S04]  /*4b00*/  LDG.E.64 R20, desc[UR10][R22.64+-0x1000] ;  /* 0xfff0000a16147981 */ /* 0x000ea8000c1e1b00 */
[----:B------:R0:W5:Y:S04]  /*4b10*/  LDG.E.64 R16, desc[UR10][R22.64+-0x800] ;  /* 0xfff8000a16107981 */ /* 0x000168000c1e1b00 */
[----:B------:R0:W5:Y:S04]  /*4b20*/  LDG.E.64 R14, desc[UR10][R22.64] ;  /* 0x0000000a160e7981 */ /* 0x000168000c1e1b00 */
[----:B------:R0:W5:Y:S01]  /*4b30*/  LDG.E.64 R12, desc[UR10][R22.64+0x800] ;  /* 0x0008000a160c7981 */ /* 0x000162000c1e1b00 */
[C---:B------:R-:W-:Y:S01]  /*4b40*/  IADD3 R29, P1, PT, R7.reuse, UR6, RZ ;  /* 0x00000006071d7c10 */ /* 0x040fe2000ff3e0ff */
[----:B------:R-:W-:Y:S03]  /*4b50*/  BSSY.RECONVERGENT B2, `(.L_x_549) ;  /* 0x0000016000027945 */ /* 0x000fe60003800200 */
[----:B------:R-:W-:Y:S01]  /*4b60*/  LEA.HI.X.SX32 R30, R7, UR7, 0x1, P1 ;  /* 0x00000007071e7c11 */ /* 0x000fe200088f0eff */
        /* <DEDUP_REMOVED lines=20> */
.L_x_550:
[----:B------:R-:W-:Y:S05]  /*4cb0*/  BSYNC.RECONVERGENT B2 ;  /* 0x0000000000027941 */ /* 0x000fea0003800200 */
.L_x_549:
        /* <DEDUP_REMOVED lines=23> */
.L_x_552:
[----:B------:R-:W-:Y:S05]  /*4e30*/  BSYNC.RECONVERGENT B2 ;  /* 0x0000000000027941 */ /* 0x000fea0003800200 */
.L_x_551:
        /* <DEDUP_REMOVED lines=24> */
.L_x_554:
[----:B------:R-:W-:Y:S05]  /*4fc0*/  BSYNC.RECONVERGENT B2 ;  /* 0x0000000000027941 */ /* 0x000fea0003800200 */
.L_x_553:
        /* <DEDUP_REMOVED lines=22> */
.L_x_556:
[----:B------:R-:W-:Y:S05]  /*5130*/  BSYNC.RECONVERGENT B2 ;  /* 0x0000000000027941 */ /* 0x000fea0003800200 */
.L_x_555:
[----:B------:R-:W-:Y:S02]  /*5140*/  VIADD R8, R8, 0x400 ;  /* 0x0000040008087836 */ /* 0x000fe40000000000 */
[----:B------:R-:W-:Y:S02]  /*5150*/  VIADD R27, R27, 0x400 ;  /* 0x000004001b1b7836 */ /* 0x000fe40000000000 */
[----:B------:R-:W-:Y:S01]  /*5160*/  VIADD R26, R26, 0x400 ;  /* 0x000004001a1a7836 */ /* 0x000fe20000000000 */
[----:B------:R-:W-:Y:S01]  /*5170*/  ISETP.GE.AND P0, PT, R8, R9, PT ;  /* 0x000000090800720c */ /* 0x000fe20003f06270 */
[----:B------:R-:W-:Y:S02]  /*5180*/  VIADD R25, R25, 0x400 ;  /* 0x0000040019197836 */ /* 0x000fe40000000000 */
[----:B------:R-:W-:-:S10]  /*5190*/  VIADD R7, R7, 0x400 ;  /* 0x0000040007077836 */ /* 0x000fd40000000000 */
[----:B------:R-:W-:Y:S05]  /*51a0*/  @!P0 BRA `(.L_x_557) ;  /* 0xfffffff800508947 */ /* 0x000fea000383ffff */
.L_x_543:
[----:B01----:R-:W-:Y:S05]  /*51b0*/  BSYNC.RECONVERGENT B1 ;  /* 0x0000000000017941 */ /* 0x003fea0003800200 */
.L_x_536:
        /* <DEDUP_REMOVED lines=13> */
[----:B------:R-:W-:Y:S01]  /*5290*/  MOV R12, R7 ;  /* 0x00000007000c7202 */ /* 0x000fe20000000f00 */
[----:B------:R-:W-:Y:S02]  /*52a0*/  IMAD.MOV.U32 R13, RZ, RZ, R16 ;  /* 0x000000ffff0d7224 */ /* 0x000fe400078e0010 */
        /* <DEDUP_REMOVED lines=17> */
.L_x_559:
[----:B------:R-:W-:Y:S05]  /*53c0*/  BSYNC.RECONVERGENT B1 ;  /* 0x0000000000017941 */ /* 0x000fea0003800200 */
.L_x_558:
        /* <DEDUP_REMOVED lines=31> */
.L_x_561:
[----:B------:R-:W-:Y:S05]  /*55c0*/  BSYNC.RECONVERGENT B1 ;  /* 0x0000000000017941 */ /* 0x000fea0003800200 */
.L_x_560:
[----:B------:R-:W-:Y:S01]  /*55d0*/  ISETP.GT.AND P0, PT, R14, 0x1b, PT ;  /* 0x0000001b0e00780c */ /* 0x000fe20003f04270 */
[----:B0-----:R0:W0:Y:S01]  /*55e0*/  SHFL.DOWN PT, R8, R2, 0x4, 0x1f ;  /* 0x08801f0002087f89 */ /* 0x00102200000e0000 */
[----:B------:R-:W-:Y:S01]  /*55f0*/  BSSY.RECONVERGENT B1, `(.L_x_562) ;  /* 0x000001d000017945 */ /* 0x000fe20003800200 */
[----:B---3--:R-:W-:Y:S02]  /*5600*/  IMAD.MOV.U32 R11, RZ, RZ, R5 ;  /* 0x000000ffff0b7224 */ /* 0x008fe400078e0005 */
[----:B------:R3:W0:Y:S01]  /*5610*/  SHFL.DOWN PT, R9, R3, 0x4, 0x1f ;  /* 0x08801f0003097f89 */ /* 0x00062200000e0000 */
[----:B------:R-:W-:Y:S02]  /*5620*/  IMAD.MOV.U32 R12, RZ, RZ, R10 ;  /* 0x000000ffff0c7224 */ /* 0x000fe400078e000a */
[----:B-1----:R-:W-:Y:S01]  /*5630*/  IMAD.MOV.U32 R6, RZ, RZ, R2 ;  /* 0x000000ffff067224 */ /* 0x002fe200078e0002 */
[----:B----4-:R3:W1:Y:S01]  /*5640*/  SHFL.DOWN PT, R16, R5, 0x4, 0x1f ;  /* 0x08801f0005107f89 */ /* 0x01066200000e0000 */
[----:B--2---:R-:W-:-:S03]  /*5650*/  IMAD.MOV.U32 R7, RZ, RZ, R3 ;  /* 0x000000ffff077224 */ /* 0x004fc600078e0003 */
[----:B------:R3:W2:Y:S01]  /*5660*/  SHFL.DOWN PT, R13, R10, 0x4, 0x1f ;  /* 0x08801f000a0d7f89 */ /* 0x0006a200000e0000 */
[----:B------:R-:W-:Y:S05]  /*5670*/  @P0 BRA `(.L_x_563) ;  /* 0x0000000000500947 */ /* 0x000fea0003800000 */
[----:B0-----:R-:W-:Y:S01]  /*5680*/  DSETP.GEU.AND P0, PT, |R2|, |R8|, PT ;  /* 0x400000080200722a */ /* 0x001fe20003f0e200 */
[----:B-1----:R-:W-:Y:S02]  /*5690*/  IMAD.MOV.U32 R11, RZ, RZ, R16 ;  /* 0x000000ffff0b7224 */ /* 0x002fe400078e0010 */
[----:B--2---:R-:W-:Y:S02]  /*56a0*/  IMAD.MOV.U32 R12, RZ, RZ, R13 ;  /* 0x000000ffff0c7224 */ /* 0x004fe400078e000d */
        /* <DEDUP_REMOVED lines=17> */
.L_x_563:
[----:B------:R-:W-:Y:S05]  /*57c0*/  BSYNC.RECONVERGENT B1 ;  /* 0x0000000000017941 */ /* 0x000fea0003800200 */
.L_x_562:
[----:B------:R-:W-:Y:S01]  /*57d0*/  ISETP.GT.AND P0, PT, R14, 0x17, PT ;  /* 0x000000170e00780c */ /* 0x000fe20003f04270 */
[----:B0-----:R0:W4:Y:S01]  /*57e0*/  SHFL.DOWN PT, R8, R6, 0x8, 0x1f ;  /* 0x09001f0006087f89 */ /* 0x00112200000e0000 */
[----:B------:R-:W-:Y:S01]  /*57f0*/  BSSY.RECONVERGENT B1, `(.L_x_564) ;  /* 0x000001d000017945 */ /* 0x000fe20003800200 */
[----:B---3--:R-:W-:Y:S02]  /*5800*/  IMAD.MOV.U32 R5, RZ, RZ, R11 ;  /* 0x000000ffff057224 */ /* 0x008fe400078e000b */
[----:B------:R0:W3:Y:S01]  /*5810*/  SHFL.DOWN PT, R9, R7, 0x8, 0x1f ;  /* 0x09001f0007097f89 */ /* 0x0000e200000e0000 */
[----:B------:R-:W-:Y:S02]  /*5820*/  IMAD.MOV.U32 R10, RZ, RZ, R12 ;  /* 0x000000ffff0a7224 */ /* 0x000fe400078e000c */
[----:B------:R-:W-:Y:S01]  /*5830*/  IMAD.MOV.U32 R2, RZ, RZ, R6 ;  /* 0x000000ffff027224 */ /* 0x000fe200078e0006 */
[----:B-1----:R0:W1:Y:S01]  /*5840*/  SHFL.DOWN PT, R16, R11, 0x8, 0x1f ;  /* 0x09001f000b107f89 */ /* 0x00206200000e0000 */
[----:B------:R-:W-:-:S03]  /*5850*/  IMAD.MOV.U32 R3, RZ, RZ, R7 ;  /* 0x000000ffff037224 */ /* 0x000fc600078e0007 */
[----:B--2---:R0:W2:Y:S01]  /*5860*/  SHFL.DOWN PT, R13, R12, 0x8, 0x1f ;  /* 0x09001f000c0d7f89 */ /* 0x0040a200000e0000 */
[----:B------:R-:W-:Y:S05]  /*5870*/  @P0 BRA `(.L_x_565) ;  /* 0x0000000000500947 */ /* 0x000fea0003800000 */
[----:B---34-:R-:W-:Y:S01]  /*5880*/  DSETP.GEU.AND P0, PT, |R6|, |R8|, PT ;  /* 0x400000080600722a */ /* 0x018fe20003f0e200 */
[----:B-1----:R-:W-:Y:S02]  /*5890*/  IMAD.MOV.U32 R5, RZ, RZ, R16 ;  /* 0x000000ffff057224 */ /* 0x002fe400078e0010 */
        /* <DEDUP_REMOVED lines=18> */
.L_x_565:
[----:B------:R-:W-:Y:S05]  /*59c0*/  BSYNC.RECONVERGENT B1 ;  /* 0x0000000000017941 */ /* 0x000fea0003800200 */
.L_x_564:
[----:B------:R-:W-:Y:S01]  /*59d0*/  ISETP.GT.AND P0, PT, R14, 0xf, PT ;  /* 0x0000000f0e00780c */ /* 0x000fe20003f04270 */
[----:B0-----:R0:W0:Y:S01]  /*59e0*/  SHFL.DOWN PT, R6, R2, 0x10, 0x1f ;  /* 0x0a001f0002067f89 */ /* 0x00102200000e0000 */
[----:B------:R-:W-:Y:S01]  /*59f0*/  BSSY.RECONVERGENT B1, `(.L_x_566) ;  /* 0x000001d000017945 */ /* 0x000fe20003800200 */
[----:B------:R-:W-:Y:S02]  /*5a00*/  IMAD.MOV.U32 R17, RZ, RZ, R5 ;  /* 0x000000ffff117224 */ /* 0x000fe400078e0005 */
[----:B------:R0:W0:Y:S01]  /*5a10*/  SHFL.DOWN PT, R7, R3, 0x10, 0x1f ;  /* 0x0a001f0003077f89 */ /* 0x00002200000e0000 */
[----:B------:R-:W-:Y:S02]  /*5a20*/  IMAD.MOV.U32 R19, RZ, RZ, R10 ;  /* 0x000000ffff137224 */ /* 0x000fe400078e000a */
[----:B------:R-:W-:Y:S01]  /*5a30*/  IMAD.MOV.U32 R12, RZ, RZ, R2 ;  /* 0x000000ffff0c7224 */ /* 0x000fe200078e0002 */
[----:B----4-:R4:W0:Y:S01]  /*5a40*/  SHFL.DOWN PT, R8, R5, 0x10, 0x1f ;  /* 0x0a001f0005087f89 */ /* 0x01082200000e0000 */
[----:B--2---:R-:W-:-:S03]  /*5a50*/  IMAD.MOV.U32 R13, RZ, RZ, R3 ;  /* 0x000000ffff0d7224 */ /* 0x004fc600078e0003 */
[----:B---3--:R4:W2:Y:S01]  /*5a60*/  SHFL.DOWN PT, R9, R10, 0x10, 0x1f ;  /* 0x0a001f000a097f89 */ /* 0x0088a200000e0000 */
[----:B------:R-:W-:Y:S05]  /*5a70*/  @P0 BRA `(.L_x_567) ;  /* 0x0000000000500947 */ /* 0x000fea0003800000 */
[----:B0-----:R-:W-:Y:S01]  /*5a80*/  DSETP.GEU.AND P0, PT, |R2|, |R6|, PT ;  /* 0x400000060200722a */ /* 0x001fe20003f0e200 */
[----:B------:R-:W-:Y:S02]  /*5a90*/  IMAD.MOV.U32 R17, RZ, RZ, R8 ;  /* 0x000000ffff117224 */ /* 0x000fe400078e0008 */
        /* <DEDUP_REMOVED lines=18> */
.L_x_567:
[----:B------:R-:W-:Y:S05]  /*5bc0*/  BSYNC.RECONVERGENT B1 ;  /* 0x0000000000017941 */ /* 0x000fea0003800200 */
.L_x_566:
[----:B------:R-:W-:Y:S01]  /*5bd0*/  ISETP.NE.AND P0, PT, R14, RZ, PT ;  /* 0x000000ff0e00720c */ /* 0x000fe20003f05270 */
[----:B------:R-:W-:-:S12]  /*5be0*/  BSSY.RECONVERGENT B1, `(.L_x_568) ;  /* 0x000000b000017945 */ /* 0x000fd80003800200 */
[----:B------:R-:W-:Y:S05]  /*5bf0*/  @P0 BRA `(.L_x_569) ;  /* 0x0000000000240947 */ /* 0x000fea0003800000 */
[----:B0-----:R-:W0:Y:S01]  /*5c00*/  S2R R6, SR_CgaCtaId ;  /* 0x0000000000067919 */ /* 0x001e220000008800 */
[----:B------:R-:W-:Y:S01]  /*5c10*/  MOV R3, 0x400 ;  /* 0x0000040000037802 */ /* 0x000fe20000000f00 */
[----:B------:R-:W-:Y:S01]  /*5c20*/  IMAD.MOV.U32 R18, RZ, RZ, R17 ;  /* 0x000000ffff127224 */ /* 0x000fe200078e0011 */
[----:B------:R-:W-:-:S04]  /*5c30*/  SHF.R.U32.HI R2, RZ, 0x1, R4 ;  /* 0x00000001ff027819 */ /* 0x000fc80000011604 */
[----:B------:R-:W-:Y:S02]  /*5c40*/  LOP3.LUT R2, R2, 0x1f0, RZ, 0xc0, !PT ;  /* 0x000001f002027812 */ /* 0x000fe400078ec0ff */
[----:B0-----:R-:W-:-:S05]  /*5c50*/  LEA R3, R6, R3, 0x18 ;  /* 0x0000000306037211 */ /* 0x001fca00078ec0ff */
[----:B------:R-:W-:-:S05]  /*5c60*/  IMAD.IADD R3, R2, 0x1, R3 ;  /* 0x0000000102037824 */ /* 0x000fca00078e0203 */
[----:B------:R3:W-:Y:S04]  /*5c70*/  STS.64 [R3+0x10], R18 ;  /* 0x0000101203007388 */ /* 0x0007e80000000a00 */
[----:B------:R3:W-:Y:S02]  /*5c80*/  STS.64 [R3+0x8], R12 ;  /* 0x0000080c03007388 */ /* 0x0007e40000000a00 */
.L_x_569:
[----:B------:R-:W-:Y:S05]  /*5c90*/  BSYNC.RECONVERGENT B1 ;  /* 0x0000000000017941 */ /* 0x000fea0003800200 */
.L_x_568:
[----:B------:R-:W-:Y:S01]  /*5ca0*/  BAR.SYNC.DEFER_BLOCKING 0x0 ;  /* 0x0000000000007b1d */ /* 0x000fe20000010000 */
[----:B------:R-:W-:-:S13]  /*5cb0*/  ISETP.NE.AND P1, PT, R4, RZ, PT ;  /* 0x000000ff0400720c */ /* 0x000fda0003f25270 */
[----:B------:R-:W-:Y:S05]  /*5cc0*/  @P1 BRA `(.L_x_497) ;  /* 0x00000008008c1947 */ /* 0x000fea0003800000 */
[----:B0--3--:R-:W0:Y:S01]  /*5cd0*/  S2R R3, SR_CgaCtaId ;  /* 0x0000000000037919 */ /* 0x009e220000008800 */
[----:B------:R-:W-:Y:S01]  /*5ce0*/  MOV R2, 0x400 ;  /* 0x0000040000027802 */ /* 0x000fe20000000f00 */
[----:B------:R-:W-:Y:S03]  /*5cf0*/  BSSY.RECONVERGENT B1, `(.L_x_570) ;  /* 0x000001a000017945 */ /* 0x000fe60003800200 */
[----:B0-----:R-:W-:-:S05]  /*5d00*/  LEA R30, R3, R2, 0x18 ;  /* 0x00000002031e7211 */ /* 0x001fca00078ec0ff */
[----:B------:R-:W0:Y:S04]  /*5d10*/  LDS.64 R14, [R30+0x18] ;  /* 0x000018001e0e7984 */ /* 0x000e280000000a00 */
[----:B----4-:R-:W3:Y:S04]  /*5d20*/  LDS.128 R4, [R30+0x20] ;  /* 0x000020001e047984 */ /* 0x010ee80000000c00 */
[----:B------:R4:W1:Y:S04]  /*5d30*/  LDS.64 R28, [R30+0x80] ;  /* 0x000080001e1c7984 */ /* 0x0008680000000a00 */
[----:B--2---:R4:W2:Y:S01]  /*5d40*/  LDS.128 R8, [R30+0x30] ;  /* 0x000030001e087984 */ /* 0x0048a20000000c00 */
[----:B0-----:R-:W-:Y:S01]  /*5d50*/  DSETP.GEU.AND P0, PT, |R12|, |R14|, PT ;  /* 0x4000000e0c00722a */ /* 0x001fe20003f0e200 */
[----:B------:R-:W-:Y:S01]  /*5d60*/  MOV R2, R14 ;  /* 0x0000000e00027202 */ /* 0x000fe20000000f00 */
[----:B------:R-:W-:-:S02]  /*5d70*/  IMAD.MOV.U32 R3, RZ, RZ, R15 ;  /* 0x000000ffff037224 */ /* 0x000fc400078e000f */
[----:B---3--:R-:W-:Y:S02]  /*5d80*/  IMAD.MOV.U32 R31, RZ, RZ, R4 ;  /* 0x000000ffff1f7224 */ /* 0x008fe400078e0004 */
[----:B------:R-:W-:-:S08]  /*5d90*/  IMAD.MOV.U32 R33, RZ, RZ, R5 ;  /* 0x000000ffff217224 */ /* 0x000fd000078e0005 */
[----:B-12-4-:R-:W-:Y:S05]  /*5da0*/  @!P0 BRA `(.L_x_571) ;  /* 0x0000000000388947 */ /* 0x016fea0003800000 */
        /* <DEDUP_REMOVED lines=14> */
.L_x_571:
[----:B------:R-:W-:Y:S05]  /*5e90*/  BSYNC.RECONVERGENT B1 ;  /* 0x0000000000017941 */ /* 0x000fea0003800200 */
.L_x_570:
        /* <DEDUP_REMOVED lines=25> */
.L_x_573:
[----:B------:R-:W-:Y:S05]  /*6030*/  BSYNC.RECONVERGENT B1 ;  /* 0x0000000000017941 */ /* 0x000fea0003800200 */
.L_x_572:
        /* <DEDUP_REMOVED lines=21> */
.L_x_575:
[----:B------:R-:W-:Y:S05]  /*6190*/  BSYNC.RECONVERGENT B1 ;  /* 0x0000000000017941 */ /* 0x000fea0003800200 */
.L_x_574:
        /* <DEDUP_REMOVED lines=21> */
.L_x_577:
[----:B------:R-:W-:Y:S05]  /*62f0*/  BSYNC.RECONVERGENT B1 ;  /* 0x0000000000017941 */ /* 0x000fea0003800200 */
.L_x_576:
        /* <DEDUP_REMOVED lines=21> */
.L_x_579:
[----:B------:R-:W-:Y:S05]  /*6450*/  BSYNC.RECONVERGENT B1 ;  /* 0x0000000000017941 */ /* 0x000fea0003800200 */
.L_x_578:
        /* <DEDUP_REMOVED lines=21> */
.L_x_581:
[----:B------:R-:W-:Y:S05]  /*65b0*/  BSYNC.RECONVERGENT B1 ;  /* 0x0000000000017941 */ /* 0x000fea0003800200 */
.L_x_580:
        /* <DEDUP_REMOVED lines=20> */
.L_x_497:
[----:B------:R-:W-:Y:S05]  /*6700*/  BSYNC.RECONVERGENT B0 ;  /* 0x0000000000007941 */ /* 0x000fea0003800200 */
.L_x_464:
[----:B------:R-:W-:Y:S05]  /*6710*/  @P1 EXIT ;  /* 0x000000000000194d */ /* 0x000fea0003800000 */
[----:B01-3--:R-:W0:Y:S01]  /*6720*/  LDC.64 R2, c[0x0][0x390] ;  /* 0x0000e400ff027b82 */ /* 0x00be220000000a00 */
[----:B------:R-:W-:Y:S02]  /*6730*/  IMAD.MOV.U32 R18, RZ, RZ, R17 ;  /* 0x000000ffff127224 */ /* 0x000fe400078e0011 */
[----:B0-----:R-:W-:-:S05]  /*6740*/  IMAD.WIDE.U32 R2, R0, 0x10, R2 ;  /* 0x0000001000027825 */ /* 0x001fca00078e0002 */
[----:B------:R-:W-:Y:S04]  /*6750*/  STG.E.64 desc[UR10][R2.64], R12 ;  /* 0x0000000c02007986 */ /* 0x000fe8000c101b0a */
[----:B------:R-:W-:Y:S01]  /*6760*/  STG.E.64 desc[UR10][R2.64+0x8], R18 ;  /* 0x0000081202007986 */ /* 0x000fe2000c101b0a */
[----:B------:R-:W-:Y:S05]  /*6770*/  EXIT ;  /* 0x000000000000794d */ /* 0x000fea0003800000 */
.L_x_582:
        /* <DEDUP_REMOVED lines=16> */
.L_x_748:


//--------------------- .text._ZN6thrust24THRUST_300001_SM_1000_NS8cuda_cub4core6detail13_kernel_agentINS1_8__reduce11ReduceAgentINS0_12zip_iteratorIN4cuda3std3__45tupleIJNS0_10device_ptrIdEENS0_17counting_iteratorIlNS0_11use_defaultESF_SF_EEEEEEEPNSB_IJdlEEESJ_iNS1_9__extrema9arg_max_fIdl15compareKeyValueEEEEJSI_SK_iSO_EEEvDpT0_ --------------------------
	.section	.text._ZN6thrust24THRUST_300001_SM_1000_NS8cuda_cub4core6detail13_kernel_agentINS1_8__reduce11ReduceAgentINS0_12zip_iteratorIN4cuda3std3__45tupleIJNS0_10device_ptrIdEENS0_17counting_iteratorIlNS0_11use_defaultESF_SF_EEEEEEEPNSB_IJdlEEESJ_iNS1_9__extrema9arg_max_fIdl15compareKeyValueEEEEJSI_SK_iSO_EEEvDpT0_,"ax",@progbits
	.align	128
        .global         _ZN6thrust24THRUST_300001_SM_1000_NS8cuda_cub4core6detail13_kernel_agentINS1_8__reduce11ReduceAgentINS0_12zip_iteratorIN4cuda3std3__45tupleIJNS0_10device_ptrIdEENS0_17counting_iteratorIlNS0_11use_defaultESF_SF_EEEEEEEPNSB_IJdlEEESJ_iNS1_9__extrema9arg_max_fIdl15compareKeyValueEEEEJSI_SK_iSO_EEEvDpT0_
        .type           _ZN6thrust24THRUST_300001_SM_1000_NS8cuda_cub4core6detail13_kernel_agentINS1_8__reduce11ReduceAgentINS0_12zip_iteratorIN4cuda3std3__45tupleIJNS0_10device_ptrIdEENS0_17counting_iteratorIlNS0_11use_defaultESF_SF_EEEEEEEPNSB_IJdlEEESJ_iNS1_9__extrema9arg_max_fIdl15compareKeyValueEEEEJSI_SK_iSO_EEEvDpT0_,@function
        .size           _ZN6thrust24THRUST_300001_SM_1000_NS8cuda_cub4core6detail13_kernel_agentINS1_8__reduce11ReduceAgentINS0_12zip_iteratorIN4cuda3std3__45tupleIJNS0_10device_ptrIdEENS0_17counting_iteratorIlNS0_11use_defaultESF_SF_EEEEEEEPNSB_IJdlEEESJ_iNS1_9__extrema9arg_max_fIdl15compareKeyValueEEEEJSI_SK_iSO_EEEvDpT0_,(.L_x_749 - _ZN6thrust24THRUST_300001_SM_1000_NS8cuda_cub4core6detail13_kernel_agentINS1_8__reduce11ReduceAgentINS0_12zip_iteratorIN4cuda3std3__45tupleIJNS0_10device_ptrIdEENS0_17counting_iteratorIlNS0_11use_defaultESF_SF_EEEEEEEPNSB_IJdlEEESJ_iNS1_9__extrema9arg_max_fIdl15compareKeyValueEEEEJSI_SK_iSO_EEEvDpT0_)
        .other          _ZN6thrust24THRUST_300001_SM_1000_NS8cuda_cub4core6detail13_kernel_agentINS1_8__reduce11ReduceAgentINS0_12zip_iteratorIN4cuda3std3__45tupleIJNS0_10device_ptrIdEENS0_17counting_iteratorIlNS0_11use_defaultESF_SF_EEEEEEEPNSB_IJdlEEESJ_iNS1_9__extrema9arg_max_fIdl15compareKeyValueEEEEJSI_SK_iSO_EEEvDpT0_,@"STO_CUDA_ENTRY STV_DEFAULT"
_ZN6thrust24THRUST_300001_SM_1000_NS8cuda_cub4core6detail13_kernel_agentINS1_8__reduce11ReduceAgentINS0_12zip_iteratorIN4cuda3std3__45tupleIJNS0_10device_ptrIdEENS0_17counting_iteratorIlNS0_11use_defaultESF_SF_EEEEEEEPNSB_IJdlEEESJ_iNS1_9__extrema9arg_max_fIdl15compareKeyValueEEEEJSI_SK_iSO_EEEvDpT0_:
.text._ZN6thrust24THRUST_300001_SM_1000_NS8cuda_cub4core6detail13_kernel_agentINS1_8__reduce11ReduceAgentINS0_12zip_iteratorIN4cuda3std3__45tupleIJNS0_10device_ptrIdEENS0_17counting_iteratorIlNS0_11use_defaultESF_SF_EEEEEEEPNSB_IJdlEEESJ_iNS1_9__extrema9arg_max_fIdl15compareKeyValueEEEEJSI_SK_iSO_EEEvDpT0_:
        /* <DEDUP_REMOVED lines=23> */
.L_x_586:
[----:B0-----:R-:W-:Y:S05]  /*0170*/  BSYNC.RECONVERGENT B1 ;  /* 0x0000000000017941 */ /* 0x001fea0003800200 */
.L_x_585:
        /* <DEDUP_REMOVED lines=19> */
.L_x_593:
        /* <DEDUP_REMOVED lines=31> */
.L_x_592:
[----:B------:R-:W-:Y:S05]  /*04a0*/  BSYNC.RECONVERGENT B3 ;  /* 0x0000000000037941 */ /* 0x000fea0003800200 */
.L_x_591:
[----:B------:R-:W-:Y:S01]  /*04b0*/  IADD3 R14, P0, PT, R14, 0x100, RZ ;  /* 0x000001000e0e7810 */ /* 0x000fe20007f1e0ff */
[----:B------:R-:W-:Y:S02]  /*04c0*/  VIADD R10, R10, 0x100 ;  /* 0x000001000a0a7836 */ /* 0x000fe40000000000 */
[----:B------:R-:W-:Y:S02]  /*04d0*/  IMAD.X R13, RZ, RZ, R13, P3 ;  /* 0x000000ffff0d7224 */ /* 0x000fe400018e060d */
[----:B------:R-:W-:Y:S01]  /*04e0*/  IMAD.X R15, RZ, RZ, R15, P0 ;  /* 0x000000ffff0f7224 */ /* 0x000fe200000e060f */
[----:B------:R-:W-:Y:S07]  /*04f0*/  @P2 BRA `(.L_x_593) ;  /* 0xfffffffc006c2947 */ /* 0x000fee000383ffff */
.L_x_590:
[----:B------:R-:W-:Y:S05]  /*0500*/  BSYNC.RECONVERGENT B2 ;  /* 0x0000000000027941 */ /* 0x000fea0003800200 */
.L_x_589:
[----:B------:R-:W-:-:S13]  /*0510*/  ISETP.GE.U32.AND P0, PT, R16, 0x300, PT ;  /* 0x000003001000780c */ /* 0x000fda0003f06070 */
[----:B------:R-:W-:Y:S05]  /*0520*/  @!P0 BRA `(.L_x_588) ;  /* 0x0000000400bc8947 */ /* 0x000fea0003800000 */
[----:B------:R-:W0:Y:S01]  /*0530*/  LDC.64 R4, c[0x0][0x380] ;  /* 0x0000e000ff047b82 */ /* 0x000e220000000a00 */
[----:B------:R-:W-:-:S07]  /*0540*/  VIADD R20, R10, 0x200 ;  /* 0x000002000a147836 */ /* 0x000fce0000000000 */
[----:B------:R-:W1:Y:S02]  /*0550*/  LDC.64 R6, c[0x0][0x388] ;  /* 0x0000e200ff067b82 */ /* 0x000e640000000a00 */
.L_x_602:
        /* <DEDUP_REMOVED lines=30> */
.L_x_595:
[----:B------:R-:W-:Y:S05]  /*0740*/  BSYNC.RECONVERGENT B2 ;  /* 0x0000000000027941 */ /* 0x000fea0003800200 */
.L_x_594:
[----:B-----5:R-:W-:Y:S01]  /*0750*/  DSETP.GEU.AND P0, PT, |R16|, |R14|, PT ;  /* 0x4000000e1000722a */ /* 0x020fe20003f0e200 */
[C---:B------:R-:W-:Y:S01]  /*0760*/  IADD3 R19, P1, PT, R23.reuse, R6, RZ ;  /* 0x0000000617137210 */ /* 0x040fe20007f3e0ff */
[----:B------:R-:W-:Y:S01]  /*0770*/  BSSY.RECONVERGENT B2, `(.L_x_596) ;  /* 0x0000015000027945 */ /* 0x000fe20003800200 */
[----:B------:R-:W-:Y:S02]  /*0780*/  IMAD.MOV.U32 R2, RZ, RZ, R14 ;  /* 0x000000ffff027224 */ /* 0x000fe400078e000e */
[----:B------:R-:W-:Y:S01]  /*0790*/  LEA.HI.X.SX32 R18, R23, R7, 0x1, P1 ;  /* 0x0000000717127211 */ /* 0x000fe200008f0eff */
[----:B------:R-:W-:Y:S02]  /*07a0*/  IMAD.MOV.U32 R9, RZ, RZ, R19 ;  /* 0x000000ffff097224 */ /* 0x000fe400078e0013 */
[----:B------:R-:W-:Y:S02]  /*07b0*/  IMAD.MOV.U32 R3, RZ, RZ, R15 ;  /* 0x000000ffff037224 */ /* 0x000fe400078e000f */
[----:B------:R-:W-:-:S04]  /*07c0*/  IMAD.MOV.U32 R8, RZ, RZ, R18 ;  /* 0x000000ffff087224 */ /* 0x000fc800078e0012 */
        /* <DEDUP_REMOVED lines=15> */
.L_x_597:
[----:B------:R-:W-:Y:S05]  /*08c0*/  BSYNC.RECONVERGENT B2 ;  /* 0x0000000000027941 */ /* 0x000fea0003800200 */
.L_x_596:
        /* <DEDUP_REMOVED lines=25> */
.L_x_599:
[----:B------:R-:W-:Y:S05]  /*0a60*/  BSYNC.RECONVERGENT B2 ;  /* 0x0000000000027941 */ /* 0x000fea0003800200 */
.L_x_598:
        /* <DEDUP_REMOVED lines=22> */
.L_x_601:
[----:B------:R-:W-:Y:S05]  /*0bd0*/  BSYNC.RECONVERGENT B2 ;  /* 0x0000000000027941 */ /* 0x000fea0003800200 */
.L_x_600:
[C---:B------:R-:W-:Y:S01]  /*0be0*/  VIADD R10, R20.reuse, 0x200 ;  /* 0x00000200140a7836 */ /* 0x040fe20000000000 */
[----:B------:R-:W-:-:S04]  /*0bf0*/  IADD3 R20, PT, PT, R20, 0x400, RZ ;  /* 0x0000040014147810 */ /* 0x000fc80007ffe0ff */
[----:B------:R-:W-:-:S13]  /*0c00*/  ISETP.GE.AND P0, PT, R10, UR5, PT ;  /* 0x000000050a007c0c */ /* 0x000fda000bf06270 */
[----:B------:R-:W-:Y:S05]  /*0c10*/  @!P0 BRA `(.L_x_602) ;  /* 0xfffffff800508947 */ /* 0x000fea000383ffff */
.L_x_588:
[----:B------:R-:W-:Y:S05]  /*0c20*/  BSYNC.RECONVERGENT B1 ;  /* 0x0000000000017941 */ /* 0x000fea0003800200 */
.L_x_587:
        /* <DEDUP_REMOVED lines=35> */
.L_x_605:
[----:B------:R-:W-:Y:S05]  /*0e60*/  BSYNC.RECONVERGENT B1 ;  /* 0x0000000000017941 */ /* 0x000fea0003800200 */
.L_x_604:
        /* <DEDUP_REMOVED lines=31> */
.L_x_607:
[----:B------:R-:W-:Y:S05]  /*1060*/  BSYNC.RECONVERGENT B1 ;  /* 0x0000000000017941 */ /* 0x000fea0003800200 */
.L_x_606:
        /* <DEDUP_REMOVED lines=31> */
.L_x_609:
[----:B------:R-:W-:Y:S05]  /*1260*/  BSYNC.RECONVERGENT B1 ;  /* 0x0000000000017941 */ /* 0x000fea0003800200 */
.L_x_608:
[----:B------:R-:W-:Y:S01]  /*1270*/  ISETP.GT.AND P0, PT, R10, 0x17, PT ;  /* 0x000000170a00780c */ /* 0x000fe20003f04270 */
[----:B-1----:R1:W1:Y:S01]  /*1280*/  SHFL.DOWN PT, R2, R4, 0x8, 0x1f ;  /* 0x09001f0004027f89 */ /* 0x00226200000e0000 */
[----:B------:R-:W-:Y:S01]  /*1290*/  BSSY.RECONVERGENT B1, `(.L_x_610) ;  /* 0x000001d000017945 */ /* 0x000fe20003800200 */
[----:B0-----:R-:W-:Y:S02]  /*12a0*/  IMAD.MOV.U32 R8, RZ, RZ, R11 ;  /* 0x000000ffff087224 */ /* 0x001fe400078e000b */
[----:B------:R0:W0:Y:S01]  /*12b0*/  SHFL.DOWN PT, R3, R5, 0x8, 0x1f ;  /* 0x09001f0005037f89 */ /* 0x00002200000e0000 */
[----:B------:R-:W-:Y:S02]  /*12c0*/  IMAD.MOV.U32 R9, RZ, RZ, R12 ;  /* 0x000000ffff097224 */ /* 0x000fe400078e000c */
[----:B------:R-:W-:Y:S01]  /*12d0*/  IMAD.MOV.U32 R6, RZ, RZ, R4 ;  /* 0x000000ffff067224 */ /* 0x000fe200078e0004 */
[----:B---3--:R3:W0:Y:S01]  /*12e0*/  SHFL.DOWN PT, R14, R11, 0x8, 0x1f ;  /* 0x09001f000b0e7f89 */ /* 0x00862200000e0000 */
[----:B--2---:R-:W-:-:S03]  /*12f0*/  IMAD.MOV.U32 R7, RZ, RZ, R5 ;  /* 0x000000ffff077224 */ /* 0x004fc600078e0005 */
[----:B----4-:R3:W2:Y:S01]  /*1300*/  SHFL.DOWN PT, R13, R12, 0x8, 0x1f ;  /* 0x09001f000c0d7f89 */ /* 0x0106a200000e0000 */
[----:B------:R-:W-:Y:S05]  /*1310*/  @P0 BRA `(.L_x_611) ;  /* 0x0000000000500947 */ /* 0x000fea0003800000 */
[----:B01----:R-:W-:Y:S01]  /*1320*/  DSETP.GEU.AND P0, PT, |R4|, |R2|, PT ;  /* 0x400000020400722a */ /* 0x003fe20003f0e200 */
[----:B------:R-:W-:Y:S01]  /*1330*/  IMAD.MOV.U32 R8, RZ, RZ, R14 ;  /* 0x000000ffff087224 */ /* 0x000fe200078e000e */
[----:B--2---:R-:W-:Y:S01]  /*1340*/  MOV R9, R13 ;  /* 0x0000000d00097202 */ /* 0x004fe20000000f00 */
        /* <DEDUP_REMOVED lines=17> */
.L_x_611:
[----:B------:R-:W-:Y:S05]  /*1460*/  BSYNC.RECONVERGENT B1 ;  /* 0x0000000000017941 */ /* 0x000fea0003800200 */
.L_x_610:
[----:B------:R-:W-:Y:S01]  /*1470*/  ISETP.GT.AND P0, PT, R10, 0xf, PT ;  /* 0x0000000f0a00780c */ /* 0x000fe20003f04270 */
[----:B-1----:R1:W4:Y:S01]  /*1480*/  SHFL.DOWN PT, R4, R6, 0x10, 0x1f ;  /* 0x0a001f0006047f89 */ /* 0x00232200000e0000 */
[----:B------:R-:W-:Y:S01]  /*1490*/  BSSY.RECONVERGENT B1, `(.L_x_612) ;  /* 0x000001d000017945 */ /* 0x000fe20003800200 */
[----:B0-----:R-:W-:Y:S02]  /*14a0*/  IMAD.MOV.U32 R14, RZ, RZ, R8 ;  /* 0x000000ffff0e7224 */ /* 0x001fe400078e0008 */
[----:B------:R1:W0:Y:S01]  /*14b0*/  SHFL.DOWN PT, R5, R7, 0x10, 0x1f ;  /* 0x0a001f0007057f89 */ /* 0x00022200000e0000 */
[----:B------:R-:W-:Y:S02]  /*14c0*/  IMAD.MOV.U32 R15, RZ, RZ, R9 ;  /* 0x000000ffff0f7224 */ /* 0x000fe400078e0009 */
[----:B------:R-:W-:Y:S01]  /*14d0*/  IMAD.MOV.U32 R2, RZ, RZ, R6 ;  /* 0x000000ffff027224 */ /* 0x000fe200078e0006 */
[----:B---3--:R1:W3:Y:S01]  /*14e0*/  SHFL.DOWN PT, R11, R8, 0x10, 0x1f ;  /* 0x0a001f00080b7f89 */ /* 0x0082e200000e0000 */
[----:B------:R-:W-:-:S03]  /*14f0*/  IMAD.MOV.U32 R3, RZ, RZ, R7 ;  /* 0x000000ffff037224 */ /* 0x000fc600078e0007 */
[----:B------:R1:W0:Y:S01]  /*1500*/  SHFL.DOWN PT, R12, R9, 0x10, 0x1f ;  /* 0x0a001f00090c7f89 */ /* 0x00022200000e0000 */
[----:B------:R-:W-:Y:S05]  /*1510*/  @P0 BRA `(.L_x_613) ;  /* 0x0000000000500947 */ /* 0x000fea0003800000 */
[----:B0---4-:R-:W-:Y:S01]  /*1520*/  DSETP.GEU.AND P0, PT, |R6|, |R4|, PT ;  /* 0x400000040600722a */ /* 0x011fe20003f0e200 */
[----:B---3--:R-:W-:Y:S02]  /*1530*/  IMAD.MOV.U32 R14, RZ, RZ, R11 ;  /* 0x000000ffff0e7224 */ /* 0x008fe400078e000b */
        /* <DEDUP_REMOVED lines=18> */
.L_x_613:
[----:B------:R-:W-:Y:S05]  /*1660*/  BSYNC.RECONVERGENT B1 ;  /* 0x0000000000017941 */ /* 0x000fea0003800200 */
.L_x_612:
[----:B------:R-:W-:Y:S01]  /*1670*/  ISETP.NE.AND P0, PT, R10, RZ, PT ;  /* 0x000000ff0a00720c */ /* 0x000fe20003f05270 */
[----:B------:R-:W-:-:S12]  /*1680*/  BSSY.RECONVERGENT B1, `(.L_x_614) ;  /* 0x000000a000017945 */ /* 0x000fd80003800200 */
[----:B------:R-:W-:Y:S05]  /*1690*/  @P0 BRA `(.L_x_615) ;  /* 0x0000000000200947 */ /* 0x000fea0003800000 */
[----:B-1----:R-:W1:Y:S01]  /*16a0*/  S2R R6, SR_CgaCtaId ;  /* 0x0000000000067919 */ /* 0x002e620000008800 */
[----:B0-----:R-:W-:Y:S02]  /*16b0*/  MOV R5, 0x400 ;  /* 0x0000040000057802 */ /* 0x001fe40000000f00 */
[----:B----4-:R-:W-:-:S04]  /*16c0*/  SHF.R.U32.HI R4, RZ, 0x1, R0 ;  /* 0x00000001ff047819 */ /* 0x010fc80000011600 */
[----:B------:R-:W-:Y:S02]  /*16d0*/  LOP3.LUT R4, R4, 0x1f0, RZ, 0xc0, !PT ;  /* 0x000001f004047812 */ /* 0x000fe400078ec0ff */
[----:B-1----:R-:W-:-:S05]  /*16e0*/  LEA R5, R6, R5, 0x18 ;  /* 0x0000000506057211 */ /* 0x002fca00078ec0ff */
[----:B------:R-:W-:-:S05]  /*16f0*/  IMAD.IADD R5, R4, 0x1, R5 ;  /* 0x0000000104057824 */ /* 0x000fca00078e0205 */
[----:B------:R0:W-:Y:S04]  /*1700*/  STS.64 [R5+0x10], R14 ;  /* 0x0000100e05007388 */ /* 0x0001e80000000a00 */
[----:B------:R0:W-:Y:S02]  /*1710*/  STS.64 [R5+0x8], R2 ;  /* 0x0000080205007388 */ /* 0x0001e40000000a00 */
.L_x_615:
[----:B------:R-:W-:Y:S05]  /*1720*/  BSYNC.RECONVERGENT B1 ;  /* 0x0000000000017941 */ /* 0x000fea0003800200 */
.L_x_614:
        /* <DEDUP_REMOVED lines=8> */
[----:B-1--4-:R-:W1:Y:S04]  /*17b0*/  LDS.128 R4, [R0+0x20] ;  /* 0x0000200000047984 */ /* 0x012e680000000c00 */
[----:B--2---:R2:W4:Y:S04]  /*17c0*/  LDS.64 R12, [R0+0x80] ;  /* 0x00008000000c7984 */ /* 0x0045280000000a00 */
[----:B---3--:R2:W3:Y:S01]  /*17d0*/  LDS.128 R8, [R0+0x30] ;  /* 0x0000300000087984 */ /* 0x0084e20000000c00 */
[----:B0-----:R-:W-:Y:S01]  /*17e0*/  DSETP.GEU.AND P0, PT, |R2|, |R16|, PT ;  /* 0x400000100200722a */ /* 0x001fe20003f0e200 */
[----:B------:R-:W-:Y:S01]  /*17f0*/  IMAD.MOV.U32 R24, RZ, RZ, R16 ;  /* 0x000000ffff187224 */ /* 0x000fe200078e0010 */
[----:B------:R-:W-:Y:S01]  /*1800*/  MOV R25, R17 ;  /* 0x0000001100197202 */ /* 0x000fe20000000f00 */
[----:B-1----:R-:W-:-:S02]  /*1810*/  IMAD.MOV.U32 R26, RZ, RZ, R4 ;  /* 0x000000ffff1a7224 */ /* 0x002fc400078e0004 */
[----:B------:R-:W-:-:S09]  /*1820*/  IMAD.MOV.U32 R27, RZ, RZ, R5 ;  /* 0x000000ffff1b7224 */ /* 0x000fd200078e0005 */
        /* <DEDUP_REMOVED lines=15> */
.L_x_618:
[----:B------:R-:W-:Y:S05]  /*1920*/  BSYNC.RECONVERGENT B1 ;  /* 0x0000000000017941 */ /* 0x000fea0003800200 */
.L_x_617:
        /* <DEDUP_REMOVED lines=23> */
.L_x_620:
[----:B------:R-:W-:Y:S05]  /*1aa0*/  BSYNC.RECONVERGENT B1 ;  /* 0x0000000000017941 */ /* 0x000fea0003800200 */
.L_x_619:
        /* <DEDUP_REMOVED lines=21> */
.L_x_622:
[----:B------:R-:W-:Y:S05]  /*1c00*/  BSYNC.RECONVERGENT B1 ;  /* 0x0000000000017941 */ /* 0x000fea0003800200 */
.L_x_621:
        /* <DEDUP_REMOVED lines=23> */
.L_x_624:
[----:B------:R-:W-:Y:S05]  /*1d80*/  BSYNC.RECONVERGENT B1 ;  /* 0x0000000000017941 */ /* 0x000fea0003800200 */
.L_x_623:
        /* <DEDUP_REMOVED lines=21> */
.L_x_626:
[----:B------:R-:W-:Y:S05]  /*1ee0*/  BSYNC.RECONVERGENT B1 ;  /* 0x0000000000017941 */ /* 0x000fea0003800200 */
.L_x_625:
[----:B------:R-:W-:Y:S01]  /*1ef0*/  DSETP.GEU.AND P0, PT, |R2|, |R10|, PT ;  /* 0x4000000a0200722a */ /* 0x000fe20003f0e200 */
[----:B------:R-:W-:Y:S01]  /*1f00*/  BSSY.RECONVERGENT B1, `(.L_x_627) ;  /* 0x0000014000017945 */ /* 0x000fe20003800200 */
[----:B------:R-:W-:Y:S01]  /*1f10*/  IMAD.MOV.U32 R8, RZ, RZ, R10 ;  /* 0x000000ffff087224 */ /* 0x000fe200078e000a */
[----:B---3--:R-:W-:Y:S01]  /*1f20*/  MOV R0, R5 ;  /* 0x0000000500007202 */ /* 0x008fe20000000f00 */
        /* <DEDUP_REMOVED lines=17> */
.L_x_628:
[----:B------:R-:W-:Y:S05]  /*2040*/  BSYNC.RECONVERGENT B1 ;  /* 0x0000000000017941 */ /* 0x000fea0003800200 */
.L_x_627:
        /* <DEDUP_REMOVED lines=21> */
.L_x_603:
        /* <DEDUP_REMOVED lines=9> */
[----:B------:R-:W-:Y:S02]  /*2230*/  VIADD R5, R5, UR6 ;  /* 0x0000000605057c36 */ /* 0x000fe40008000000 */
        /* <DEDUP_REMOVED lines=9> */
[----:B----4-:R-:W-:Y:S01]  /*22d0*/  IMAD.MOV.U32 R14, RZ, RZ, R12 ;  /* 0x000000ffff0e7224 */ /* 0x010fe200078e000c */
[----:B------:R-:W-:Y:S01]  /*22e0*/  MOV R6, R10 ;  /* 0x0000000a00067202 */ /* 0x000fe20000000f00 */
[----:B0-----:R-:W-:Y:S02]  /*22f0*/  IMAD.MOV.U32 R16, RZ, RZ, R13 ;  /* 0x000000ffff107224 */ /* 0x001fe400078e000d */
        /* <DEDUP_REMOVED lines=16> */
.L_x_630:
[----:B------:R-:W-:Y:S05]  /*2400*/  BSYNC.RECONVERGENT B1 ;  /* 0x0000000000017941 */ /* 0x000fea0003800200 */
.L_x_629:
        /* <DEDUP_REMOVED lines=32> */
.L_x_632:
[----:B------:R-:W-:Y:S05]  /*2610*/  BSYNC.RECONVERGENT B1 ;  /* 0x0000000000017941 */ /* 0x000fea0003800200 */
.L_x_631:
[----:B-1----:R-:W-:Y:S01]  /*2620*/  VIADD R2, R4, 0x4 ;  /* 0x0000000404027836 */ /* 0x002fe20000000000 */
[----:B------:R1:W4:Y:S01]  /*2630*/  SHFL.DOWN PT, R6, R8, 0x4, R5 ;  /* 0x0880000008067989 */ /* 0x00032200000e0005 */
[----:B------:R-:W-:Y:S01]  /*2640*/  BSSY.RECONVERGENT B1, `(.L_x_633) ;  /* 0x000001e000017945 */ /* 0x000fe20003800200 */
[----:B--2---:R-:W-:Y:S01]  /*2650*/  IMAD.MOV.U32 R14, RZ, RZ, R10 ;  /* 0x000000ffff0e7224 */ /* 0x004fe200078e000a */
[----:B------:R-:W-:Y:S01]  /*2660*/  MOV R16, R12 ;  /* 0x0000000c00107202 */ /* 0x000fe20000000f00 */
[----:B------:R1:W2:Y:S01]  /*2670*/  SHFL.DOWN PT, R7, R9, 0x4, R5 ;  /* 0x0880000009077989 */ /* 0x0002a200000e0005 */
[----:B------:R-:W-:Y:S01]  /*2680*/  ISETP.GT.AND P0, PT, R2, R5, PT ;  /* 0x000000050200720c */ /* 0x000fe20003f04270 */
[----:B------:R-:W-:Y:S02]  /*2690*/  IMAD.MOV.U32 R2, RZ, RZ, R8 ;  /* 0x000000ffff027224 */ /* 0x000fe400078e0008 */
[----:B---3--:R1:W3:Y:S01]  /*26a0*/  SHFL.DOWN PT, R11, R10, 0x4, R5 ;  /* 0x088000000a0b7989 */ /* 0x0082e200000e0005 */
[----:B------:R-:W-:-:S03]  /*26b0*/  IMAD.MOV.U32 R3, RZ, RZ, R9 ;  /* 0x000000ffff037224 */ /* 0x000fc600078e0009 */
[----:B0-----:R1:W0:Y:S06]  /*26c0*/  SHFL.DOWN PT, R13, R12, 0x4, R5 ;  /* 0x088000000c0d7989 */ /* 0x00122c00000e0005 */
        /* <DEDUP_REMOVED lines=21> */
.L_x_634:
[----:B------:R-:W-:Y:S05]  /*2820*/  BSYNC.RECONVERGENT B1 ;  /* 0x0000000000017941 */ /* 0x000fea0003800200 */
.L_x_633:
        /* <DEDUP_REMOVED lines=8> */
[----:B---3--:R3:W1:Y:S01]  /*28b0*/  SHFL.DOWN PT, R11, R14, 0x8, R5 ;  /* 0x090000000e0b7989 */ /* 0x00866200000e0005 */
[----:B--2---:R-:W-:-:S03]  /*28c0*/  IMAD.MOV.U32 R7, RZ, RZ, R3 ;  /* 0x000000ffff077224 */ /* 0x004fc600078e0003 */
[----:B0-----:R3:W0:Y:S04]  /*28d0*/  SHFL.DOWN PT, R13, R16, 0x8, R5 ;  /* 0x09000000100d7989 */ /* 0x00162800000e0005 */
        /* <DEDUP_REMOVED lines=21> */
.L_x_636:
[----:B------:R-:W-:Y:S05]  /*2a30*/  BSYNC.RECONVERGENT B1 ;  /* 0x0000000000017941 */ /* 0x000fea0003800200 */
.L_x_635:
[----:B-1----:R-:W-:Y:S01]  /*2a40*/  VIADD R2, R4, 0x10 ;  /* 0x0000001004027836 */ /* 0x002fe20000000000 */
[----:B----4-:R1:W2:Y:S01]  /*2a50*/  SHFL.DOWN PT, R8, R6, 0x10, R5 ;  /* 0x0a00000006087989 */ /* 0x0102a200000e0005 */
[----:B------:R-:W-:Y:S01]  /*2a60*/  BSSY.RECONVERGENT B1, `(.L_x_637) ;  /* 0x000001e000017945 */ /* 0x000fe20003800200 */
[----:B---3--:R-:W-:Y:S02]  /*2a70*/  IMAD.MOV.U32 R14, RZ, RZ, R10 ;  /* 0x000000ffff0e7224 */ /* 0x008fe400078e000a */
[----:B------:R-:W-:Y:S01]  /*2a80*/  ISETP.GT.AND P0, PT, R2, R5, PT ;  /* 0x000000050200720c */ /* 0x000fe20003f04270 */
[----:B------:R1:W3:Y:S01]  /*2a90*/  SHFL.DOWN PT, R9, R7, 0x10, R5 ;  /* 0x0a00000007097989 */ /* 0x0002e200000e0005 */
[----:B------:R-:W-:Y:S02]  /*2aa0*/  IMAD.MOV.U32 R15, RZ, RZ, R12 ;  /* 0x000000ffff0f7224 */ /* 0x000fe400078e000c */
[----:B------:R-:W-:Y:S01]  /*2ab0*/  IMAD.MOV.U32 R2, RZ, RZ, R6 ;  /* 0x000000ffff027224 */ /* 0x000fe200078e0006 */
[----:B------:R1:W4:Y:S01]  /*2ac0*/  SHFL.DOWN PT, R11, R10, 0x10, R5 ;  /* 0x0a0000000a0b7989 */ /* 0x00032200000e0005 */
        /* <DEDUP_REMOVED lines=23> */
.L_x_638:
[----:B------:R-:W-:Y:S05]  /*2c40*/  BSYNC.RECONVERGENT B1 ;  /* 0x0000000000017941 */ /* 0x000fea0003800200 */
.L_x_637:
        /* <DEDUP_REMOVED lines=11> */
.L_x_640:
[----:B------:R-:W-:Y:S05]  /*2d00*/  BSYNC.RECONVERGENT B1 ;  /* 0x0000000000017941 */ /* 0x000fea0003800200 */
.L_x_639:
[----:B------:R-:W-:Y:S01]  /*2d10*/  BAR.SYNC.DEFER_BLOCKING 0x0 ;  /* 0x0000000000007b1d */ /* 0x000fe20000010000 */
[----:B------:R-:W-:-:S13]  /*2d20*/  ISETP.NE.AND P1, PT, R0, RZ, PT ;  /* 0x000000ff0000720c */ /* 0x000fda0003f25270 */
[----:B------:R-:W-:Y:S05]  /*2d30*/  @P1 BRA `(.L_x_616) ;  /* 0x0000003400d41947 */ /* 0x000fea0003800000 */
[----:B------:R-:W-:Y:S01]  /*2d40*/  UISETP.GE.AND UP0, UPT, UR6, 0x21, UPT ;  /* 0x000000210600788c */ /* 0x000fe2000bf06270 */
[----:B----4-:R-:W-:Y:S02]  /*2d50*/  IMAD.MOV.U32 R11, RZ, RZ, R14 ;  /* 0x000000ffff0b7224 */ /* 0x010fe400078e000e */
[----:B--2---:R-:W-:Y:S02]  /*2d60*/  IMAD.MOV.U32 R8, RZ, RZ, R15 ;  /* 0x000000ffff087224 */ /* 0x004fe400078e000f */
        /* <DEDUP_REMOVED lines=8> */
[----:B0-----:R-:W0:Y:S01]  /*2df0*/  LDS.64 R12, [UR4+0x20] ;  /* 0x00002004ff0c7984 */ /* 0x001e220008000a00 */
[----:B-1----:R-:W-:Y:S01]  /*2e00*/  DSETP.GEU.AND P0, PT, |R2|, |R6|, PT ;  /* 0x400000060200722a */ /* 0x002fe20003f0e200 */
[----:B------:R-:W-:Y:S01]  /*2e10*/  MOV R4, R6 ;  /* 0x0000000600047202 */ /* 0x000fe20000000f00 */
[----:B------:R-:W-:Y:S02]  /*2e20*/  IMAD.MOV.U32 R5, RZ, RZ, R7 ;  /* 0x000000ffff057224 */ /* 0x000fe400078e0007 */
[----:B0-----:R-:W-:Y:S02]  /*2e30*/  IMAD.MOV.U32 R11, RZ, RZ, R12 ;  /* 0x000000ffff0b7224 */ /* 0x001fe400078e000c */
        /* <DEDUP_REMOVED lines=16> */
.L_x_642:
[----:B------:R-:W-:Y:S05]  /*2f40*/  BSYNC.RECONVERGENT B1 ;  /* 0x0000000000017941 */ /* 0x000fea0003800200 */
.L_x_641:
[----:B------:R-:W-:Y:S01]  /*2f50*/  UISETP.GE.AND UP0, UPT, UR6, 0x41, UPT ;  /* 0x000000410600788c */ /* 0x000fe2000bf06270 */
[----:B---3--:R-:W-:Y:S02]  /*2f60*/  IMAD.MOV.U32 R9, RZ, RZ, R11 ;  /* 0x000000ffff097224 */ /* 0x008fe400078e000b */
[----:B------:R-:W-:Y:S02]  /*2f70*/  IMAD.MOV.U32 R0, RZ, RZ, R8 ;  /* 0x000000ffff007224 */ /* 0x000fe400078e0008 */
[----:B------:R-:W-:Y:S02]  /*2f80*/  IMAD.MOV.U32 R2, RZ, RZ, R4 ;  /* 0x000000ffff027224 */ /* 0x000fe400078e0004 */
[----:B------:R-:W-:Y:S02]  /*2f90*/  IMAD.MOV.U32 R3, RZ, RZ, R5 ;  /* 0x000000ffff037224 */ /* 0x000fe400078e0005 */
        /* <DEDUP_REMOVED lines=8> */
[----:B------:R-:W-:Y:S02]  /*3020*/  IMAD.MOV.U32 R2, RZ, RZ, R6 ;  /* 0x000000ffff027224 */ /* 0x000fe400078e0006 */
[----:B------:R-:W-:Y:S02]  /*3030*/  IMAD.MOV.U32 R3, RZ, RZ, R7 ;  /* 0x000000ffff037224 */ /* 0x000fe400078e0007 */
[----:B0-----:R-:W-:-:S02]  /*3040*/  IMAD.MOV.U32 R9, RZ, RZ, R12 ;  /* 0x000000ffff097224 */ /* 0x001fc400078e000c */
        /* <DEDUP_REMOVED lines=16> */
.L_x_644:
[----:B------:R-:W-:Y:S05]  /*3150*/  BSYNC.RECONVERGENT B1 ;  /* 0x0000000000017941 */ /* 0x000fea0003800200 */
.L_x_643:
[----:B------:R-:W-:Y:S01]  /*3160*/  UISETP.GE.AND UP0, UPT, UR6, 0x61, UPT ;  /* 0x000000610600788c */ /* 0x000fe2000bf06270 */
[----:B------:R-:W-:Y:S01]  /*3170*/  IMAD.MOV.U32 R11, RZ, RZ, R9 ;  /* 0x000000ffff0b7224 */ /* 0x000fe200078e0009 */
[----:B------:R-:W-:Y:S01]  /*3180*/  MOV R8, R0 ;  /* 0x0000000000087202 */ /* 0x000fe20000000f00 */
[----:B------:R-:W-:Y:S02]  /*3190*/  IMAD.MOV.U32 R4, RZ, RZ, R2 ;  /* 0x000000ffff047224 */ /* 0x000fe400078e0002 */
[----:B------:R-:W-:-:S04]  /*31a0*/  IMAD.MOV.U32 R5, RZ, RZ, R3 ;  /* 0x000000ffff057224 */ /* 0x000fc800078e0003 */
        /* <DEDUP_REMOVED lines=27> */
.L_x_646:
[----:B------:R-:W-:Y:S05]  /*3360*/  BSYNC.RECONVERGENT B1 ;  /* 0x0000000000017941 */ /* 0x000fea0003800200 */
.L_x_645:
[----:B------:R-:W-:Y:S01]  /*3370*/  UISETP.GE.AND UP0, UPT, UR6, 0x81, UPT ;  /* 0x000000810600788c */ /* 0x000fe2000bf06270 */
[----:B------:R-:W-:Y:S02]  /*3380*/  IMAD.MOV.U32 R9, RZ, RZ, R11 ;  /* 0x000000ffff097224 */ /* 0x000fe400078e000b */
        /* <DEDUP_REMOVED lines=30> */
.L_x_648:
[----:B------:R-:W-:Y:S05]  /*3570*/  BSYNC.RECONVERGENT B1 ;  /* 0x0000000000017941 */ /* 0x000fea0003800200 */
.L_x_647:
        /* <DEDUP_REMOVED lines=32> */
.L_x_650:
[----:B------:R-:W-:Y:S05]  /*3780*/  BSYNC.RECONVERGENT B1 ;  /* 0x0000000000017941 */ /* 0x000fea0003800200 */
.L_x_649:
        /* <DEDUP_REMOVED lines=14> */
[----:B------:R-:W-:Y:S01]  /*3870*/  IMAD.MOV.U32 R7, RZ, RZ, R3 ;  /* 0x000000ffff077224 */ /* 0x000fe200078e0003 */
[----:B0-----:R-:W-:Y:S01]  /*3880*/  MOV R0, R13 ;  /* 0x0000000d00007202 */ /* 0x001fe20000000f00 */
        /* <DEDUP_REMOVED lines=16> */
.L_x_652:
[----:B------:R-:W-:Y:S05]  /*3990*/  BSYNC.RECONVERGENT B1 ;  /* 0x0000000000017941 */ /* 0x000fea0003800200 */
.L_x_651:
[----:B------:R-:W-:Y:S01]  /*39a0*/  UISETP.GE.AND UP0, UPT, UR6, 0xe1, UPT ;  /* 0x000000e10600788c */ /* 0x000fe2000bf06270 */
[----:B------:R-:W-:Y:S02]  /*39b0*/  IMAD.MOV.U32 R14, RZ, RZ, R9 ;  /* 0x000000ffff0e7224 */ /* 0x000fe400078e0009 */
[----:B------:R-:W-:Y:S02]  /*39c0*/  IMAD.MOV.U32 R15, RZ, RZ, R0 ;  /* 0x000000ffff0f7224 */ /* 0x000fe400078e0000 */
[----:B------:R-:W-:Y:S02]  /*39d0*/  IMAD.MOV.U32 R2, RZ, RZ, R6 ;  /* 0x000000ffff027224 */ /* 0x000fe400078e0006 */
[----:B------:R-:W-:Y:S02]  /*39e0*/  IMAD.MOV.U32 R3, RZ, RZ, R7 ;  /* 0x000000ffff037224 */ /* 0x000fe400078e0007 */
[----:B------:R-:W-:Y:S05]  /*39f0*/  BRA.U !UP0, `(.L_x_616) ;  /* 0x0000002908a47547 */ /* 0x000fea000b800000 */
[----:B------:R-:W1:Y:S01]  /*3a00*/  S2UR UR5, SR_CgaCtaId ;  /* 0x00000000000579c3 */ /* 0x000e620000008800 */
[----:B------:R-:W-:Y:S02]  /*3a10*/  UMOV UR4, 0x400 ;  /* 0x0000040000047882 */ /* 0x000fe40000000000 */
[----:B-1----:R-:W-:-:S09]  /*3a20*/  ULEA UR4, UR5, UR4, 0x18 ;  /* 0x0000000405047291 */ /* 0x002fd2000f8ec0ff */
[----:B------:R-:W1:Y:S04]  /*3a30*/  LDS.64 R4, [UR4+0x78] ;  /* 0x00007804ff047984 */ /* 0x000e680008000a00 */
[----:B------:R-:W2:Y:S01]  /*3a40*/  LDS.64 R10, [UR4+0x80] ;  /* 0x00008004ff0a7984 */ /* 0x000ea20008000a00 */
        /* <DEDUP_REMOVED lines=21> */
.L_x_584:
        /* <DEDUP_REMOVED lines=30> */
[----:B------:R-:W-:Y:S02]  /*3d80*/  ISETP.GE.U32.AND.EX P0, PT, RZ, RZ, PT, P0 ;  /* 0x000000ffff00720c */ /* 0x000fe40003f06100 */
[----:B------:R-:W-:-:S11]  /*3d90*/  IADD3.X R7, PT, PT, RZ, UR7, RZ, P1, !PT ;  /* 0x00000007ff077c10 */ /* 0x000fd60008ffe4ff */
[----:B------:R-:W-:-:S06]  /*3da0*/  DSETP.LT.OR P0, PT, |R8|, |R4|, !P0 ;  /* 0x400000040800722a */ /* 0x000fcc0004701600 */
[----:B------:R-:W-:Y:S02]  /*3db0*/  FSEL R8, R4, R8, P0 ;  /* 0x0000000804087208 */ /* 0x000fe40000000000 */
[----:B------:R-:W-:Y:S02]  /*3dc0*/  FSEL R9, R5, R9, P0 ;  /* 0x0000000905097208 */ /* 0x000fe40000000000 */
[----:B------:R-:W-:Y:S02]  /*3dd0*/  SEL R23, R6, R23, P0 ;  /* 0x0000001706177207 */ /* 0x000fe40000000000 */
[----:B------:R-:W-:-:S07]  /*3de0*/  SEL R24, R7, R24, P0 ;  /* 0x0000001807187207 */ /* 0x000fce0000000000 */
.L_x_654:
[----:B------:R-:W-:Y:S05]  /*3df0*/  BSYNC.RECONVERGENT B1 ;  /* 0x0000000000017941 */ /* 0x000fea0003800200 */
.L_x_653:
[----:B------:R-:W-:Y:S01]  /*3e00*/  UISETP.GE.U32.AND UP0, UPT, UR4, 0xa00, UPT ;  /* 0x00000a000400788c */ /* 0x000fe2000bf06070 */
[----:B------:R-:W-:-:S08]  /*3e10*/  IMAD.MOV.U32 R5, RZ, RZ, 0x500 ;  /* 0x00000500ff057424 */ /* 0x000fd000078e00ff */
[----:B------:R-:W-:Y:S05]  /*3e20*/  BRA.U !UP0, `(.L_x_655) ;  /* 0x00000005084c7547 */ /* 0x000fea000b800000 */
[----:B------:R-:W-:Y:S01]  /*3e30*/  IMAD.MOV.U32 R12, RZ, RZ, R8 ;  /* 0x000000ffff0c7224 */ /* 0x000fe200078e0008 */
[----:B------:R-:W0:Y:S01]  /*3e40*/  LDCU UR4, c[0x0][0x398] ;  /* 0x00007300ff0477ac */ /* 0x000e220008000800 */
[----:B------:R-:W-:Y:S02]  /*3e50*/  IMAD.MOV.U32 R13, RZ, RZ, R9 ;  /* 0x000000ffff0d7224 */ /* 0x000fe400078e0009 */
[----:B------:R-:W-:Y:S01]  /*3e60*/  IMAD.MOV.U32 R17, RZ, RZ, 0x500 ;  /* 0x00000500ff117424 */ /* 0x000fe200078e00ff */
[----:B------:R-:W1:Y:S01]  /*3e70*/  LDCU.64 UR6, c[0x0][0x388] ;  /* 0x00007100ff0677ac */ /* 0x000e620008000a00 */
[----:B------:R-:W-:-:S05]  /*3e80*/  NOP ;  /* 0x0000000000007918 */ /* 0x000fca0000000000 */
.L_x_656:
[----:B------:R-:W-:-:S05]  /*3e90*/  IMAD.WIDE.U32 R26, R17, 0x8, R2 ;  /* 0x00000008111a7825 */ /* 0x000fca00078e0002 */
[----:B------:R-:W2:Y:S04]  /*3ea0*/  LDG.E.64 R14, desc[UR8][R26.64] ;  /* 0x000000081a0e7981 */ /* 0x000ea8000c1e1b00 */
[----:B------:R-:W3:Y:S04]  /*3eb0*/  LDG.E.64 R4, desc[UR8][R26.64+0x800] ;  /* 0x000800081a047981 */ /* 0x000ee8000c1e1b00 */
[----:B------:R-:W4:Y:S04]  /*3ec0*/  LDG.E.64 R6, desc[UR8][R26.64+0x1000] ;  /* 0x001000081a067981 */ /* 0x000f28000c1e1b00 */
[----:B------:R-:W5:Y:S04]  /*3ed0*/  LDG.E.64 R10, desc[UR8][R26.64+0x1800] ;  /* 0x001800081a0a7981 */ /* 0x000f68000c1e1b00 */
[----:B------:R-:W5:Y:S01]  /*3ee0*/  LDG.E.64 R8, desc[UR8][R26.64+0x2000] ;  /* 0x002000081a087981 */ /* 0x000f62000c1e1b00 */
[----:B-1----:R-:W-:-:S04]  /*3ef0*/  IADD3 R18, P0, P1, R0, UR6, R17 ;  /* 0x0000000600127c10 */ /* 0x002fc8000f91e011 */
[----:B------:R-:W-:Y:S01]  /*3f00*/  IADD3.X R16, PT, PT, RZ, UR7, RZ, P0, P1 ;  /* 0x00000007ff107c10 */ /* 0x000fe200087e24ff */
[----:B------:R-:W-:Y:S01]  /*3f10*/  IMAD.MOV.U32 R20, RZ, RZ, R18 ;  /* 0x000000ffff147224 */ /* 0x000fe200078e0012 */
[----:B------:R-:W-:-:S03]  /*3f20*/  IADD3 R22, P3, PT, R18, 0x100, RZ ;  /* 0x0000010012167810 */ /* 0x000fc60007f7e0ff */
        /* <DEDUP_REMOVED lines=11> */
[----:B------:R-:W-:Y:S01]  /*3fe0*/  IMAD.X R24, RZ, RZ, R16, P3 ;  /* 0x000000ffff187224 */ /* 0x000fe200018e0610 */
[----:B------:R-:W-:-:S03]  /*3ff0*/  IADD3 R13, P3, PT, R18, 0x200, RZ ;  /* 0x00000200120d7810 */ /* 0x000fc60007f7e0ff */
[----:B---3--:R-:W-:-:S14]  /*4000*/  DSETP.GEU.AND P1, PT, |R14|, |R4|, PT ;  /* 0x400000040e00722a */ /* 0x008fdc0003f2e200 */
[----:B------:R-:W-:-:S04]  /*4010*/  @P1 ISETP.GE.U32.AND P0, PT, R20, R22, PT ;  /* 0x000000161400120c */ /* 0x000fc80003f06070 */
[----:B------:R-:W-:-:S13]  /*4020*/  @P1 ISETP.GE.AND.EX P0, PT, R19, R24, PT, P0 ;  /* 0x000000181300120c */ /* 0x000fda0003f06300 */
[----:B------:R-:W-:-:S06]  /*4030*/  @P1 DSETP.LT.OR P0, PT, |R4|, |R14|, !P0 ;  /* 0x4000000e0400122a */ /* 0x000fcc0004701600 */
[----:B------:R-:W-:Y:S01]  /*4040*/  @P1 FSEL R12, R14, R4, P0 ;  /* 0x000000040e0c1208 */ /* 0x000fe20000000000 */
[----:B------:R-:W-:Y:S01]  /*4050*/  IMAD.X R14, RZ, RZ, R16, P3 ;  /* 0x000000ffff0e7224 */ /* 0x000fe200018e0610 */
[----:B------:R-:W-:Y:S02]  /*4060*/  @P1 FSEL R15, R15, R5, P0 ;  /* 0x000000050f0f1208 */ /* 0x000fe40000000000 */
[----:B------:R-:W-:Y:S01]  /*4070*/  @P1 SEL R22, R20, R22, P0 ;  /* 0x0000001614161207 */ /* 0x000fe20000000000 */
[----:B------:R-:W-:Y:S01]  /*4080*/  @P1 IMAD.MOV.U32 R4, RZ, RZ, R12 ;  /* 0x000000ffff041224 */ /* 0x000fe200078e000c */
[----:B------:R-:W-:Y:S01]  /*4090*/  IADD3 R12, P3, PT, R18, 0x300, RZ ;  /* 0x00000300120c7810 */ /* 0x000fe20007f7e0ff */
[----:B------:R-:W-:Y:S02]  /*40a0*/  @P1 IMAD.MOV.U32 R5, RZ, RZ, R15 ;  /* 0x000000ffff051224 */ /* 0x000fe400078e000f */
[----:B------:R-:W-:Y:S01]  /*40b0*/  IMAD.MOV.U32 R15, RZ, RZ, R24 ;  /* 0x000000ffff0f7224 */ /* 0x000fe200078e0018 */
[----:B------:R-:W-:-:S03]  /*40c0*/  @P1 SEL R15, R19, R24, P0 ;  /* 0x00000018130f1207 */ /* 0x000fc60000000000 */
[----:B----4-:R-:W-:-:S14]  /*40d0*/  DSETP.GEU.AND P2, PT, |R4|, |R6|, PT ;  /* 0x400000060400722a */ /* 0x010fdc0003f4e200 */
[----:B------:R-:W-:-:S04]  /*40e0*/  @P2 ISETP.GE.U32.AND P0, PT, R22, R13, PT ;  /* 0x0000000d1600220c */ /* 0x000fc80003f06070 */
[----:B------:R-:W-:-:S13]  /*40f0*/  @P2 ISETP.GE.AND.EX P0, PT, R15, R14, PT, P0 ;  /* 0x0000000e0f00220c */ /* 0x000fda0003f06300 */
[----:B------:R-:W-:-:S06]  /*4100*/  @P2 DSETP.LT.OR P0, PT, |R6|, |R4|, !P0 ;  /* 0x400000040600222a */ /* 0x000fcc0004701600 */
[----:B------:R-:W-:Y:S02]  /*4110*/  @P2 FSEL R4, R4, R6, P0 ;  /* 0x0000000604042208 */ /* 0x000fe40000000000 */
[----:B------:R-:W-:Y:S02]  /*4120*/  @P2 FSEL R5, R5, R7, P0 ;  /* 0x0000000705052208 */ /* 0x000fe40000000000 */
[----:B------:R-:W-:Y:S01]  /*4130*/  @P2 SEL R14, R15, R14, P0 ;  /* 0x0000000e0f0e2207 */ /* 0x000fe20000000000 */
[----:B------:R-:W-:Y:S02]  /*4140*/  @P2 IMAD.MOV.U32 R6, RZ, RZ, R4 ;  /* 0x000000ffff062224 */ /* 0x000fe400078e0004 */
[----:B------:R-:W-:Y:S02]  /*4150*/  @P2 IMAD.MOV.U32 R7, RZ, RZ, R5 ;  /* 0x000000ffff072224 */ /* 0x000fe400078e0005 */
[----:B------:R-:W-:Y:S01]  /*4160*/  IMAD.MOV.U32 R5, RZ, RZ, R13 ;  /* 0x000000ffff057224 */ /* 0x000fe200078e000d */
[----:B------:R-:W-:Y:S01]  /*4170*/  @P2 SEL R5, R22, R13, P0 ;  /* 0x0000000d16052207 */ /* 0x000fe20000000000 */
        /* <DEDUP_REMOVED lines=13> */
[----:B------:R-:W-:-:S04]  /*4250*/  IADD3 R5, PT, PT, R17, 0xa00, RZ ;  /* 0x00000a0011057810 */ /* 0x000fc80007ffe0ff */
[----:B0-----:R-:W-:Y:S01]  /*4260*/  ISETP.GT.AND P1, PT, R5, UR4, PT ;  /* 0x0000000405007c0c */ /* 0x001fe2000bf24270 */
[----:B------:R-:W-:Y:S01]  /*4270*/  DSETP.GEU.AND P2, PT, |R10|, |R8|, PT ;  /* 0x400000080a00722a */ /* 0x000fe20003f4e200 */
[----:B------:R-:W-:-:S04]  /*4280*/  VIADD R5, R17, 0x500 ;  /* 0x0000050011057836 */ /* 0x000fc80000000000 */
[----:B------:R-:W-:-:S09]  /*4290*/  IMAD.MOV.U32 R17, RZ, RZ, R5 ;  /* 0x000000ffff117224 */ /* 0x000fd200078e0005 */
        /* <DEDUP_REMOVED lines=12> */
.L_x_655:
        /* <DEDUP_REMOVED lines=14> */
[----:B------:R-:W-:Y:S01]  /*4440*/  IMAD.IADD R7, R0, 0x1, R5 ;  /* 0x0000000100077824 */ /* 0x000fe200078e0205 */
[----:B------:R-:W-:-:S04]  /*4450*/  LEA.HI R4, R10, 0x1, RZ, 0x18 ;  /* 0x000000010a047811 */ /* 0x000fc800078fc0ff */
[C---:B------:R-:W-:Y:S02]  /*4460*/  IADD3 R14, P0, PT, R7.reuse, UR6, RZ ;  /* 0x00000006070e7c10 */ /* 0x040fe4000ff1e0ff */
[----:B------:R-:W-:Y:S01]  /*4470*/  LOP3.LUT R6, R4, 0x3, RZ, 0xc0, !PT ;  /* 0x0000000304067812 */ /* 0x000fe200078ec0ff */
[----:B------:R-:W-:Y:S02]  /*4480*/  IMAD.MOV.U32 R4, RZ, RZ, R0 ;  /* 0x000000ffff047224 */ /* 0x000fe400078e0000 */
[----:B------:R-:W-:Y:S02]  /*4490*/  IMAD.X R15, RZ, RZ, UR7, P0 ;  /* 0x00000007ff0f7e24 */ /* 0x000fe400080e06ff */
[----:B------:R-:W-:Y:S02]  /*44a0*/  IMAD.MOV R11, RZ, RZ, -R6 ;  /* 0x000000ffff0b7224 */ /* 0x000fe400078e0a06 */
[----:B0-----:R-:W-:-:S04]  /*44b0*/  IMAD.WIDE.U32 R2, R7, 0x8, R2 ;  /* 0x0000000807027825 */ /* 0x001fc800078e0002 */
[----:B------:R-:W-:Y:S02]  /*44c0*/  IMAD.MOV.U32 R12, RZ, RZ, R2 ;  /* 0x000000ffff0c7224 */ /* 0x000fe400078e0002 */
[----:B------:R-:W-:-:S07]  /*44d0*/  IMAD.MOV.U32 R13, RZ, RZ, R3 ;  /* 0x000000ffff0d7224 */ /* 0x000fce00078e0003 */
.L_x_663:
[----:B------:R-:W-:Y:S02]  /*44e0*/  IMAD.MOV.U32 R2, RZ, RZ, R12 ;  /* 0x000000ffff027224 */ /* 0x000fe400078e000c */
[----:B------:R-:W-:-:S06]  /*44f0*/  IMAD.MOV.U32 R3, RZ, RZ, R13 ;  /* 0x000000ffff037224 */ /* 0x000fcc00078e000d */
[----:B------:R-:W2:Y:S01]  /*4500*/  LDG.E.64 R2, desc[UR8][R2.64] ;  /* 0x0000000802027981 */ /* 0x000ea2000c1e1b00 */
[----:B------:R-:W-:Y:S01]  /*4510*/  VIADD R11, R11, 0x1 ;  /* 0x000000010b0b7836 */ /* 0x000fe20000000000 */
[----:B------:R-:W-:Y:S01]  /*4520*/  BSSY.RECONVERGENT B3, `(.L_x_661) ;  /* 0x000001b000037945 */ /* 0x000fe20003800200 */
[----:B------:R-:W-:Y:S01]  /*4530*/  IMAD.MOV.U32 R19, RZ, RZ, R23 ;  /* 0x000000ffff137224 */ /* 0x000fe200078e0017 */
[----:B------:R-:W-:Y:S01]  /*4540*/  MOV R7, R9 ;  /* 0x0000000900077202 */ /* 0x000fe20000000f00 */
[----:B------:R-:W-:Y:S01]  /*4550*/  IMAD.MOV.U32 R16, RZ, RZ, R24 ;  /* 0x000000ffff107224 */ /* 0x000fe200078e0018 */
[----:B------:R-:W-:Y:S01]  /*4560*/  ISETP.NE.AND P2, PT, R11, RZ, PT ;  /* 0x000000ff0b00720c */ /* 0x000fe20003f45270 */
[----:B------:R-:W-:Y:S01]  /*4570*/  IMAD.MOV.U32 R6, RZ, RZ, R8 ;  /* 0x000000ffff067224 */ /* 0x000fe200078e0008 */
[----:B------:R-:W-:Y:S01]  /*4580*/  IADD3 R12, P3, PT, R12, 0x800, RZ ;  /* 0x000008000c0c7810 */ /* 0x000fe20007f7e0ff */
[----:B------:R-:W-:Y:S02]  /*4590*/  IMAD.MOV.U32 R23, RZ, RZ, R14 ;  /* 0x000000ffff177224 */ /* 0x000fe400078e000e */
[----:B------:R-:W-:Y:S01]  /*45a0*/  IMAD.MOV.U32 R24, RZ, RZ, R15 ;  /* 0x000000ffff187224 */ /* 0x000fe200078e000f */
[----:B--2---:R-:W-:Y:S01]  /*45b0*/  DSETP.GEU.AND P0, PT, |R8|, |R2|, PT ;  /* 0x400000020800722a */ /* 0x004fe20003f0e200 */
[----:B------:R-:W-:-:S02]  /*45c0*/  IMAD.MOV.U32 R8, RZ, RZ, R2 ;  /* 0x000000ffff087224 */ /* 0x000fc400078e0002 */
        /* <DEDUP_REMOVED lines=16> */
.L_x_662:
[----:B------:R-:W-:Y:S05]  /*46d0*/  BSYNC.RECONVERGENT B3 ;  /* 0x0000000000037941 */ /* 0x000fea0003800200 */
.L_x_661:
[----:B------:R-:W-:Y:S01]  /*46e0*/  IADD3 R14, P0, PT, R14, 0x100, RZ ;  /* 0x000001000e0e7810 */ /* 0x000fe20007f1e0ff */
[----:B------:R-:W-:Y:S02]  /*46f0*/  VIADD R4, R4, 0x100 ;  /* 0x0000010004047836 */ /* 0x000fe40000000000 */
[----:B------:R-:W-:Y:S02]  /*4700*/  IMAD.X R13, RZ, RZ, R13, P3 ;  /* 0x000000ffff0d7224 */ /* 0x000fe400018e060d */
[----:B------:R-:W-:Y:S01]  /*4710*/  IMAD.X R15, RZ, RZ, R15, P0 ;  /* 0x000000ffff0f7224 */ /* 0x000fe200000e060f */
[----:B------:R-:W-:Y:S07]  /*4720*/  @P2 BRA `(.L_x_663) ;  /* 0xfffffffc006c2947 */ /* 0x000fee000383ffff */
.L_x_660:
[----:B------:R-:W-:Y:S05]  /*4730*/  BSYNC.RECONVERGENT B2 ;  /* 0x0000000000027941 */ /* 0x000fea0003800200 */
.L_x_659:
[----:B------:R-:W-:-:S13]  /*4740*/  ISETP.GE.U32.AND P0, PT, R10, 0x300, PT ;  /* 0x000003000a00780c */ /* 0x000fda0003f06070 */
[----:B------:R-:W-:Y:S05]  /*4750*/  @!P0 BRA `(.L_x_658) ;  /* 0x0000000400fc8947 */ /* 0x000fea0003800000 */
[----:B------:R-:W0:Y:S01]  /*4760*/  LDCU.128 UR12, c[0x0][0x380] ;  /* 0x00007000ff0c77ac */ /* 0x000e220008000c00 */
[----:B------:R-:W1:Y:S01]  /*4770*/  LDC.64 R20, c[0x0][0x380] ;  /* 0x0000e000ff147b82 */ /* 0x000e620000000a00 */
[C---:B------:R-:W-:Y:S01]  /*4780*/  IADD3 R7, P1, PT, R4.reuse, R5, RZ ;  /* 0x0000000504077210 */ /* 0x040fe20007f3e0ff */
[C---:B------:R-:W-:Y:S02]  /*4790*/  IMAD.IADD R16, R4.reuse, 0x1, R5 ;  /* 0x0000000104107824 */ /* 0x040fe400078e0205 */
[----:B------:R-:W-:Y:S02]  /*47a0*/  VIADD R22, R4, 0x200 ;  /* 0x0000020004167836 */ /* 0x000fe40000000000 */
[----:B------:R-:W-:Y:S02]  /*47b0*/  IMAD.X R10, RZ, RZ, RZ, P1 ;  /* 0x000000ffff0a7224 */ /* 0x000fe400008e06ff */
[----:B------:R-:W2:Y:S01]  /*47c0*/  LDC.64 R2, c[0x0][0x388] ;  /* 0x0000e200ff027b82 */ /* 0x000ea20000000a00 */
[----:B0-----:R-:W-:-:S02]  /*47d0*/  LEA R6, P2, R7, UR12, 0x3 ;  /* 0x0000000c07067c11 */ /* 0x001fc4000f8418ff */
[----:B------:R-:W-:Y:S02]  /*47e0*/  IADD3 R18, P0, PT, R16, UR14, RZ ;  /* 0x0000000e10127c10 */ /* 0x000fe4000ff1e0ff */
[----:B------:R-:W-:Y:S02]  /*47f0*/  IADD3 R6, P1, PT, R6, 0x1800, RZ ;  /* 0x0000180006067810 */ /* 0x000fe40007f3e0ff */
[----:B------:R-:W-:Y:S01]  /*4800*/  LEA.HI.X R5, R7, UR13, R10, 0x3, P2 ;  /* 0x0000000d07057c11 */ /* 0x000fe200090f1c0a */
[----:B-1----:R-:W-:-:S04]  /*4810*/  IMAD.WIDE.U32 R20, R16, 0x8, R20 ;  /* 0x0000000810147825 */ /* 0x002fc800078e0014 */
[----:B------:R-:W-:Y:S02]  /*4820*/  IMAD.X R19, RZ, RZ, UR15, P0 ;  /* 0x0000000fff137e24 */ /* 0x000fe400080e06ff */
[----:B------:R-:W-:-:S07]  /*4830*/  IMAD.X R5, RZ, RZ, R5, P1 ;  /* 0x000000ffff057224 */ /* 0x000fce00008e0605 */
.L_x_672:
[----:B------:R-:W3:Y:S01]  /*4840*/  LDG.E.64 R14, desc[UR8][R20.64] ;  /* 0x00000008140e7981 */ /* 0x000ee2000c1e1b00 */
[----:B------:R-:W-:-:S05]  /*4850*/  IMAD.MOV.U32 R4, RZ, RZ, R6 ;  /* 0x000000ffff047224 */ /* 0x000fca00078e0006 */
[----:B------:R0:W5:Y:S04]  /*4860*/  LDG.E.64 R10, desc[UR8][R4.64+-0x1000] ;  /* 0xfff00008040a7981 */ /* 0x000168000c1e1b00 */
[----:B------:R0:W5:Y:S01]  /*4870*/  LDG.E.64 R6, desc[UR8][R4.64+-0x800] ;  /* 0xfff8000804067981 */ /* 0x000162000c1e1b00 */
[----:B------:R-:W-:Y:S01]  /*4880*/  BSSY.RECONVERGENT B2, `(.L_x_664) ;  /* 0x0000015000027945 */ /* 0x000fe20003800200 */
[----:B------:R-:W-:Y:S02]  /*4890*/  IMAD.MOV.U32 R26, RZ, RZ, R18 ;  /* 0x000000ffff1a7224 */ /* 0x000fe400078e0012 */
[----:B------:R-:W-:Y:S01]  /*48a0*/  IMAD.MOV.U32 R25, RZ, RZ, R19 ;  /* 0x000000ffff197224 */ /* 0x000fe200078e0013 */
[----:B---3--:R-:W-:Y:S01]  /*48b0*/  DSETP.GEU.AND P0, PT, |R8|, |R14|, PT ;  /* 0x4000000e0800722a */ /* 0x008fe20003f0e200 */
[----:B------:R-:W-:Y:S01]  /*48c0*/  MOV R12, R14 ;  /* 0x0000000e000c7202 */ /* 0x000fe20000000f00 */
[----:B------:R-:W-:-:S12]  /*48d0*/  IMAD.MOV.U32 R13, RZ, RZ, R15 ;  /* 0x000000ffff0d7224 */ /* 0x000fd800078e000f */
        /* <DEDUP_REMOVED lines=15> */
.L_x_665:
[----:B------:R-:W-:Y:S05]  /*49d0*/  BSYNC.RECONVERGENT B2 ;  /* 0x0000000000027941 */ /* 0x000fea0003800200 */
.L_x_664:
[----:B-----5:R-:W-:Y:S01]  /*49e0*/  DSETP.GEU.AND P0, PT, |R12|, |R10|, PT ;  /* 0x4000000a0c00722a */ /* 0x020fe20003f0e200 */
[----:B------:R-:W-:Y:S01]  /*49f0*/  VIADD R9, R16, 0x100 ;  /* 0x0000010010097836 */ /* 0x000fe20000000000 */
[----:B------:R-:W-:Y:S01]  /*4a00*/  BSSY.RECONVERGENT B2, `(.L_x_666) ;  /* 0x0000016000027945 */ /* 0x000fe20003800200 */
[----:B------:R-:W-:-:S03]  /*4a10*/  IMAD.MOV.U32 R8, RZ, RZ, R10 ;  /* 0x000000ffff087224 */ /* 0x000fc600078e000a */
[----:B--2---:R-:W-:Y:S01]  /*4a20*/  IADD3 R23, P1, PT, R9, R2, RZ ;  /* 0x0000000209177210 */ /* 0x004fe20007f3e0ff */
[----:B------:R-:W-:-:S04]  /*4a30*/  IMAD.MOV.U32 R9, RZ, RZ, R11 ;  /* 0x000000ffff097224 */ /* 0x000fc800078e000b */
[----:B------:R-:W-:Y:S02]  /*4a40*/  IMAD.X R24, RZ, RZ, R3, P1 ;  /* 0x000000ffff187224 */ /* 0x000fe400008e0603 */
[----:B------:R-:W-:Y:S02]  /*4a50*/  IMAD.MOV.U32 R15, RZ, RZ, R23 ;  /* 0x000000ffff0f7224 */ /* 0x000fe400078e0017 */
[----:B------:R-:W-:Y:S01]  /*4a60*/  IMAD.MOV.U32 R14, RZ, RZ, R24 ;  /* 0x000000ffff0e7224 */ /* 0x000fe200078e0018 */
        /* <DEDUP_REMOVED lines=15> */
.L_x_667:
[----:B------:R-:W-:Y:S05]  /*4b60*/  BSYNC.RECONVERGENT B2 ;  /* 0x0000000000027941 */ /* 0x000fea0003800200 */
.L_x_666:
[----:B------:R0:W5:Y:S01]  /*4b70*/  LDG.E.64 R10, desc[UR8][R4.64] ;  /* 0x00000008040a7981 */ /* 0x000162000c1e1b00 */
[----:B------:R-:W-:Y:S01]  /*4b80*/  DSETP.GEU.AND P0, PT, |R8|, |R6|, PT ;  /* 0x400000060800722a */ /* 0x000fe20003f0e200 */
[----:B------:R-:W-:Y:S01]  /*4b90*/  VIADD R13, R16, 0x200 ;  /* 0x00000200100d7836 */ /* 0x000fe20000000000 */
[----:B------:R-:W-:Y:S01]  /*4ba0*/  BSSY.RECONVERGENT B2, `(.L_x_668) ;  /* 0x0000016000027945 */ /* 0x000fe20003800200 */
[----:B------:R-:W-:-:S03]  /*4bb0*/  MOV R12, R6 ;  /* 0x00000006000c7202 */ /* 0x000fc60000000f00 */
[----:B------:R-:W-:Y:S01]  /*4bc0*/  IADD3 R24, P1, PT, R13, R2, RZ ;  /* 0x000000020d187210 */ /* 0x000fe20007f3e0ff */
[----:B------:R-:W-:-:S04]  /*4bd0*/  IMAD.MOV.U32 R13, RZ, RZ, R7 ;  /* 0x000000ffff0d7224 */ /* 0x000fc800078e0007 */
[----:B------:R-:W-:Y:S02]  /*4be0*/  IMAD.X R23, RZ, RZ, R3, P1 ;  /* 0x000000ffff177224 */ /* 0x000fe400008e0603 */
        /* <DEDUP_REMOVED lines=17> */
.L_x_669:
[----:B------:R-:W-:Y:S05]  /*4d00*/  BSYNC.RECONVERGENT B2 ;  /* 0x0000000000027941 */ /* 0x000fea0003800200 */
.L_x_668:
[----:B-----5:R-:W-:Y:S01]  /*4d10*/  DSETP.GEU.AND P0, PT, |R12|, |R10|, PT ;  /* 0x4000000a0c00722a */ /* 0x020fe20003f0e200 */
[----:B------:R-:W-:Y:S01]  /*4d20*/  VIADD R7, R16, 0x300 ;  /* 0x0000030010077836 */ /* 0x000fe20000000000 */
[----:B------:R-:W-:Y:S01]  /*4d30*/  BSSY.RECONVERGENT B2, `(.L_x_670) ;  /* 0x0000016000027945 */ /* 0x000fe20003800200 */
[----:B------:R-:W-:Y:S02]  /*4d40*/  IMAD.MOV.U32 R8, RZ, RZ, R10 ;  /* 0x000000ffff087224 */ /* 0x000fe400078e000a */
[----:B------:R-:W-:Y:S01]  /*4d50*/  IMAD.MOV.U32 R9, RZ, RZ, R11 ;  /* 0x000000ffff097224 */ /* 0x000fe200078e000b */
[----:B------:R-:W-:-:S05]  /*4d60*/  IADD3 R7, P1, PT, R7, R2, RZ ;  /* 0x0000000207077210 */ /* 0x000fca0007f3e0ff */
        /* <DEDUP_REMOVED lines=18> */
.L_x_671:
[----:B------:R-:W-:Y:S05]  /*4e90*/  BSYNC.RECONVERGENT B2 ;  /* 0x0000000000027941 */ /* 0x000fea0003800200 */
.L_x_670:
[----:B------:R-:W-:Y:S01]  /*4ea0*/  VIADD R10, R22, 0x200 ;  /* 0x00000200160a7836 */ /* 0x000fe20000000000 */
[----:B------:R-:W-:Y:S01]  /*4eb0*/  IADD3 R6, P2, PT, R4, 0x2000, RZ ;  /* 0x0000200004067810 */ /* 0x000fe20007f5e0ff */
[----:B------:R-:W-:Y:S01]  /*4ec0*/  VIADD R22, R22, 0x400 ;  /* 0x0000040016167836 */ /* 0x000fe20000000000 */
[----:B------:R-:W-:Y:S01]  /*4ed0*/  IADD3 R18, P1, PT, R18, 0x400, RZ ;  /* 0x0000040012127810 */ /* 0x000fe20007f3e0ff */
[----:B------:R-:W-:Y:S01]  /*4ee0*/  VIADD R16, R16, 0x400 ;  /* 0x0000040010107836 */ /* 0x000fe20000000000 */
[----:B------:R-:W-:Y:S01]  /*4ef0*/  ISETP.GE.AND P0, PT, R10, R17, PT ;  /* 0x000000110a00720c */ /* 0x000fe20003f06270 */
[----:B------:R-:W-:Y:S01]  /*4f00*/  IMAD.X R5, RZ, RZ, R5, P2 ;  /* 0x000000ffff057224 */ /* 0x000fe200010e0605 */
[----:B------:R-:W-:Y:S02]  /*4f10*/  IADD3 R20, P2, PT, R20, 0x2000, RZ ;  /* 0x0000200014147810 */ /* 0x000fe40007f5e0ff */
[----:B------:R-:W-:-:S03]  /*4f20*/  IADD3.X R19, PT, PT, RZ, R19, RZ, P1, !PT ;  /* 0x00000013ff137210 */ /* 0x000fc60000ffe4ff */
[----:B------:R-:W-:-:S06]  /*4f30*/  IMAD.X R21, RZ, RZ, R21, P2 ;  /* 0x000000ffff157224 */ /* 0x000fcc00010e0615 */
[----:B------:R-:W-:Y:S05]  /*4f40*/  @!P0 BRA `(.L_x_672) ;  /* 0xfffffff8003c8947 */ /* 0x000fea000383ffff */
.L_x_658:
[----:B------:R-:W-:Y:S05]  /*4f50*/  BSYNC.RECONVERGENT B1 ;  /* 0x0000000000017941 */ /* 0x000fea0003800200 */
.L_x_657:
        /* <DEDUP_REMOVED lines=32> */
.L_x_674:
[----:B------:R-:W-:Y:S05]  /*5160*/  BSYNC.RECONVERGENT B1 ;  /* 0x0000000000017941 */ /* 0x000fea0003800200 */
.L_x_673:
        /* <DEDUP_REMOVED lines=31> */
.L_x_676:
[----:B------:R-:W-:Y:S05]  /*5360*/  BSYNC.RECONVERGENT B1 ;  /* 0x0000000000017941 */ /* 0x000fea0003800200 */
.L_x_675:
        /* <DEDUP_REMOVED lines=31> */
.L_x_678:
[----:B------:R-:W-:Y:S05]  /*5560*/  BSYNC.RECONVERGENT B1 ;  /* 0x0000000000017941 */ /* 0x000fea0003800200 */
.L_x_677:
[----:B------:R-:W-:Y:S01]  /*5570*/  ISETP.GT.AND P0, PT, R10, 0x17, PT ;  /* 0x000000170a00780c */ /* 0x000fe20003f04270 */
[----:B-1----:R1:W1:Y:S01]  /*5580*/  SHFL.DOWN PT, R6, R2, 0x8, 0x1f ;  /* 0x09001f0002067f89 */ /* 0x00226200000e0000 */
[----:B------:R-:W-:Y:S01]  /*5590*/  BSSY.RECONVERGENT B1, `(.L_x_679) ;  /* 0x000001d000017945 */ /* 0x000fe20003800200 */
[----:B0-----:R-:W-:Y:S01]  /*55a0*/  IMAD.MOV.U32 R8, RZ, RZ, R11 ;  /* 0x000000ffff087224 */ /* 0x001fe200078e000b */
[----:B------:R-:W-:Y:S01]  /*55b0*/  MOV R4, R2 ;  /* 0x0000000200047202 */ /* 0x000fe20000000f00 */
[----:B--2---:R0:W2:Y:S01]  /*55c0*/  SHFL.DOWN PT, R7, R3, 0x8, 0x1f ;  /* 0x09001f0003077f89 */ /* 0x0040a200000e0000 */
[----:B------:R-:W-:Y:S02]  /*55d0*/  IMAD.MOV.U32 R9, RZ, RZ, R12 ;  /* 0x000000ffff097224 */ /* 0x000fe400078e000c */
[----:B------:R-:W-:Y:S01]  /*55e0*/  IMAD.MOV.U32 R5, RZ, RZ, R3 ;  /* 0x000000ffff057224 */ /* 0x000fe200078e0003 */
[----:B---3--:R0:W3:Y:S04]  /*55f0*/  SHFL.DOWN PT, R14, R11, 0x8, 0x1f ;  /* 0x09001f000b0e7f89 */ /* 0x0080e800000e0000 */
        /* <DEDUP_REMOVED lines=22> */
.L_x_680:
[----:B------:R-:W-:Y:S05]  /*5760*/  BSYNC.RECONVERGENT B1 ;  /* 0x0000000000017941 */ /* 0x000fea0003800200 */
.L_x_679:
        /* <DEDUP_REMOVED lines=31> */
.L_x_682:
[----:B------:R-:W-:Y:S05]  /*5960*/  BSYNC.RECONVERGENT B1 ;  /* 0x0000000000017941 */ /* 0x000fea0003800200 */
.L_x_681:
        /* <DEDUP_REMOVED lines=11> */
.L_x_684:
[----:B------:R-:W-:Y:S05]  /*5a20*/  BSYNC.RECONVERGENT B1 ;  /* 0x0000000000017941 */ /* 0x000fea0003800200 */
.L_x_683:
        /* <DEDUP_REMOVED lines=31> */
.L_x_686:
[----:B------:R-:W-:Y:S05]  /*5c20*/  BSYNC.RECONVERGENT B1 ;  /* 0x0000000000017941 */ /* 0x000fea0003800200 */
.L_x_685:
        /* <DEDUP_REMOVED lines=23> */
.L_x_688:
[----:B------:R-:W-:Y:S05]  /*5da0*/  BSYNC.RECONVERGENT B1 ;  /* 0x0000000000017941 */ /* 0x000fea0003800200 */
.L_x_687:
[----:B------:R-:W-:Y:S01]  /*5db0*/  DSETP.GEU.AND P0, PT, |R4|, |R10|, PT ;  /* 0x4000000a0400722a */ /* 0x000fe20003f0e200 */
[----:B------:R-:W-:Y:S01]  /*5dc0*/  BSSY.RECONVERGENT B1, `(.L_x_689) ;  /* 0x0000014000017945 */ /* 0x000fe20003800200 */
[----:B------:R-:W-:Y:S01]  /*5dd0*/  IMAD.MOV.U32 R2, RZ, RZ, R10 ;  /* 0x000000ffff027224 */ /* 0x000fe200078e000a */
[----:B------:R-:W-:Y:S01]  /*5de0*/  MOV R3, R11 ;  /* 0x0000000b00037202 */ /* 0x000fe20000000f00 */
        /* <DEDUP_REMOVED lines=17> */
.L_x_690:
[----:B------:R-:W-:Y:S05]  /*5f00*/  BSYNC.RECONVERGENT B1 ;  /* 0x0000000000017941 */ /* 0x000fea0003800200 */
.L_x_689:
        /* <DEDUP_REMOVED lines=23> */
.L_x_692:
[----:B------:R-:W-:Y:S05]  /*6080*/  BSYNC.RECONVERGENT B1 ;  /* 0x0000000000017941 */ /* 0x000fea0003800200 */
.L_x_691:
        /* <DEDUP_REMOVED lines=21> */
.L_x_694:
[----:B------:R-:W-:Y:S05]  /*61e0*/  BSYNC.RECONVERGENT B1 ;  /* 0x0000000000017941 */ /* 0x000fea0003800200 */
.L_x_693:
        /* <DEDUP_REMOVED lines=21> */
.L_x_696:
[----:B------:R-:W-:Y:S05]  /*6340*/  BSYNC.RECONVERGENT B1 ;  /* 0x0000000000017941 */ /* 0x000fea0003800200 */
.L_x_695:
        /* <DEDUP_REMOVED lines=20> */
.L_x_616:
[----:B------:R-:W-:Y:S05]  /*6490*/  BSYNC.RECONVERGENT B0 ;  /* 0x0000000000007941 */ /* 0x000fea0003800200 */
.L_x_583:
[----:B------:R-:W-:Y:S05]  /*64a0*/  @P1 EXIT ;  /* 0x000000000000194d */ /* 0x000fea0003800000 */
[----:B012-4-:R-:W0:Y:S02]  /*64b0*/  LDC.64 R4, c[0x0][0x390] ;  /* 0x0000e400ff047b82 */ /* 0x017e240000000a00 */
[----:B0-----:R-:W-:Y:S04]  /*64c0*/  STG.E.64 desc[UR8][R4.64], R2 ;  /* 0x0000000204007986 */ /* 0x001fe8000c101b08 */
[----:B------:R-:W-:Y:S01]  /*64d0*/  STG.E.64 desc[UR8][R4.64+0x8], R14 ;  /* 0x0000080e04007986 */ /* 0x000fe2000c101b08 */
[----:B------:R-:W-:Y:S05]  /*64e0*/  EXIT ;  /* 0x000000000000794d */ /* 0x000fea0003800000 */
.L_x_697:
        /* <DEDUP_REMOVED lines=9> */
.L_x_749:


//--------------------- .text._Z12kernelModifyiPdS_i --------------------------
	.section	.text._Z12kernelModifyiPdS_i,"ax",@progbits
	.align	128
        .global         _Z12kernelModifyiPdS_i
        .type           _Z12kernelModifyiPdS_i,@function
        .size           _Z12kernelModifyiPdS_i,(.L_x_740 - _Z12kernelModifyiPdS_i)
        .other          _Z12kernelModifyiPdS_i,@"STO_CUDA_ENTRY STV_DEFAULT"
_Z12kernelModifyiPdS_i:
.text._Z12kernelModifyiPdS_i:
[----:B------:R-:W-:Y:S01]  /*0000*/  LDC R1, c[0x0][0x37c] ;  /* 0x0000df00ff017b82 */ /* 0x000fe20000000800 */
[----:B------:R-:W0:Y:S07]  /*0010*/  S2R R0, SR_CTAID.X ;  /* 0x0000000000007919 */ /* 0x000e2e0000002500 */
[----:B------:R-:W1:Y:S01]  /*0020*/  LDC R10, c[0x0][0x380] ;  /* 0x0000e000ff0a7b82 */ /* 0x000e620000000800 */
[----:B------:R-:W0:Y:S01]  /*0030*/  LDCU UR5, c[0x0][0x360] ;  /* 0x00006c00ff0577ac */ /* 0x000e220008000800 */
[----:B------:R-:W0:Y:S01]  /*0040*/  S2R R3, SR_TID.X ;  /* 0x0000000000037919 */ /* 0x000e220000002100 */
[----:B------:R-:W2:Y:S01]  /*0050*/  LDCU UR6, c[0x0][0x364] ;  /* 0x00006c80ff0677ac */ /* 0x000ea20008000800 */
[----:B------:R-:W3:Y:S01]  /*0060*/  S2R R7, SR_CTAID.Y ;  /* 0x0000000000077919 */ /* 0x000ee20000002600 */
[----:B------:R-:W2:Y:S01]  /*0070*/  LDCU UR4, c[0x0][0x374] ;  /* 0x00006e80ff0477ac */ /* 0x000ea20008000800 */
[----:B------:R-:W3:Y:S01]  /*0080*/  S2R R2, SR_TID.Y ;  /* 0x0000000000027919 */ /* 0x000ee20000002200 */
[----:B--2---:R-:W-:Y:S01]  /*0090*/  UIMAD UR4, UR6, UR4, URZ ;  /* 0x00000004060472a4 */ /* 0x004fe2000f8e02ff */
[----:B0-----:R-:W-:-:S05]  /*00a0*/  IMAD R0, R0, UR5, R3 ;  /* 0x0000000500007c24 */ /* 0x001fca000f8e0203 */
[----:B-1----:R-:W-:Y:S01]  /*00b0*/  ISETP.GE.AND P0, PT, R0, R10, PT ;  /* 0x0000000a0000720c */ /* 0x002fe20003f06270 */
[----:B---3--:R-:W-:-:S12]  /*00c0*/  IMAD R7, R7, UR6, R2 ;  /* 0x0000000607077c24 */ /* 0x008fd8000f8e0202 */
[----:B------:R-:W-:Y:S05]  /*00d0*/  @P0 EXIT ;  /* 0x000000000000094d */ /* 0x000fea0003800000 */
[----:B------:R-:W0:Y:S01]  /*00e0*/  I2F.U32.RP R8, UR4 ;  /* 0x0000000400087d06 */ /* 0x000e220008209000 */
[----:B------:R-:W-:Y:S01]  /*00f0*/  VIADD R5, R7, UR4 ;  /* 0x0000000407057c36 */ /* 0x000fe20008000000 */
[----:B------:R-:W-:Y:S01]  /*0100*/  IADD3 R9, PT, PT, RZ, -UR4, RZ ;  /* 0x80000004ff097c10 */ /* 0x000fe2000fffe0ff */
[----:B------:R-:W1:Y:S01]  /*0110*/  LDC R19, c[0x0][0x398] ;  /* 0x0000e600ff137b82 */ /* 0x000e620000000800 */
[----:B------:R-:W-:Y:S01]  /*0120*/  ISETP.NE.U32.AND P3, PT, RZ, UR4, PT ;  /* 0x00000004ff007c0c */ /* 0x000fe2000bf65070 */
[----:B------:R-:W2:Y:S01]  /*0130*/  LDCU UR6, c[0x0][0x370] ;  /* 0x00006e00ff0677ac */ /* 0x000ea20008000800 */
[----:B------:R-:W-:Y:S01]  /*0140*/  VIADDMNMX R2, R5, 0xffffffff, R10, !PT ;  /* 0xffffffff05027846 */ /* 0x000fe2000780010a */
[----:B------:R-:W3:Y:S04]  /*0150*/  LDCU.64 UR8, c[0x0][0x358] ;  /* 0x00006b00ff0877ac */ /* 0x000ee80008000a00 */
[----:B------:R-:W-:Y:S01]  /*0160*/  IMAD.IADD R6, R2, 0x1, -R5 ;  /* 0x0000000102067824 */ /* 0x000fe200078e0a05 */
[----:B------:R-:W4:Y:S01]  /*0170*/  LDC.64 R12, c[0x0][0x388] ;  /* 0x0000e200ff0c7b82 */ /* 0x000f220000000a00 */
[----:B------:R-:W-:Y:S01]  /*0180*/  IMAD.MOV.U32 R2, RZ, RZ, RZ ;  /* 0x000000ffff027224 */ /* 0x000fe200078e00ff */
[----:B------:R-:W1:Y:S01]  /*0190*/  LDCU UR7, c[0x0][0x380] ;  /* 0x00007000ff0777ac */ /* 0x000e620008000800 */
[----:B0-----:R-:W0:Y:S01]  /*01a0*/  MUFU.RCP R8, R8 ;  /* 0x0000000800087308 */ /* 0x001e220000001000 */
[----:B------:R-:W-:Y:S01]  /*01b0*/  VIADD R4, R6, 0x1 ;  /* 0x0000000106047836 */ /* 0x000fe20000000000 */
[----:B------:R-:W1:Y:S03]  /*01c0*/  LDCU UR10, c[0x0][0x398] ;  /* 0x00007300ff0a77ac */ /* 0x000e660008000800 */
[----:B------:R-:W1:Y:S01]  /*01d0*/  LDC.64 R14, c[0x0][0x390] ;  /* 0x0000e400ff0e7b82 */ /* 0x000e620000000a00 */
[----:B------:R-:W-:Y:S01]  /*01e0*/  ISETP.NE.AND P0, PT, R4, RZ, PT ;  /* 0x000000ff0400720c */ /* 0x000fe20003f05270 */
[----:B--2---:R-:W-:Y:S01]  /*01f0*/  UIMAD UR5, UR5, UR6, URZ ;  /* 0x00000006050572a4 */ /* 0x004fe2000f8e02ff */
[----:B0-----:R-:W-:-:S11]  /*0200*/  VIADD R3, R8, 0xffffffe ;  /* 0x0ffffffe08037836 */ /* 0x001fd60000000000 */
[----:B------:R-:W-:Y:S01]  /*0210*/  @!P0 IMAD.MOV R6, RZ, RZ, R4 ;  /* 0x000000ffff068224 */ /* 0x000fe200078e0204 */
[----:B------:R-:W0:Y:S01]  /*0220*/  F2I.FTZ.U32.TRUNC.NTZ R3, R3 ;  /* 0x0000000300037305 */ /* 0x000e22000021f000 */
[----:B-1----:R-:W-:-:S04]  /*0230*/  IMAD.WIDE R14, R19, 0x8, R14 ;  /* 0x00000008130e7825 */ /* 0x002fc800078e020e */
[----:B0-----:R-:W-:-:S04]  /*0240*/  IMAD R9, R9, R3, RZ ;  /* 0x0000000309097224 */ /* 0x001fc800078e02ff */
[----:B------:R-:W-:Y:S01]  /*0250*/  IMAD.HI.U32 R9, R3, R9, R2 ;  /* 0x0000000903097227 */ /* 0x000fe200078e0002 */
[----:B------:R-:W-:-:S03]  /*0260*/  SEL R2, RZ, 0x1, !P0 ;  /* 0x00000001ff027807 */ /* 0x000fc60004000000 */
[----:B------:R-:W-:Y:S02]  /*0270*/  VIADD R3, R5, UR4 ;  /* 0x0000000405037c36 */ /* 0x000fe40008000000 */
[----:B------:R-:W-:-:S04]  /*0280*/  IMAD.HI.U32 R9, R9, R6, RZ ;  /* 0x0000000609097227 */ /* 0x000fc800078e00ff */
[----:B------:R-:W-:Y:S02]  /*0290*/  IMAD.MOV R11, RZ, RZ, -R9 ;  /* 0x000000ffff0b7224 */ /* 0x000fe400078e0a09 */
[-CC-:B------:R-:W-:Y:S02]  /*02a0*/  IMAD R17, R3, R10.reuse, R19.reuse ;  /* 0x0000000a03117224 */ /* 0x180fe400078e0213 */
[----:B------:R-:W-:Y:S02]  /*02b0*/  IMAD R6, R11, UR4, R6 ;  /* 0x000000040b067c24 */ /* 0x000fe4000f8e0206 */
[----:B------:R-:W-:-:S03]  /*02c0*/  IMAD R11, R5, R10, R19 ;  /* 0x0000000a050b7224 */ /* 0x000fc600078e0213 */
[----:B------:R-:W-:-:S13]  /*02d0*/  ISETP.GE.U32.AND P1, PT, R6, UR4, PT ;  /* 0x0000000406007c0c */ /* 0x000fda000bf26070 */
[----:B------:R-:W-:Y:S01]  /*02e0*/  @P1 VIADD R6, R6, -UR4 ;  /* 0x8000000406061c36 */ /* 0x000fe20008000000 */
[----:B------:R-:W-:-:S04]  /*02f0*/  @P1 IADD3 R9, PT, PT, R9, 0x1, RZ ;  /* 0x0000000109091810 */ /* 0x000fc80007ffe0ff */
[----:B------:R-:W-:-:S13]  /*0300*/  ISETP.GE.U32.AND P2, PT, R6, UR4, PT ;  /* 0x0000000406007c0c */ /* 0x000fda000bf46070 */
[----:B------:R-:W-:Y:S01]  /*0310*/  @P2 VIADD R9, R9, 0x1 ;  /* 0x0000000109092836 */ /* 0x000fe20000000000 */
[----:B------:R-:W-:-:S05]  /*0320*/  @!P3 LOP3.LUT R9, RZ, UR4, RZ, 0x33, !PT ;  /* 0x00000004ff09bc12 */ /* 0x000fca000f8e33ff */
[----:B------:R-:W-:Y:S02]  /*0330*/  IMAD.IADD R2, R2, 0x1, R9 ;  /* 0x0000000102027824 */ /* 0x000fe400078e0209 */
[----:B------:R-:W-:Y:S02]  /*0340*/  IMAD R9, R10, R19, R19 ;  /* 0x000000130a097224 */ /* 0x000fe400078e0213 */
[----:B----4-:R-:W-:-:S04]  /*0350*/  IMAD.WIDE R10, R11, 0x8, R12 ;  /* 0x000000080b0a7825 */ /* 0x010fc800078e020c */
[----:B------:R-:W-:-:S04]  /*0360*/  IMAD.WIDE R8, R9, 0x8, R12 ;  /* 0x0000000809087825 */ /* 0x000fc800078e020c */
[----:B---3--:R-:W-:-:S07]  /*0370*/  IMAD.WIDE R12, R17, 0x8, R12 ;  /* 0x00000008110c7825 */ /* 0x008fce00078e020c */
.L_x_729:
[----:B0-----:R-:W0:Y:S01]  /*0380*/  LDC R4, c[0x0][0x380] ;  /* 0x0000e000ff047b82 */ /* 0x001e220000000800 */
[----:B------:R-:W-:Y:S01]  /*0390*/  BSSY.RECONVERGENT B0, `(.L_x_698) ;  /* 0x0000159000007945 */ /* 0x000fe20003800200 */
[----:B0-----:R-:W-:-:S13]  /*03a0*/  ISETP.GT.AND P0, PT, R7, R4, PT ;  /* 0x000000040700720c */ /* 0x001fda0003f04270 */
[----:B-1234-:R-:W-:Y:S05]  /*03b0*/  @P0 BRA `(.L_x_699) ;  /* 0x0000001400580947 */ /* 0x01efea0003800000 */
[----:B------:R-:W0:Y:S01]  /*03c0*/  LDC R23, c[0x0][0x398] ;  /* 0x0000e600ff177b82 */ /* 0x000e220000000800 */
[----:B------:R-:W-:Y:S01]  /*03d0*/  LOP3.LUT R6, R2, 0x3, RZ, 0xc0, !PT ;  /* 0x0000000302067812 */ /* 0x000fe200078ec0ff */
[----:B------:R-:W-:Y:S01]  /*03e0*/  BSSY.RECONVERGENT B2, `(.L_x_700) ;  /* 0x0000097000027945 */ /* 0x000fe20003800200 */
[----:B------:R-:W-:Y:S02]  /*03f0*/  IMAD.MOV.U32 R37, RZ, RZ, R7 ;  /* 0x000000ffff257224 */ /* 0x000fe400078e0007 */
[----:B------:R-:W-:-:S03]  /*0400*/  ISETP.NE.AND P0, PT, R6, 0x3, PT ;  /* 0x000000030600780c */ /* 0x000fc60003f05270 */
[----:B------:R-:W1:Y:S08]  /*0410*/  LDC.64 R16, c[0x0][0x388] ;  /* 0x0000e200ff107b82 */ /* 0x000e700000000a00 */
[----:B------:R-:W2:Y:S01]  /*0420*/  LDC.64 R18, c[0x0][0x390] ;  /* 0x0000e400ff127b82 */ /* 0x000ea20000000a00 */
[----:B0-----:R-:W-:-:S04]  /*0430*/  IMAD R21, R4, R23, R0 ;  /* 0x0000001704157224 */ /* 0x001fc800078e0200 */
[----:B-1----:R-:W-:-:S04]  /*0440*/  IMAD.WIDE R16, R21, 0x8, R16 ;  /* 0x0000000815107825 */ /* 0x002fc800078e0210 */
[----:B--2---:R-:W-:Y:S01]  /*0450*/  IMAD.WIDE R18, R0, 0x8, R18 ;  /* 0x0000000800127825 */ /* 0x004fe200078e0212 */
[----:B------:R-:W-:Y:S06]  /*0460*/  @!P0 BRA `(.L_x_701) ;  /* 0x0000000800388947 */ /* 0x000fec0003800000 */
[----:B------:R-:W-:Y:S01]  /*0470*/  VIMNMX R6, PT, PT, R7, R0, PT ;  /* 0x0000000007067248 */ /* 0x000fe20003fe0100 */
[----:B------:R-:W-:Y:S03]  /*0480*/  BSSY.RECONVERGENT B3, `(.L_x_702) ;  /* 0x000002c000037945 */ /* 0x000fe60003800200 */
[----:B------:R-:W-:-:S13]  /*0490*/  ISETP.GT.AND P0, PT, R6, R23, PT ;  /* 0x000000170600720c */ /* 0x000fda0003f04270 */
[----:B------:R-:W-:Y:S05]  /*04a0*/  @!P0 BRA `(.L_x_703) ;  /* 0x0000000000a48947 */ /* 0x000fea0003800000 */
[----:B------:R-:W2:Y:S04]  /*04b0*/  LDG.E.64 R22, desc[UR8][R8.64] ;  /* 0x0000000808167981 */ /* 0x000ea8000c1e1b00 */
[----:B------:R-:W3:Y:S01]  /*04c0*/  LDG.E.64 R24, desc[UR8][R16.64] ;  /* 0x0000000810187981 */ /* 0x000ee2000c1e1b00 */
[----:B------:R-:W-:Y:S01]  /*04d0*/  HFMA2 R20, -RZ, RZ, 0, 5.9604644775390625e-08 ;  /* 0x00000001ff147431 */ /* 0x000fe200000001ff */
[----:B------:R-:W-:Y:S01]  /*04e0*/  BSSY.RECONVERGENT B4, `(.L_x_704) ;  /* 0x0000016000047945 */ /* 0x000fe20003800200 */
[----:B------:R-:W-:Y:S01]  /*04f0*/  ISETP.NE.AND P1, PT, R7, R4, PT ;  /* 0x000000040700720c */ /* 0x000fe20003f25270 */
[----:B--2---:R-:W0:Y:S01]  /*0500*/  MUFU.RCP64H R21, R23 ;  /* 0x0000001700157308 */ /* 0x004e220000001800 */
[----:B---3--:R-:W-:Y:S02]  /*0510*/  FSETP.GEU.AND P2, PT, |R25|, 6.5827683646048100446e-37, PT ;  /* 0x036000001900780b */ /* 0x008fe40003f4e200 */
[----:B0-----:R-:W-:-:S08]  /*0520*/  DFMA R26, -R22, R20, 1 ;  /* 0x3ff00000161a742b */ /* 0x001fd00000000114 */
[----:B------:R-:W-:-:S08]  /*0530*/  DFMA R26, R26, R26, R26 ;  /* 0x0000001a1a1a722b */ /* 0x000fd0000000001a */
[----:B------:R-:W-:-:S08]  /*0540*/  DFMA R26, R20, R26, R20 ;  /* 0x0000001a141a722b */ /* 0x000fd00000000014 */
[----:B------:R-:W-:-:S08]  /*0550*/  DFMA R20, -R22, R26, 1 ;  /* 0x3ff000001614742b */ /* 0x000fd0000000011a */
[----:B------:R-:W-:-:S08]  /*0560*/  DFMA R20, R26, R20, R26 ;  /* 0x000000141a14722b */ /* 0x000fd0000000001a */
[----:B------:R-:W-:-:S08]  /*0570*/  DMUL R26, R24, R20 ;  /* 0x00000014181a7228 */ /* 0x000fd00000000000 */
[----:B------:R-:W-:-:S08]  /*0580*/  DFMA R28, -R22, R26, R24 ;  /* 0x0000001a161c722b */ /* 0x000fd00000000118 */
[----:B------:R-:W-:-:S10]  /*0590*/  DFMA R20, R20, R28, R26 ;  /* 0x0000001c1414722b */ /* 0x000fd4000000001a */
[----:B------:R-:W-:-:S05]  /*05a0*/  FFMA R6, RZ, R23, R21 ;  /* 0x00000017ff067223 */ /* 0x000fca0000000015 */
[----:B------:R-:W-:-:S13]  /*05b0*/  FSETP.GT.AND P0, PT, |R6|, 1.469367938527859385e-39, PT ;  /* 0x001000000600780b */ /* 0x000fda0003f04200 */
[----:B------:R-:W-:Y:S05]  /*05c0*/  @P0 BRA P2, `(.L_x_705) ;  /* 0x00000000001c0947 */ /* 0x000fea0001000000 */
[----:B------:R-:W-:Y:S01]  /*05d0*/  IMAD.MOV.U32 R21, RZ, RZ, R25 ;  /* 0x000000ffff157224 */ /* 0x000fe200078e0019 */
[----:B------:R-:W-:Y:S01]  /*05e0*/  MOV R4, 0x620 ;  /* 0x0000062000047802 */ /* 0x000fe20000000f00 */
[----:B------:R-:W-:Y:S02]  /*05f0*/  IMAD.MOV.U32 R20, RZ, RZ, R24 ;  /* 0x000000ffff147224 */ /* 0x000fe400078e0018 */
[----:B------:R-:W-:-:S07]  /*0600*/  IMAD.MOV.U32 R25, RZ, RZ, R23 ;  /* 0x000000ffff197224 */ /* 0x000fce00078e0017 */
[----:B------:R-:W-:Y:S05]  /*0610*/  CALL.REL.NOINC `($__internal_0_$__cuda_sm20_div_rn_f64_full) ;  /* 0x0000001000d87944 */ /* 0x000fea0003c00000 */
[----:B------:R-:W-:Y:S01]  /*0620*/  IMAD.MOV.U32 R20, RZ, RZ, R30 ;  /* 0x000000ffff147224 */ /* 0x000fe200078e001e */
[----:B------:R-:W-:-:S07]  /*0630*/  MOV R21, R31 ;  /* 0x0000001f00157202 */ /* 0x000fce0000000f00 */
.L_x_705:
[----:B------:R-:W-:Y:S05]  /*0640*/  BSYNC.RECONVERGENT B4 ;  /* 0x0000000000047941 */ /* 0x000fea0003800200 */
.L_x_704:
[----:B------:R-:W0:Y:S08]  /*0650*/  @P1 LDC R4, c[0x0][0x380] ;  /* 0x0000e000ff041b82 */ /* 0x000e300000000800 */
[----:B------:R-:W1:Y:S08]  /*0660*/  @P1 LDC R27, c[0x0][0x398] ;  /* 0x0000e600ff1b1b82 */ /* 0x000e700000000800 */
[----:B------:R-:W2:Y:S01]  /*0670*/  @P1 LDC.64 R22, c[0x0][0x388] ;  /* 0x0000e200ff161b82 */ /* 0x000ea20000000a00 */
[----:B0-----:R-:W-:-:S02]  /*0680*/  @P1 IMAD R25, R7, R4, R0 ;  /* 0x0000000407191224 */ /* 0x001fc400078e0200 */
[----:B-1----:R-:W-:-:S04]  /*0690*/  @P1 IMAD R27, R7, R4, R27 ;  /* 0x00000004071b1224 */ /* 0x002fc800078e021b */
[----:B--2---:R-:W-:-:S04]  /*06a0*/  @P1 IMAD.WIDE R26, R27, 0x8, R22 ;  /* 0x000000081b1a1825 */ /* 0x004fc800078e0216 */
[----:B------:R-:W-:Y:S02]  /*06b0*/  @P1 IMAD.WIDE R22, R25, 0x8, R22 ;  /* 0x0000000819161825 */ /* 0x000fe400078e0216 */
[----:B------:R-:W2:Y:S04]  /*06c0*/  @P1 LDG.E.64 R26, desc[UR8][R26.64] ;  /* 0x000000081a1a1981 */ /* 0x000ea8000c1e1b00 */
[----:B------:R-:W2:Y:S02]  /*06d0*/  @P1 LDG.E.64 R24, desc[UR8][R22.64] ;  /* 0x0000000816181981 */ /* 0x000ea4000c1e1b00 */
[----:B--2---:R-:W-:-:S07]  /*06e0*/  @P1 DFMA R24, R26, -R20, R24 ;  /* 0x800000141a18122b */ /* 0x004fce0000000018 */
[----:B------:R0:W-:Y:S04]  /*06f0*/  @P1 STG.E.64 desc[UR8][R22.64], R24 ;  /* 0x0000001816001986 */ /* 0x0001e8000c101b08 */
[----:B------:R-:W2:Y:S04]  /*0700*/  @!P1 LDG.E.64 R28, desc[UR8][R18.64] ;  /* 0x00000008121c9981 */ /* 0x000ea8000c1e1b00 */
[----:B------:R-:W2:Y:S02]  /*0710*/  @!P1 LDG.E.64 R30, desc[UR8][R14.64] ;  /* 0x000000080e1e9981 */ /* 0x000ea4000c1e1b00 */
[----:B--2---:R-:W-:-:S07]  /*0720*/  @!P1 DFMA R28, R30, -R20, R28 ;  /* 0x800000141e1c922b */ /* 0x004fce000000001c */
[----:B------:R0:W-:Y:S04]  /*0730*/  @!P1 STG.E.64 desc[UR8][R18.64], R28 ;  /* 0x0000001c12009986 */ /* 0x0001e8000c101b08 */
.L_x_703:
[----:B------:R-:W-:Y:S05]  /*0740*/  BSYNC.RECONVERGENT B3 ;  /* 0x0000000000037941 */ /* 0x000fea0003800200 */
.L_x_702:
[----:B------:R-:W-:Y:S01]  /*0750*/  LOP3.LUT P0, RZ, R2, 0x3, RZ, 0xc0, !PT ;  /* 0x0000000302ff7812 */ /* 0x000fe2000780c0ff */
[----:B------:R-:W-:-:S12]  /*0760*/  IMAD.MOV.U32 R37, RZ, RZ, R5 ;  /* 0x000000ffff257224 */ /* 0x000fd800078e0005 */
[----:B------:R-:W-:Y:S05]  /*0770*/  @!P0 BRA `(.L_x_701) ;  /* 0x0000000400748947 */ /* 0x000fea0003800000 */
[----:B------:R-:W1:Y:S01]  /*0780*/  LDCU UR6, c[0x0][0x398] ;  /* 0x00007300ff0677ac */ /* 0x000e620008000800 */
[----:B------:R-:W-:Y:S01]  /*0790*/  VIMNMX R4, PT, PT, R5, R0, PT ;  /* 0x0000000005047248 */ /* 0x000fe20003fe0100 */
[----:B------:R-:W-:Y:S03]  /*07a0*/  BSSY.RECONVERGENT B3, `(.L_x_706) ;  /* 0x000002a000037945 */ /* 0x000fe60003800200 */
[----:B-1----:R-:W-:-:S13]  /*07b0*/  ISETP.GT.AND P0, PT, R4, UR6, PT ;  /* 0x0000000604007c0c */ /* 0x002fda000bf04270 */
[----:B------:R-:W-:Y:S05]  /*07c0*/  @!P0 BRA `(.L_x_707) ;  /* 0x00000000009c8947 */ /* 0x000fea0003800000 */
[----:B0-----:R-:W2:Y:S04]  /*07d0*/  LDG.E.64 R22, desc[UR8][R8.64] ;  /* 0x0000000808167981 */ /* 0x001ea8000c1e1b00 */
[----:B------:R-:W3:Y:S01]  /*07e0*/  LDG.E.64 R24, desc[UR8][R16.64] ;  /* 0x0000000810187981 */ /* 0x000ee2000c1e1b00 */
[----:B------:R-:W-:Y:S01]  /*07f0*/  IMAD.MOV.U32 R20, RZ, RZ, 0x1 ;  /* 0x00000001ff147424 */ /* 0x000fe200078e00ff */
[----:B------:R-:W0:Y:S01]  /*0800*/  LDCU UR6, c[0x0][0x380] ;  /* 0x00007000ff0677ac */ /* 0x000e220008000800 */
[----:B------:R-:W-:Y:S01]  /*0810*/  BSSY.RECONVERGENT B4, `(.L_x_708) ;  /* 0x0000016000047945 */ /* 0x000fe20003800200 */
[----:B0-----:R-:W-:Y:S01]  /*0820*/  ISETP.NE.AND P1, PT, R5, UR6, PT ;  /* 0x0000000605007c0c */ /* 0x001fe2000bf25270 */
[----:B--2---:R-:W0:Y:S01]  /*0830*/  MUFU.RCP64H R21, R23 ;  /* 0x0000001700157308 */ /* 0x004e220000001800 */
[----:B---3--:R-:W-:Y:S01]  /*0840*/  FSETP.GEU.AND P2, PT, |R25|, 6.5827683646048100446e-37, PT ;  /* 0x036000001900780b */ /* 0x008fe20003f4e200 */
        /* <DEDUP_REMOVED lines=12> */
[----:B------:R-:W-:Y:S01]  /*0910*/  MOV R25, R23 ;  /* 0x0000001700197202 */ /* 0x000fe20000000f00 */
[----:B------:R-:W-:Y:S01]  /*0920*/  IMAD.MOV.U32 R20, RZ, RZ, R24 ;  /* 0x000000ffff147224 */ /* 0x000fe200078e0018 */
[----:B------:R-:W-:-:S07]  /*0930*/  MOV R4, 0x950 ;  /* 0x0000095000047802 */ /* 0x000fce0000000f00 */
[----:B------:R-:W-:Y:S05]  /*0940*/  CALL.REL.NOINC `($__internal_0_$__cuda_sm20_div_rn_f64_full) ;  /* 0x00000010000c7944 */ /* 0x000fea0003c00000 */
[----:B------:R-:W-:Y:S02]  /*0950*/  IMAD.MOV.U32 R20, RZ, RZ, R30 ;  /* 0x000000ffff147224 */ /* 0x000fe400078e001e */
[----:B------:R-:W-:-:S07]  /*0960*/  IMAD.MOV.U32 R21, RZ, RZ, R31 ;  /* 0x000000ffff157224 */ /* 0x000fce00078e001f */
.L_x_709:
[----:B------:R-:W-:Y:S05]  /*0970*/  BSYNC.RECONVERGENT B4 ;  /* 0x0000000000047941 */ /* 0x000fea0003800200 */
.L_x_708:
[----:B------:R-:W0:Y:S01]  /*0980*/  @P1 LDC R25, c[0x0][0x380] ;  /* 0x0000e000ff191b82 */ /* 0x000e220000000800 */
[----:B------:R-:W2:Y:S07]  /*0990*/  @P1 LDG.E.64 R26, desc[UR8][R10.64] ;  /* 0x000000080a1a1981 */ /* 0x000eae000c1e1b00 */
[----:B------:R-:W1:Y:S01]  /*09a0*/  @P1 LDC.64 R22, c[0x0][0x388] ;  /* 0x0000e200ff161b82 */ /* 0x000e620000000a00 */
[----:B0-----:R-:W-:-:S04]  /*09b0*/  @P1 IMAD R25, R5, R25, R0 ;  /* 0x0000001905191224 */ /* 0x001fc800078e0200 */
[----:B-1----:R-:W-:-:S05]  /*09c0*/  @P1 IMAD.WIDE R22, R25, 0x8, R22 ;  /* 0x0000000819161825 */ /* 0x002fca00078e0216 */
[----:B------:R-:W2:Y:S02]  /*09d0*/  @P1 LDG.E.64 R24, desc[UR8][R22.64] ;  /* 0x0000000816181981 */ /* 0x000ea4000c1e1b00 */
[----:B--2---:R-:W-:-:S07]  /*09e0*/  @P1 DFMA R24, R26, -R20, R24 ;  /* 0x800000141a18122b */ /* 0x004fce0000000018 */
[----:B------:R1:W-:Y:S04]  /*09f0*/  @P1 STG.E.64 desc[UR8][R22.64], R24 ;  /* 0x0000001816001986 */ /* 0x0003e8000c101b08 */
[----:B------:R-:W2:Y:S04]  /*0a00*/  @!P1 LDG.E.64 R26, desc[UR8][R18.64] ;  /* 0x00000008121a9981 */ /* 0x000ea8000c1e1b00 */
[----:B------:R-:W2:Y:S02]  /*0a10*/  @!P1 LDG.E.64 R28, desc[UR8][R14.64] ;  /* 0x000000080e1c9981 */ /* 0x000ea4000c1e1b00 */
[----:B--2---:R-:W-:-:S07]  /*0a20*/  @!P1 DFMA R26, R28, -R20, R26 ;  /* 0x800000141c1a922b */ /* 0x004fce000000001a */
[----:B------:R1:W-:Y:S04]  /*0a30*/  @!P1 STG.E.64 desc[UR8][R18.64], R26 ;  /* 0x0000001a12009986 */ /* 0x0003e8000c101b08 */
.L_x_707:
[----:B------:R-:W-:Y:S05]  /*0a40*/  BSYNC.RECONVERGENT B3 ;  /* 0x0000000000037941 */ /* 0x000fea0003800200 */
.L_x_706:
[----:B------:R-:W-:Y:S01]  /*0a50*/  LOP3.LUT R4, R2, 0x3, RZ, 0xc0, !PT ;  /* 0x0000000302047812 */ /* 0x000fe200078ec0ff */
[----:B------:R-:W-:-:S03]  /*0a60*/  IMAD.MOV.U32 R37, RZ, RZ, R3 ;  /* 0x000000ffff257224 */ /* 0x000fc600078e0003 */
[----:B------:R-:W-:-:S13]  /*0a70*/  ISETP.NE.AND P0, PT, R4, 0x1, PT ;  /* 0x000000010400780c */ /* 0x000fda0003f05270 */
[----:B------:R-:W-:Y:S05]  /*0a80*/  @!P0 BRA `(.L_x_701) ;  /* 0x0000000000b08947 */ /* 0x000fea0003800000 */
[----:B------:R-:W2:Y:S01]  /*0a90*/  LDCU UR6, c[0x0][0x398] ;  /* 0x00007300ff0677ac */ /* 0x000ea20008000800 */
[C---:B------:R-:W-:Y:S01]  /*0aa0*/  VIMNMX R4, PT, PT, R3.reuse, R0, PT ;  /* 0x0000000003047248 */ /* 0x040fe20003fe0100 */
[----:B------:R-:W-:-:S03]  /*0ab0*/  VIADD R37, R3, UR4 ;  /* 0x0000000403257c36 */ /* 0x000fc60008000000 */
[----:B--2---:R-:W-:-:S13]  /*0ac0*/  ISETP.GT.AND P0, PT, R4, UR6, PT ;  /* 0x0000000604007c0c */ /* 0x004fda000bf04270 */
[----:B------:R-:W-:Y:S05]  /*0ad0*/  @!P0 BRA `(.L_x_701) ;  /* 0x00000000009c8947 */ /* 0x000fea0003800000 */
[----:B01----:R-:W2:Y:S04]  /*0ae0*/  LDG.E.64 R22, desc[UR8][R8.64] ;  /* 0x0000000808167981 */ /* 0x003ea8000c1e1b00 */
[----:B------:R-:W3:Y:S01]  /*0af0*/  LDG.E.64 R24, desc[UR8][R16.64] ;  /* 0x0000000810187981 */ /* 0x000ee2000c1e1b00 */
[----:B------:R-:W-:Y:S01]  /*0b00*/  MOV R20, 0x1 ;  /* 0x0000000100147802 */ /* 0x000fe20000000f00 */
        /* <DEDUP_REMOVED lines=23> */
.L_x_711:
[----:B------:R-:W-:Y:S05]  /*0c80*/  BSYNC.RECONVERGENT B3 ;  /* 0x0000000000037941 */ /* 0x000fea0003800200 */
.L_x_710:
        /* <DEDUP_REMOVED lines=8> */
[----:B------:R-:W3:Y:S04]  /*0d10*/  @!P1 LDG.E.64 R26, desc[UR8][R18.64] ;  /* 0x00000008121a9981 */ /* 0x000ee8000c1e1b00 */
[----:B------:R-:W3:Y:S02]  /*0d20*/  @!P1 LDG.E.64 R28, desc[UR8][R14.64] ;  /* 0x000000080e1c9981 */ /* 0x000ee4000c1e1b00 */
[----:B---3--:R-:W-:-:S07]  /*0d30*/  @!P1 DFMA R26, R28, -R20, R26 ;  /* 0x800000141c1a922b */ /* 0x008fce000000001a */
[----:B------:R2:W-:Y:S04]  /*0d40*/  @!P1 STG.E.64 desc[UR8][R18.64], R26 ;  /* 0x0000001a12009986 */ /* 0x0005e8000c101b08 */
.L_x_701:
[----:B------:R-:W-:Y:S05]  /*0d50*/  BSYNC.RECONVERGENT B2 ;  /* 0x0000000000027941 */ /* 0x000fea0003800200 */
.L_x_700:
[----:B------:R-:W-:-:S13]  /*0d60*/  ISETP.GE.U32.AND P0, PT, R2, 0x3, PT ;  /* 0x000000030200780c */ /* 0x000fda0003f06070 */
[----:B------:R-:W-:Y:S05]  /*0d70*/  @!P0 BRA `(.L_x_699) ;  /* 0x0000000800e88947 */ /* 0x000fea0003800000 */
.L_x_728:
[----:B------:R-:W-:Y:S01]  /*0d80*/  VIMNMX R4, PT, PT, R37, R0, PT ;  /* 0x0000000025047248 */ /* 0x000fe20003fe0100 */
[----:B------:R-:W-:Y:S03]  /*0d90*/  BSSY.RECONVERGENT B2, `(.L_x_712) ;  /* 0x000002b000027945 */ /* 0x000fe60003800200 */
[----:B------:R-:W-:-:S13]  /*0da0*/  ISETP.GT.AND P0, PT, R4, UR10, PT ;  /* 0x0000000a04007c0c */ /* 0x000fda000bf04270 */
[----:B---34-:R-:W-:Y:S05]  /*0db0*/  @!P0 BRA `(.L_x_713) ;  /* 0x0000000000a08947 */ /* 0x018fea0003800000 */
[----:B012---:R-:W2:Y:S04]  /*0dc0*/  LDG.E.64 R22, desc[UR8][R8.64] ;  /* 0x0000000808167981 */ /* 0x007ea8000c1e1b00 */
[----:B------:R-:W3:Y:S01]  /*0dd0*/  LDG.E.64 R24, desc[UR8][R16.64] ;  /* 0x0000000810187981 */ /* 0x000ee2000c1e1b00 */
[----:B------:R-:W-:Y:S01]  /*0de0*/  IMAD.MOV.U32 R20, RZ, RZ, 0x1 ;  /* 0x00000001ff147424 */ /* 0x000fe200078e00ff */
[----:B------:R-:W-:Y:S01]  /*0df0*/  BSSY.RECONVERGENT B3, `(.L_x_714) ;  /* 0x0000015000037945 */ /* 0x000fe20003800200 */
[----:B--2---:R-:W0:Y:S01]  /*0e00*/  MUFU.RCP64H R21, R23 ;  /* 0x0000001700157308 */ /* 0x004e220000001800 */
[----:B---3--:R-:W-:-:S03]  /*0e10*/  FSETP.GEU.AND P1, PT, |R25|, 6.5827683646048100446e-37, PT ;  /* 0x036000001900780b */ /* 0x008fc60003f2e200 */
        /* <DEDUP_REMOVED lines=16> */
[----:B------:R-:W-:Y:S01]  /*0f20*/  MOV R20, R30 ;  /* 0x0000001e00147202 */ /* 0x000fe20000000f00 */
[----:B------:R-:W-:-:S07]  /*0f30*/  IMAD.MOV.U32 R21, RZ, RZ, R31 ;  /* 0x000000ffff157224 */ /* 0x000fce00078e001f */
.L_x_715:
[----:B------:R-:W-:Y:S05]  /*0f40*/  BSYNC.RECONVERGENT B3 ;  /* 0x0000000000037941 */ /* 0x000fea0003800200 */
.L_x_714:
[----:B------:R-:W-:-:S13]  /*0f50*/  ISETP.NE.AND P0, PT, R37, UR7, PT ;  /* 0x0000000725007c0c */ /* 0x000fda000bf05270 */
[----:B------:R-:W2:Y:S01]  /*0f60*/  @!P0 LDG.E.64 R24, desc[UR8][R18.64] ;  /* 0x0000000812188981 */ /* 0x000ea2000c1e1b00 */
[----:B------:R-:W0:Y:S03]  /*0f70*/  @P0 LDC R4, c[0x0][0x398] ;  /* 0x0000e600ff040b82 */ /* 0x000e260000000800 */
[----:B------:R-:W2:Y:S05]  /*0f80*/  @!P0 LDG.E.64 R26, desc[UR8][R14.64] ;  /* 0x000000080e1a8981 */ /* 0x000eaa000c1e1b00 */
[----:B------:R-:W1:Y:S01]  /*0f90*/  @P0 LDC.64 R22, c[0x0][0x388] ;  /* 0x0000e200ff160b82 */ /* 0x000e620000000a00 */
[----:B0-----:R-:W-:-:S04]  /*0fa0*/  @P0 IMAD R29, R37, UR7, R4 ;  /* 0x00000007251d0c24 */ /* 0x001fc8000f8e0204 */
[----:B-1----:R-:W-:Y:S01]  /*0fb0*/  @P0 IMAD.WIDE R28, R29, 0x8, R22 ;  /* 0x000000081d1c0825 */ /* 0x002fe200078e0216 */
[----:B--2---:R-:W-:-:S03]  /*0fc0*/  @!P0 DFMA R24, R26, -R20, R24 ;  /* 0x800000141a18822b */ /* 0x004fc60000000018 */
[----:B------:R-:W-:-:S04]  /*0fd0*/  @P0 IMAD R27, R37, UR7, R0 ;  /* 0x00000007251b0c24 */ /* 0x000fc8000f8e0200 */
[----:B------:R-:W-:Y:S01]  /*0fe0*/  @P0 IMAD.WIDE R22, R27, 0x8, R22 ;  /* 0x000000081b160825 */ /* 0x000fe200078e0216 */
[----:B------:R3:W-:Y:S04]  /*0ff0*/  @!P0 STG.E.64 desc[UR8][R18.64], R24 ;  /* 0x0000001812008986 */ /* 0x0007e8000c101b08 */
[----:B------:R-:W2:Y:S04]  /*1000*/  @P0 LDG.E.64 R28, desc[UR8][R28.64] ;  /* 0x000000081c1c0981 */ /* 0x000ea8000c1e1b00 */
[----:B------:R-:W2:Y:S02]  /*1010*/  @P0 LDG.E.64 R26, desc[UR8][R22.64] ;  /* 0x00000008161a0981 */ /* 0x000ea4000c1e1b00 */
[----:B--2---:R-:W-:-:S07]  /*1020*/  @P0 DFMA R26, R28, -R20, R26 ;  /* 0x800000141c1a022b */ /* 0x004fce000000001a */
[----:B------:R3:W-:Y:S04]  /*1030*/  @P0 STG.E.64 desc[UR8][R22.64], R26 ;  /* 0x0000001a16000986 */ /* 0x0007e8000c101b08 */
.L_x_713:
[----:B------:R-:W-:Y:S05]  /*1040*/  BSYNC.RECONVERGENT B2 ;  /* 0x0000000000027941 */ /* 0x000fea0003800200 */
.L_x_712:
[----:B------:R-:W-:Y:S01]  /*1050*/  VIADD R37, R37, UR4 ;  /* 0x0000000425257c36 */ /* 0x000fe20008000000 */
[----:B------:R-:W-:Y:S04]  /*1060*/  BSSY.RECONVERGENT B2, `(.L_x_716) ;  /* 0x000002c000027945 */ /* 0x000fe80003800200 */
[----:B------:R-:W-:-:S04]  /*1070*/  VIMNMX R4, PT, PT, R37, R0, PT ;  /* 0x0000000025047248 */ /* 0x000fc80003fe0100 */
[----:B------:R-:W-:-:S13]  /*1080*/  ISETP.GT.AND P0, PT, R4, UR10, PT ;  /* 0x0000000a04007c0c */ /* 0x000fda000bf04270 */
[----:B------:R-:W-:Y:S05]  /*1090*/  @!P0 BRA `(.L_x_717) ;  /* 0x0000000000a08947 */ /* 0x000fea0003800000 */
[----:B0123--:R-:W2:Y:S04]  /*10a0*/  LDG.E.64 R22, desc[UR8][R8.64] ;  /* 0x0000000808167981 */ /* 0x00fea8000c1e1b00 */
        /* <DEDUP_REMOVED lines=16> */
[----:B------:R-:W-:Y:S01]  /*11b0*/  MOV R21, R25 ;  /* 0x0000001900157202 */ /* 0x000fe20000000f00 */
[----:B------:R-:W-:Y:S01]  /*11c0*/  IMAD.MOV.U32 R20, RZ, RZ, R24 ;  /* 0x000000ffff147224 */ /* 0x000fe200078e0018 */
[----:B------:R-:W-:Y:S01]  /*11d0*/  MOV R4, 0x1200 ;  /* 0x0000120000047802 */ /* 0x000fe20000000f00 */
[----:B------:R-:W-:-:S07]  /*11e0*/  IMAD.MOV.U32 R25, RZ, RZ, R23 ;  /* 0x000000ffff197224 */ /* 0x000fce00078e0017 */
[----:B------:R-:W-:Y:S05]  /*11f0*/  CALL.REL.NOINC `($__internal_0_$__cuda_sm20_div_rn_f64_full) ;  /* 0x0000000400e07944 */ /* 0x000fea0003c00000 */
[----:B------:R-:W-:Y:S02]  /*1200*/  IMAD.MOV.U32 R20, RZ, RZ, R30 ;  /* 0x000000ffff147224 */ /* 0x000fe400078e001e */
[----:B------:R-:W-:-:S07]  /*1210*/  IMAD.MOV.U32 R21, RZ, RZ, R31 ;  /* 0x000000ffff157224 */ /* 0x000fce00078e001f */
.L_x_719:
[----:B------:R-:W-:Y:S05]  /*1220*/  BSYNC.RECONVERGENT B3 ;  /* 0x0000000000037941 */ /* 0x000fea0003800200 */
.L_x_718:
[----:B------:R-:W-:-:S13]  /*1230*/  ISETP.NE.AND P0, PT, R37, UR7, PT ;  /* 0x0000000725007c0c */ /* 0x000fda000bf05270 */
[----:B------:R-:W0:Y:S01]  /*1240*/  @P0 LDC R4, c[0x0][0x398] ;  /* 0x0000e600ff040b82 */ /* 0x000e220000000800 */
[----:B------:R-:W-:-:S07]  /*1250*/  @P0 IMAD R23, R37, UR7, R0 ;  /* 0x0000000725170c24 */ /* 0x000fce000f8e0200 */
[----:B------:R-:W1:Y:S01]  /*1260*/  @P0 LDC.64 R26, c[0x0][0x388] ;  /* 0x0000e200ff1a0b82 */ /* 0x000e620000000a00 */
[----:B0-----:R-:W-:Y:S02]  /*1270*/  @P0 IMAD R25, R37, UR7, R4 ;  /* 0x0000000725190c24 */ /* 0x001fe4000f8e0204 */
[----:B-1----:R-:W-:-:S04]  /*1280*/  @P0 IMAD.WIDE R22, R23, 0x8, R26 ;  /* 0x0000000817160825 */ /* 0x002fc800078e021a */
        /* <DEDUP_REMOVED lines=9> */
.L_x_717:
[----:B------:R-:W-:Y:S05]  /*1320*/  BSYNC.RECONVERGENT B2 ;  /* 0x0000000000027941 */ /* 0x000fea0003800200 */
.L_x_716:
[----:B------:R-:W-:Y:S01]  /*1330*/  IADD3 R37, PT, PT, R37, UR4, RZ ;  /* 0x0000000425257c10 */ /* 0x000fe2000fffe0ff */
[----:B------:R-:W-:Y:S03]  /*1340*/  BSSY.RECONVERGENT B2, `(.L_x_720) ;  /* 0x000002c000027945 */ /* 0x000fe60003800200 */
[----:B------:R-:W-:-:S04]  /*1350*/  VIMNMX R4, PT, PT, R37, R0, PT ;  /* 0x0000000025047248 */ /* 0x000fc80003fe0100 */
[----:B------:R-:W-:-:S13]  /*1360*/  ISETP.GT.AND P0, PT, R4, UR10, PT ;  /* 0x0000000a04007c0c */ /* 0x000fda000bf04270 */
[----:B------:R-:W-:Y:S05]  /*1370*/  @!P0 BRA `(.L_x_721) ;  /* 0x0000000000a08947 */ /* 0x000fea0003800000 */
[----:B01234-:R-:W2:Y:S04]  /*1380*/  LDG.E.64 R22, desc[UR8][R8.64] ;  /* 0x0000000808167981 */ /* 0x01fea8000c1e1b00 */
        /* <DEDUP_REMOVED lines=23> */
.L_x_723:
[----:B------:R-:W-:Y:S05]  /*1500*/  BSYNC.RECONVERGENT B3 ;  /* 0x0000000000037941 */ /* 0x000fea0003800200 */
.L_x_722:
        /* <DEDUP_REMOVED lines=15> */
.L_x_721:
[----:B------:R-:W-:Y:S05]  /*1600*/  BSYNC.RECONVERGENT B2 ;  /* 0x0000000000027941 */ /* 0x000fea0003800200 */
.L_x_720:
[----:B------:R-:W-:Y:S01]  /*1610*/  VIADD R37, R37, UR4 ;  /* 0x0000000425257c36 */ /* 0x000fe20008000000 */
[----:B------:R-:W-:Y:S04]  /*1620*/  BSSY.RECONVERGENT B2, `(.L_x_724) ;  /* 0x000002c000027945 */ /* 0x000fe80003800200 */
[----:B------:R-:W-:-:S04]  /*1630*/  VIMNMX R4, PT, PT, R37, R0, PT ;  /* 0x0000000025047248 */ /* 0x000fc80003fe0100 */
[----:B------:R-:W-:-:S13]  /*1640*/  ISETP.GT.AND P0, PT, R4, UR10, PT ;  /* 0x0000000a04007c0c */ /* 0x000fda000bf04270 */
[----:B------:R-:W-:Y:S05]  /*1650*/  @!P0 BRA `(.L_x_725) ;  /* 0x0000000000a08947 */ /* 0x000fea0003800000 */
[----:B01234-:R-:W2:Y:S04]  /*1660*/  LDG.E.64 R22, desc[UR8][R8.64] ;  /* 0x0000000808167981 */ /* 0x01fea8000c1e1b00 */
[----:B------:R-:W3:Y:S01]  /*1670*/  LDG.E.64 R24, desc[UR8][R16.64] ;  /* 0x0000000810187981 */ /* 0x000ee2000c1e1b00 */
[----:B------:R-:W-:Y:S01]  /*1680*/  MOV R20, 0x1 ;  /* 0x0000000100147802 */ /* 0x000fe20000000f00 */
        /* <DEDUP_REMOVED lines=21> */
.L_x_727:
[----:B------:R-:W-:Y:S05]  /*17e0*/  BSYNC.RECONVERGENT B3 ;  /* 0x0000000000037941 */ /* 0x000fea0003800200 */
.L_x_726:
        /* <DEDUP_REMOVED lines=15> */
.L_x_725:
[----:B------:R-:W-:Y:S05]  /*18e0*/  BSYNC.RECONVERGENT B2 ;  /* 0x0000000000027941 */ /* 0x000fea0003800200 */
.L_x_724:
[----:B------:R-:W-:-:S05]  /*18f0*/  VIADD R37, R37, UR4 ;  /* 0x0000000425257c36 */ /* 0x000fca0008000000 */
[----:B------:R-:W-:-:S13]  /*1900*/  ISETP.GT.AND P0, PT, R37, UR7, PT ;  /* 0x0000000725007c0c */ /* 0x000fda000bf04270 */
[----:B------:R-:W-:Y:S05]  /*1910*/  @!P0 BRA `(.L_x_728) ;  /* 0xfffffff400188947 */ /* 0x000fea000383ffff */
.L_x_699:
[----:B------:R-:W-:Y:S05]  /*1920*/  BSYNC.RECONVERGENT B0 ;  /* 0x0000000000007941 */ /* 0x000fea0003800200 */
.L_x_698:
[----:B------:R-:W5:Y:S01]  /*1930*/  LDCU UR6, c[0x0][0x380] ;  /* 0x00007000ff0677ac */ /* 0x000f620008000800 */
[----:B------:R-:W-:-:S05]  /*1940*/  VIADD R0, R0, UR5 ;  /* 0x0000000500007c36 */ /* 0x000fca0008000000 */
[----:B-----5:R-:W-:-:S13]  /*1950*/  ISETP.GE.AND P0, PT, R0, UR6, PT ;  /* 0x0000000600007c0c */ /* 0x020fda000bf06270 */
[----:B------:R-:W-:Y:S05]  /*1960*/  @!P0 BRA `(.L_x_729) ;  /* 0xffffffe800848947 */ /* 0x000fea000383ffff */
[----:B------:R-:W-:Y:S05]  /*1970*/  EXIT ;  /* 0x000000000000794d */ /* 0x000fea0003800000 */
        .weak           $__internal_0_$__cuda_sm20_div_rn_f64_full
        .type           $__internal_0_$__cuda_sm20_div_rn_f64_full,@function
        .size           $__internal_0_$__cuda_sm20_div_rn_f64_full,(.L_x_740 - $__internal_0_$__cuda_sm20_div_rn_f64_full)
$__internal_0_$__cuda_sm20_div_rn_f64_full:
[----:B------:R-:W-:Y:S01]  /*1980*/  FSETP.GEU.AND P3, PT, |R21|, 1.469367938527859385e-39, PT ;  /* 0x001000001500780b */ /* 0x000fe20003f6e200 */
[----:B------:R-:W-:Y:S01]  /*1990*/  IMAD.MOV.U32 R34, RZ, RZ, 0x1ca00000 ;  /* 0x1ca00000ff227424 */ /* 0x000fe200078e00ff */
[C---:B------:R-:W-:Y:S01]  /*19a0*/  FSETP.GEU.AND P0, PT, |R25|.reuse, 1.469367938527859385e-39, PT ;  /* 0x001000001900780b */ /* 0x040fe20003f0e200 */
[----:B------:R-:W-:Y:S01]  /*19b0*/  IMAD.MOV.U32 R26, RZ, RZ, R20 ;  /* 0x000000ffff1a7224 */ /* 0x000fe200078e0014 */
[----:B------:R-:W-:Y:S01]  /*19c0*/  MOV R24, R22 ;  /* 0x0000001600187202 */ /* 0x000fe20000000f00 */
[----:B------:R-:W-:Y:S01]  /*19d0*/  BSSY.RECONVERGENT B1, `(.L_x_730) ;  /* 0x0000052000017945 */ /* 0x000fe20003800200 */
[----:B------:R-:W-:Y:S02]  /*19e0*/  LOP3.LUT R23, R25, 0x800fffff, RZ, 0xc0, !PT ;  /* 0x800fffff19177812 */ /* 0x000fe400078ec0ff */
[----:B------:R-:W-:Y:S02]  /*19f0*/  LOP3.LUT R6, R21, 0x7ff00000, RZ, 0xc0, !PT ;  /* 0x7ff0000015067812 */ /* 0x000fe400078ec0ff */
[----:B------:R-:W-:-:S02]  /*1a00*/  LOP3.LUT R23, R23, 0x3ff00000, RZ, 0xfc, !PT ;  /* 0x3ff0000017177812 */ /* 0x000fc400078efcff */
[C---:B------:R-:W-:Y:S01]  /*1a10*/  LOP3.LUT R35, R25.reuse, 0x7ff00000, RZ, 0xc0, !PT ;  /* 0x7ff0000019237812 */ /* 0x040fe200078ec0ff */
[----:B------:R-:W-:Y:S01]  /*1a20*/  @!P3 IMAD.MOV.U32 R30, RZ, RZ, RZ ;  /* 0x000000ffff1eb224 */ /* 0x000fe200078e00ff */
[----:B------:R-:W-:Y:S01]  /*1a30*/  @!P3 LOP3.LUT R27, R25, 0x7ff00000, RZ, 0xc0, !PT ;  /* 0x7ff00000191bb812 */ /* 0x000fe200078ec0ff */
[----:B------:R-:W-:Y:S01]  /*1a40*/  @!P0 DMUL R22, R24, 8.98846567431157953865e+307 ;  /* 0x7fe0000018168828 */ /* 0x000fe20000000000 */
[C---:B------:R-:W-:Y:S02]  /*1a50*/  ISETP.GE.U32.AND P2, PT, R6.reuse, R35, PT ;  /* 0x000000230600720c */ /* 0x040fe40003f46070 */
[----:B------:R-:W-:Y:S02]  /*1a60*/  @!P3 ISETP.GE.U32.AND P4, PT, R6, R27, PT ;  /* 0x0000001b0600b20c */ /* 0x000fe40003f86070 */
[C---:B------:R-:W-:Y:S01]  /*1a70*/  SEL R27, R34.reuse, 0x63400000, !P2 ;  /* 0x63400000221b7807 */ /* 0x040fe20005000000 */
[----:B------:R-:W0:Y:S01]  /*1a80*/  MUFU.RCP64H R29, R23 ;  /* 0x00000017001d7308 */ /* 0x000e220000001800 */
[----:B------:R-:W-:-:S02]  /*1a90*/  @!P3 SEL R31, R34, 0x63400000, !P4 ;  /* 0x63400000221fb807 */ /* 0x000fc40006000000 */
[--C-:B------:R-:W-:Y:S02]  /*1aa0*/  LOP3.LUT R27, R27, 0x800fffff, R21.reuse, 0xf8, !PT ;  /* 0x800fffff1b1b7812 */ /* 0x100fe400078ef815 */
[----:B------:R-:W-:Y:S02]  /*1ab0*/  @!P3 LOP3.LUT R31, R31, 0x80000000, R21, 0xf8, !PT ;  /* 0x800000001f1fb812 */ /* 0x000fe400078ef815 */
[----:B------:R-:W-:Y:S02]  /*1ac0*/  MOV R28, 0x1 ;  /* 0x00000001001c7802 */ /* 0x000fe40000000f00 */
[----:B------:R-:W-:Y:S02]  /*1ad0*/  @!P3 LOP3.LUT R31, R31, 0x100000, RZ, 0xfc, !PT ;  /* 0x001000001f1fb812 */ /* 0x000fe400078efcff */
[----:B------:R-:W-:-:S04]  /*1ae0*/  @!P0 LOP3.LUT R35, R23, 0x7ff00000, RZ, 0xc0, !PT ;  /* 0x7ff0000017238812 */ /* 0x000fc800078ec0ff */
[----:B------:R-:W-:Y:S02]  /*1af0*/  @!P3 DFMA R26, R26, 2, -R30 ;  /* 0x400000001a1ab82b */ /* 0x000fe4000000081e */
[----:B0-----:R-:W-:-:S08]  /*1b00*/  DFMA R30, R28, -R22, 1 ;  /* 0x3ff000001c1e742b */ /* 0x001fd00000000816 */
[----:B------:R-:W-:-:S08]  /*1b10*/  DFMA R30, R30, R30, R30 ;  /* 0x0000001e1e1e722b */ /* 0x000fd0000000001e */
[----:B------:R-:W-:-:S08]  /*1b20*/  DFMA R30, R28, R30, R28 ;  /* 0x0000001e1c1e722b */ /* 0x000fd0000000001c */
[----:B------:R-:W-:-:S08]  /*1b30*/  DFMA R28, R30, -R22, 1 ;  /* 0x3ff000001e1c742b */ /* 0x000fd00000000816 */
[----:B------:R-:W-:-:S08]  /*1b40*/  DFMA R28, R30, R28, R30 ;  /* 0x0000001c1e1c722b */ /* 0x000fd0000000001e */
[----:B------:R-:W-:-:S08]  /*1b50*/  DMUL R30, R28, R26 ;  /* 0x0000001a1c1e7228 */ /* 0x000fd00000000000 */
[----:B------:R-:W-:-:S08]  /*1b60*/  DFMA R32, R30, -R22, R26 ;  /* 0x800000161e20722b */ /* 0x000fd0000000001a */
[----:B------:R-:W-:Y:S01]  /*1b70*/  DFMA R32, R28, R32, R30 ;  /* 0x000000201c20722b */ /* 0x000fe2000000001e */
[----:B------:R-:W-:Y:S01]  /*1b80*/  IMAD.MOV.U32 R28, RZ, RZ, R6 ;  /* 0x000000ffff1c7224 */ /* 0x000fe200078e0006 */
[----:B------:R-:W-:-:S05]  /*1b90*/  @!P3 LOP3.LUT R28, R27, 0x7ff00000, RZ, 0xc0, !PT ;  /* 0x7ff000001b1cb812 */ /* 0x000fca00078ec0ff */
[----:B------:R-:W-:-:S05]  /*1ba0*/  VIADD R29, R28, 0xffffffff ;  /* 0xffffffff1c1d7836 */ /* 0x000fca0000000000 */
[----:B------:R-:W-:Y:S01]  /*1bb0*/  ISETP.GT.U32.AND P0, PT, R29, 0x7feffffe, PT ;  /* 0x7feffffe1d00780c */ /* 0x000fe20003f04070 */
[----:B------:R-:W-:-:S05]  /*1bc0*/  VIADD R29, R35, 0xffffffff ;  /* 0xffffffff231d7836 */ /* 0x000fca0000000000 */
[----:B------:R-:W-:-:S13]  /*1bd0*/  ISETP.GT.U32.OR P0, PT, R29, 0x7feffffe, P0 ;  /* 0x7feffffe1d00780c */ /* 0x000fda0000704470 */
[----:B------:R-:W-:Y:S05]  /*1be0*/  @P0 BRA `(.L_x_731) ;  /* 0x00000000006c0947 */ /* 0x000fea0003800000 */
[----:B------:R-:W-:-:S04]  /*1bf0*/  LOP3.LUT R21, R25, 0x7ff00000, RZ, 0xc0, !PT ;  /* 0x7ff0000019157812 */ /* 0x000fc800078ec0ff */
[CC--:B------:R-:W-:Y:S02]  /*1c00*/  VIADDMNMX R20, R6.reuse, -R21.reuse, 0xb9600000, !PT ;  /* 0xb960000006147446 */ /* 0x0c0fe40007800915 */
[----:B------:R-:W-:Y:S02]  /*1c10*/  ISETP.GE.U32.AND P0, PT, R6, R21, PT ;  /* 0x000000150600720c */ /* 0x000fe40003f06070 */
[----:B------:R-:W-:Y:S01]  /*1c20*/  VIMNMX R6, PT, PT, R20, 0x46a00000, PT ;  /* 0x46a0000014067848 */ /* 0x000fe20003fe0100 */
[----:B------:R-:W-:Y:S01]  /*1c30*/  IMAD.MOV.U32 R20, RZ, RZ, RZ ;  /* 0x000000ffff147224 */ /* 0x000fe200078e00ff */
[----:B------:R-:W-:-:S04]  /*1c40*/  SEL R21, R34, 0x63400000, !P0 ;  /* 0x6340000022157807 */ /* 0x000fc80004000000 */
[----:B------:R-:W-:-:S05]  /*1c50*/  IADD3 R6, PT, PT, -R21, R6, RZ ;  /* 0x0000000615067210 */ /* 0x000fca0007ffe1ff */
[----:B------:R-:W-:-:S06]  /*1c60*/  VIADD R21, R6, 0x7fe00000 ;  /* 0x7fe0000006157836 */ /* 0x000fcc0000000000 */
[----:B------:R-:W-:-:S10]  /*1c70*/  DMUL R30, R32, R20 ;  /* 0x00000014201e7228 */ /* 0x000fd40000000000 */
[----:B------:R-:W-:-:S13]  /*1c80*/  FSETP.GTU.AND P0, PT, |R31|, 1.469367938527859385e-39, PT ;  /* 0x001000001f00780b */ /* 0x000fda0003f0c200 */
[----:B------:R-:W-:Y:S05]  /*1c90*/  @P0 BRA `(.L_x_732) ;  /* 0x0000000000940947 */ /* 0x000fea0003800000 */
[----:B------:R-:W-:-:S06]  /*1ca0*/  DFMA R22, R32, -R22, R26 ;  /* 0x800000162016722b */ /* 0x000fcc000000001a */
[----:B------:R-:W-:-:S04]  /*1cb0*/  IMAD.MOV.U32 R22, RZ, RZ, RZ ;  /* 0x000000ffff167224 */ /* 0x000fc800078e00ff */
[C---:B------:R-:W-:Y:S02]  /*1cc0*/  FSETP.NEU.AND P0, PT, R23.reuse, RZ, PT ;  /* 0x000000ff1700720b */ /* 0x040fe40003f0d000 */
[----:B------:R-:W-:-:S04]  /*1cd0*/  LOP3.LUT R25, R23, 0x80000000, R25, 0x48, !PT ;  /* 0x8000000017197812 */ /* 0x000fc800078e4819 */
[----:B------:R-:W-:-:S07]  /*1ce0*/  LOP3.LUT R23, R25, R21, RZ, 0xfc, !PT ;  /* 0x0000001519177212 */ /* 0x000fce00078efcff */
[----:B------:R-:W-:Y:S05]  /*1cf0*/  @!P0 BRA `(.L_x_732) ;  /* 0x00000000007c8947 */ /* 0x000fea0003800000 */
[----:B------:R-:W-:Y:S01]  /*1d00*/  IADD3 R21, PT, PT, -R6, RZ, RZ ;  /* 0x000000ff06157210 */ /* 0x000fe20007ffe1ff */
[----:B------:R-:W-:Y:S01]  /*1d10*/  IMAD.MOV.U32 R20, RZ, RZ, RZ ;  /* 0x000000ffff147224 */ /* 0x000fe200078e00ff */
[----:B------:R-:W-:-:S05]  /*1d20*/  DMUL.RP R22, R32, R22 ;  /* 0x0000001620167228 */ /* 0x000fca0000008000 */
[----:B------:R-:W-:-:S05]  /*1d30*/  DFMA R20, R30, -R20, R32 ;  /* 0x800000141e14722b */ /* 0x000fca0000000020 */
[----:B------:R-:W-:Y:S02]  /*1d40*/  LOP3.LUT R25, R23, R25, RZ, 0x3c, !PT ;  /* 0x0000001917197212 */ /* 0x000fe400078e3cff */
[----:B------:R-:W-:-:S04]  /*1d50*/  IADD3 R20, PT, PT, -R6, -0x43300000, RZ ;  /* 0xbcd0000006147810 */ /* 0x000fc80007ffe1ff */
[----:B------:R-:W-:-:S04]  /*1d60*/  FSETP.NEU.AND P0, PT, |R21|, R20, PT ;  /* 0x000000141500720b */ /* 0x000fc80003f0d200 */
[----:B------:R-:W-:Y:S02]  /*1d70*/  FSEL R30, R22, R30, !P0 ;  /* 0x0000001e161e7208 */ /* 0x000fe40004000000 */
[----:B------:R-:W-:Y:S01]  /*1d80*/  FSEL R31, R25, R31, !P0 ;  /* 0x0000001f191f7208 */ /* 0x000fe20004000000 */
[----:B------:R-:W-:Y:S06]  /*1d90*/  BRA `(.L_x_732) ;  /* 0x0000000000547947 */ /* 0x000fec0003800000 */
.L_x_731:
[----:B------:R-:W-:-:S14]  /*1da0*/  DSETP.NAN.AND P0, PT, R20, R20, PT ;  /* 0x000000141400722a */ /* 0x000fdc0003f08000 */
[----:B------:R-:W-:Y:S05]  /*1db0*/  @P0 BRA `(.L_x_733) ;  /* 0x0000000000440947 */ /* 0x000fea0003800000 */
[----:B------:R-:W-:-:S14]  /*1dc0*/  DSETP.NAN.AND P0, PT, R24, R24, PT ;  /* 0x000000181800722a */ /* 0x000fdc0003f08000 */
[----:B------:R-:W-:Y:S05]  /*1dd0*/  @P0 BRA `(.L_x_734) ;  /* 0x0000000000300947 */ /* 0x000fea0003800000 */
[----:B------:R-:W-:Y:S01]  /*1de0*/  ISETP.NE.AND P0, PT, R28, R35, PT ;  /* 0x000000231c00720c */ /* 0x000fe20003f05270 */
[----:B------:R-:W-:Y:S02]  /*1df0*/  IMAD.MOV.U32 R30, RZ, RZ, 0x0 ;  /* 0x00000000ff1e7424 */ /* 0x000fe400078e00ff */
[----:B------:R-:W-:-:S10]  /*1e00*/  IMAD.MOV.U32 R31, RZ, RZ, -0x80000 ;  /* 0xfff80000ff1f7424 */ /* 0x000fd400078e00ff */
[----:B------:R-:W-:Y:S05]  /*1e10*/  @!P0 BRA `(.L_x_732) ;  /* 0x0000000000348947 */ /* 0x000fea0003800000 */
[----:B------:R-:W-:Y:S02]  /*1e20*/  ISETP.NE.AND P0, PT, R28, 0x7ff00000, PT ;  /* 0x7ff000001c00780c */ /* 0x000fe40003f05270 */
[----:B------:R-:W-:Y:S02]  /*1e30*/  LOP3.LUT R31, R21, 0x80000000, R25, 0x48, !PT ;  /* 0x80000000151f7812 */ /* 0x000fe400078e4819 */
[----:B------:R-:W-:-:S13]  /*1e40*/  ISETP.EQ.OR P0, PT, R35, RZ, !P0 ;  /* 0x000000ff2300720c */ /* 0x000fda0004702670 */
[----:B------:R-:W-:Y:S02]  /*1e50*/  @P0 LOP3.LUT R6, R31, 0x7ff00000, RZ, 0xfc, !PT ;  /* 0x7ff000001f060812 */ /* 0x000fe400078efcff */
[----:B------:R-:W-:Y:S01]  /*1e60*/  @!P0 MOV R30, RZ ;  /* 0x000000ff001e8202 */ /* 0x000fe20000000f00 */
[----:B------:R-:W-:Y:S02]  /*1e70*/  @P0 IMAD.MOV.U32 R30, RZ, RZ, RZ ;  /* 0x000000ffff1e0224 */ /* 0x000fe400078e00ff */
[----:B------:R-:W-:Y:S01]  /*1e80*/  @P0 IMAD.MOV.U32 R31, RZ, RZ, R6 ;  /* 0x000000ffff1f0224 */ /* 0x000fe200078e0006 */
[----:B------:R-:W-:Y:S06]  /*1e90*/  BRA `(.L_x_732) ;  /* 0x0000000000147947 */ /* 0x000fec0003800000 */
.L_x_734:
[----:B------:R-:W-:Y:S01]  /*1ea0*/  LOP3.LUT R31, R25, 0x80000, RZ, 0xfc, !PT ;  /* 0x00080000191f7812 */ /* 0x000fe200078efcff */
[----:B------:R-:W-:Y:S01]  /*1eb0*/  IMAD.MOV.U32 R30, RZ, RZ, R24 ;  /* 0x000000ffff1e7224 */ /* 0x000fe200078e0018 */
[----:B------:R-:W-:Y:S06]  /*1ec0*/  BRA `(.L_x_732) ;  /* 0x0000000000087947 */ /* 0x000fec0003800000 */
.L_x_733:
[----:B------:R-:W-:Y:S02]  /*1ed0*/  LOP3.LUT R31, R21, 0x80000, RZ, 0xfc, !PT ;  /* 0x00080000151f7812 */ /* 0x000fe400078efcff */
[----:B------:R-:W-:-:S07]  /*1ee0*/  MOV R30, R20 ;  /* 0x00000014001e7202 */ /* 0x000fce0000000f00 */
.L_x_732:
[----:B------:R-:W-:Y:S05]  /*1ef0*/  BSYNC.RECONVERGENT B1 ;  /* 0x0000000000017941 */ /* 0x000fea0003800200 */
.L_x_730:
[----:B------:R-:W-:Y:S02]  /*1f00*/  IMAD.MOV.U32 R20, RZ, RZ, R4 ;  /* 0x000000ffff147224 */ /* 0x000fe400078e0004 */
[----:B------:R-:W-:-:S04]  /*1f10*/  IMAD.MOV.U32 R21, RZ, RZ, 0x0 ;  /* 0x00000000ff157424 */ /* 0x000fc800078e00ff */
[----:B------:R-:W-:Y:S05]  /*1f20*/  RET.REL.NODEC R20 `(_Z12kernelModifyiPdS_i) ;  /* 0xffffffe014347950 */ /* 0x000fea0003c3ffff */
.L_x_735:
        /* <DEDUP_REMOVED lines=13> */
.L_x_740:


//--------------------- .text._Z10kernelSwapiPdS_ii --------------------------
	.section	.text._Z10kernelSwapiPdS_ii,"ax",@progbits
	.align	128
        .global         _Z10kernelSwapiPdS_ii
        .type           _Z10kernelSwapiPdS_ii,@function
        .size           _Z10kernelSwapiPdS_ii,(.L_x_751 - _Z10kernelSwapiPdS_ii)
        .other          _Z10kernelSwapiPdS_ii,@"STO_CUDA_ENTRY STV_DEFAULT"
_Z10kernelSwapiPdS_ii:
.text._Z10kernelSwapiPdS_ii:
[----:B------:R-:W-:Y:S01]  /*0000*/  LDC R1, c[0x0][0x37c] ;  /* 0x0000df00ff017b82 */ /* 0x000fe20000000800 */
[----:B------:R-:W0:Y:S01]  /*0010*/  S2R R0, SR_CTAID.X ;  /* 0x0000000000007919 */ /* 0x000e220000002500 */
[----:B------:R-:W0:Y:S01]  /*0020*/  LDCU UR4, c[0x0][0x360] ;  /* 0x00006c00ff0477ac */ /* 0x000e220008000800 */
[----:B------:R-:W0:Y:S01]  /*0030*/  S2R R3, SR_TID.X ;  /* 0x0000000000037919 */ /* 0x000e220000002100 */
[----:B------:R-:W1:Y:S01]  /*0040*/  LDCU UR5, c[0x0][0x380] ;  /* 0x00007000ff0577ac */ /* 0x000e620008000800 */
[----:B0-----:R-:W-:-:S05]  /*0050*/  IMAD R0, R0, UR4, R3 ;  /* 0x0000000400007c24 */ /* 0x001fca000f8e0203 */
[----:B-1----:R-:W-:-:S13]  /*0060*/  ISETP.GT.AND P0, PT, R0, UR5, PT ;  /* 0x0000000500007c0c */ /* 0x002fda000bf04270 */
[----:B------:R-:W-:Y:S05]  /*0070*/  @P0 EXIT ;  /* 0x000000000000094d */ /* 0x000fea0003800000 */
[----:B------:R-:W0:Y:S01]  /*0080*/  LDC.64 R4, c[0x0][0x390] ;  /* 0x0000e400ff047b82 */ /* 0x000e220000000a00 */
[----:B------:R-:W1:Y:S01]  /*0090*/  LDCU UR5, c[0x0][0x370] ;  /* 0x00006e00ff0577ac */ /* 0x000e620008000800 */
[----:B------:R-:W2:Y:S06]  /*00a0*/  LDCU.64 UR6, c[0x0][0x358] ;  /* 0x00006b00ff0677ac */ /* 0x000eac0008000a00 */
[----:B------:R-:W0:Y:S01]  /*00b0*/  LDC.64 R6, c[0x0][0x398] ;  /* 0x0000e600ff067b82 */ /* 0x000e220000000a00 */
[----:B------:R-:W3:Y:S07]  /*00c0*/  LDCU UR8, c[0x0][0x380] ;  /* 0x00007000ff0877ac */ /* 0x000eee0008000800 */
[----:B------:R-:W4:Y:S01]  /*00d0*/  LDC R19, c[0x0][0x398] ;  /* 0x0000e600ff137b82 */ /* 0x000f220000000800 */
[----:B-1----:R-:W-:Y:S01]  /*00e0*/  UIMAD UR4, UR4, UR5, URZ ;  /* 0x00000005040472a4 */ /* 0x002fe2000f8e02ff */
[----:B0-----:R-:W-:-:S04]  /*00f0*/  IMAD.WIDE R2, R6, 0x8, R4 ;  /* 0x0000000806027825 */ /* 0x001fc800078e0204 */
[----:B--23--:R-:W-:-:S07]  /*0100*/  IMAD.WIDE R4, R7, 0x8, R4 ;  /* 0x0000000807047825 */ /* 0x00cfce00078e0204 */
.L_x_738:
[----:B----4-:R-:W-:Y:S01]  /*0110*/  ISETP.GE.AND P0, PT, R0, R19, PT ;  /* 0x000000130000720c */ /* 0x010fe20003f06270 */
[----:B------:R-:W-:-:S12]  /*0120*/  BSSY.RECONVERGENT B0, `(.L_x_736) ;  /* 0x0000011000007945 */ /* 0x000fd80003800200 */
[----:B0-----:R-:W-:Y:S05]  /*0130*/  @!P0 BRA `(.L_x_737) ;  /* 0x00000000003c8947 */ /* 0x001fea0003800000 */
[----:B------:R-:W-:-:S13]  /*0140*/  ISETP.NE.AND P0, PT, R0, UR8, PT ;  /* 0x0000000800007c0c */ /* 0x000fda000bf05270 */
[----:B------:R-:W2:Y:S01]  /*0150*/  @!P0 LDG.E.64 R8, desc[UR6][R4.64] ;  /* 0x0000000604088981 */ /* 0x000ea2000c1e1b00 */
[----:B------:R-:W0:Y:S03]  /*0160*/  @P0 LDC R15, c[0x0][0x39c] ;  /* 0x0000e700ff0f0b82 */ /* 0x000e260000000800 */
[----:B------:R-:W3:Y:S01]  /*0170*/  @!P0 LDG.E.64 R6, desc[UR6][R2.64] ;  /* 0x0000000602068981 */ /* 0x000ee2000c1e1b00 */
[----:B------:R-:W-:-:S04]  /*0180*/  @P0 IMAD R13, R0, UR8, R19 ;  /* 0x00000008000d0c24 */ /* 0x000fc8000f8e0213 */
[----:B------:R-:W1:Y:S01]  /*0190*/  @P0 LDC.64 R10, c[0x0][0x388] ;  /* 0x0000e200ff0a0b82 */ /* 0x000e620000000a00 */
[----:B0-----:R-:W-:-:S04]  /*01a0*/  @P0 IMAD R15, R0, UR8, R15 ;  /* 0x00000008000f0c24 */ /* 0x001fc8000f8e020f */
[----:B-1----:R-:W-:-:S04]  /*01b0*/  @P0 IMAD.WIDE R14, R15, 0x8, R10 ;  /* 0x000000080f0e0825 */ /* 0x002fc800078e020a */
[----:B------:R-:W-:Y:S01]  /*01c0*/  @P0 IMAD.WIDE R10, R13, 0x8, R10 ;  /* 0x000000080d0a0825 */ /* 0x000fe200078e020a */
[----:B--2---:R0:W-:Y:S04]  /*01d0*/  @!P0 STG.E.64 desc[UR6][R2.64], R8 ;  /* 0x0000000802008986 */ /* 0x0041e8000c101b06 */
[----:B---3--:R0:W-:Y:S04]  /*01e0*/  @!P0 STG.E.64 desc[UR6][R4.64], R6 ;  /* 0x0000000604008986 */ /* 0x0081e8000c101b06 */
[----:B------:R-:W2:Y:S04]  /*01f0*/  @P0 LDG.E.64 R16, desc[UR6][R14.64] ;  /* 0x000000060e100981 */ /* 0x000ea8000c1e1b00 */
[----:B------:R-:W3:Y:S04]  /*0200*/  @P0 LDG.E.64 R12, desc[UR6][R10.64] ;  /* 0x000000060a0c0981 */ /* 0x000ee8000c1e1b00 */
[----:B--2---:R0:W-:Y:S04]  /*0210*/  @P0 STG.E.64 desc[UR6][R10.64], R16 ;  /* 0x000000100a000986 */ /* 0x0041e8000c101b06 */
[----:B---3--:R0:W-:Y:S02]  /*0220*/  @P0 STG.E.64 desc[UR6][R14.64], R12 ;  /* 0x0000000c0e000986 */ /* 0x0081e4000c101b06 */
.L_x_737:
[----:B------:R-:W-:Y:S05]  /*0230*/  BSYNC.RECONVERGENT B0 ;  /* 0x0000000000007941 */ /* 0x000fea0003800200 */
.L_x_736:
[----:B------:R-:W-:-:S04]  /*0240*/  IADD3 R0, PT, PT, R0, UR4, RZ ;  /* 0x0000000400007c10 */ /* 0x000fc8000fffe0ff */
[----:B------:R-:W-:-:S13]  /*0250*/  ISETP.GT.AND P0, PT, R0, UR8, PT ;  /* 0x0000000800007c0c */ /* 0x000fda000bf04270 */
[----:B------:R-:W-:Y:S05]  /*0260*/  @!P0 BRA `(.L_x_738) ;  /* 0xfffffffc00a88947 */ /* 0x000fea000383ffff */
[----:B------:R-:W-:Y:S05]  /*0270*/  EXIT ;  /* 0x000000000000794d */ /* 0x000fea0003800000 */
.L_x_739:
        /* <DEDUP_REMOVED lines=16> */
.L_x_751:


//--------------------- .nv.shared._ZN3cub18CUB_300001_SM_10006detail11EmptyKernelIvEEvv --------------------------
	.section	.nv.shared._ZN3cub18CUB_300001_SM_10006detail11EmptyKernelIvEEvv,"aw",@nobits
	.sectionflags	@""
	.align	16
	.zero		1024


//--------------------- .nv.shared.reserved.0     --------------------------
	.section	.nv.shared.reserved.0,"aw",@nobits
	.weak		__nv_reservedSMEM_offset_0_alias
	.size		__nv_reservedSMEM_offset_0_alias, 0, 64
	.other		__nv_reservedSMEM_offset_0_alias,@"STO_CUDA_RESERVED_SHARED STV_DEFAULT"
__nv_reservedSMEM_offset_0_alias:
	.zero		0
	.zero		64


//--------------------- .nv.global                --------------------------
	.section	.nv.global,"aw",@nobits
.nv.global:
	.type		_ZN34_INTERNAL_10fd7b14_4_k_cu_a10b4c226thrust24THRUST_300001_SM_1000_NS12placeholders2_8E,@object
	.size		_ZN34_INTERNAL_10fd7b14_4_k_cu_a10b4c226thrust24THRUST_300001_SM_1000_NS12placeholders2_8E,(_ZN34_INTERNAL_10fd7b14_4_k_cu_a10b4c224cuda3std3__436_GLOBAL__N__10fd7b14_4_k_cu_a10b4c226ignoreE - _ZN34_INTERNAL_10fd7b14_4_k_cu_a10b4c226thrust24THRUST_300001_SM_1000_NS12placeholders2_8E)
_ZN34_INTERNAL_10fd7b14_4_k_cu_a10b4c226thrust24THRUST_300001_SM_1000_NS12placeholders2_8E:
	.zero		1
	.type		_ZN34_INTERNAL_10fd7b14_4_k_cu_a10b4c224cuda3std3__436_GLOBAL__N__10fd7b14_4_k_cu_a10b4c226ignoreE,@object
	.size		_ZN34_INTERNAL_10fd7b14_4_k_cu_a10b4c224cuda3std3__436_GLOBAL__N__10fd7b14_4_k_cu_a10b4c226ignoreE,(_ZN34_INTERNAL_10fd7b14_4_k_cu_a10b4c224cuda3std6ranges3__45__cpo4dataE - _ZN34_INTERNAL_10fd7b14_4_k_cu_a10b4c224cuda3std3__436_GLOBAL__N__10fd7b14_4_k_cu_a10b4c226ignoreE)
_ZN34_INTERNAL_10fd7b14_4_k_cu_a10b4c224cuda3std3__436_GLOBAL__N__10fd7b14_4_k_cu_a10b4c226ignoreE:
	.zero		1
	.type		_ZN34_INTERNAL_10fd7b14_4_k_cu_a10b4c224cuda3std6ranges3__45__cpo4dataE,@object
	.size		_ZN34_INTERNAL_10fd7b14_4_k_cu_a10b4c224cuda3std6ranges3__45__cpo4dataE,(_ZN34_INTERNAL_10fd7b14_4_k_cu_a10b4c226thrust24THRUST_300001_SM_1000_NS6system3cpp3parE - _ZN34_INTERNAL_10fd7b14_4_k_cu_a10b4c224cuda3std6ranges3__45__cpo4dataE)
_ZN34_INTERNAL_10fd7b14_4_k_cu_a10b4c224cuda3std6ranges3__45__cpo4dataE:
	.zero		1
	.type		_ZN34_INTERNAL_10fd7b14_4_k_cu_a10b4c226thrust24THRUST_300001_SM_1000_NS6system3cpp3parE,@object
	.size		_ZN34_INTERNAL_10fd7b14_4_k_cu_a10b4c226thrust24THRUST_300001_SM_1000_NS6system3cpp3parE,(_ZN34_INTERNAL_10fd7b14_4_k_cu_a10b4c224cuda3std3__45__cpo5beginE - _ZN34_INTERNAL_10fd7b14_4_k_cu_a10b4c226thrust24THRUST_300001_SM_1000_NS6system3cpp3parE)
_ZN34_INTERNAL_10fd7b14_4_k_cu_a10b4c226thrust24THRUST_300001_SM_1000_NS6system3cpp3parE:
	.zero		1
	.type		_ZN34_INTERNAL_10fd7b14_4_k_cu_a10b4c224cuda3std3__45__cpo5beginE,@object
	.size		_ZN34_INTERNAL_10fd7b14_4_k_cu_a10b4c224cuda3std3__45__cpo5beginE,(_ZN34_INTERNAL_10fd7b14_4_k_cu_a10b4c224cuda3std6ranges3__45__cpo5beginE - _ZN34_INTERNAL_10fd7b14_4_k_cu_a10b4c224cuda3std3__45__cpo5beginE)
_ZN34_INTERNAL_10fd7b14_4_k_cu_a10b4c224cuda3std3__45__cpo5beginE:
	.zero		1
	.type		_ZN34_INTERNAL_10fd7b14_4_k_cu_a10b4c224cuda3std6ranges3__45__cpo5beginE,@object
	.size		_ZN34_INTERNAL_10fd7b14_4_k_cu_a10b4c224cuda3std6ranges3__45__cpo5beginE,(_ZN34_INTERNAL_10fd7b14_4_k_cu_a10b4c226thrust24THRUST_300001_SM_1000_NS6deviceE - _ZN34_INTERNAL_10fd7b14_4_k_cu_a10b4c224cuda3std6ranges3__45__cpo5beginE)
_ZN34_INTERNAL_10fd7b14_4_k_cu_a10b4c224cuda3std6ranges3__45__cpo5beginE:
	.zero		1
	.type		_ZN34_INTERNAL_10fd7b14_4_k_cu_a10b4c226thrust24THRUST_300001_SM_1000_NS6deviceE,@object
	.size		_ZN34_INTERNAL_10fd7b14_4_k_cu_a10b4c226thrust24THRUST_300001_SM_1000_NS6deviceE,(_ZN34_INTERNAL_10fd7b14_4_k_cu_a10b4c224cuda3std3__47nulloptE - _ZN34_INTERNAL_10fd7b14_4_k_cu_a10b4c226thrust24THRUST_300001_SM_1000_NS6deviceE)
_ZN34_INTERNAL_10fd7b14_4_k_cu_a10b4c226thrust24THRUST_300001_SM_1000_NS6deviceE:
	.zero		1
	.type		_ZN34_INTERNAL_10fd7b14_4_k_cu_a10b4c224cuda3std3__47nulloptE,@object
	.size		_ZN34_INTERNAL_10fd7b14_4_k_cu_a10b4c224cuda3std3__47nulloptE,(_ZN34_INTERNAL_10fd7b14_4_k_cu_a10b4c224cuda3std6ranges3__45__cpo8distanceE - _ZN34_INTERNAL_10fd7b14_4_k_cu_a10b4c224cuda3std3__47nulloptE)
_ZN34_INTERNAL_10fd7b14_4_k_cu_a10b4c224cuda3std3__47nulloptE:
	.zero		1
	.type		_ZN34_INTERNAL_10fd7b14_4_k_cu_a10b4c224cuda3std6ranges3__45__cpo8distanceE,@object
	.size		_ZN34_INTERNAL_10fd7b14_4_k_cu_a10b4c224cuda3std6ranges3__45__cpo8distanceE,(_ZN34_INTERNAL_10fd7b14_4_k_cu_a10b4c226thrust24THRUST_300001_SM_1000_NS12placeholders2_4E - _ZN34_INTERNAL_10fd7b14_4_k_cu_a10b4c224cuda3std6ranges3__45__cpo8distanceE)
_ZN34_INTERNAL_10fd7b14_4_k_cu_a10b4c224cuda3std6ranges3__45__cpo8distanceE:
	.zero		1
	.type		_ZN34_INTERNAL_10fd7b14_4_k_cu_a10b4c226thrust24THRUST_300001_SM_1000_NS12placeholders2_4E,@object
	.size		_ZN34_INTERNAL_10fd7b14_4_k_cu_a10b4c226thrust24THRUST_300001_SM_1000_NS12placeholders2_4E,(_ZN34_INTERNAL_10fd7b14_4_k_cu_a10b4c224cuda3std3__45__cpo6rbeginE - _ZN34_INTERNAL_10fd7b14_4_k_cu_a10b4c226thrust24THRUST_300001_SM_1000_NS12placeholders2_4E)
_ZN34_INTERNAL_10fd7b14_4_k_cu_a10b4c226thrust24THRUST_300001_SM_1000_NS12placeholders2_4E:
	.zero		1
	.type		_ZN34_INTERNAL_10fd7b14_4_k_cu_a10b4c224cuda3std3__45__cpo6rbeginE,@object
	.size		_ZN34_INTERNAL_10fd7b14_4_k_cu_a10b4c224cuda3std3__45__cpo6rbeginE,(_ZN34_INTERNAL_10fd7b14_4_k_cu_a10b4c224cuda3std6ranges3__45__cpo7advanceE - _ZN34_INTERNAL_10fd7b14_4_k_cu_a10b4c224cuda3std3__45__cpo6rbeginE)
_ZN34_INTERNAL_10fd7b14_4_k_cu_a10b4c224cuda3std3__45__cpo6rbeginE:
	.zero		1
	.type		_ZN34_INTERNAL_10fd7b14_4_k_cu_a10b4c224cuda3std6ranges3__45__cpo7advanceE,@object
	.size		_ZN34_INTERNAL_10fd7b14_4_k_cu_a10b4c224cuda3std6ranges3__45__cpo7advanceE,(_ZN34_INTERNAL_10fd7b14_4_k_cu_a10b4c226thrust24THRUST_300001_SM_1000_NS12placeholders3_10E - _ZN34_INTERNAL_10fd7b14_4_k_cu_a10b4c224cuda3std6ranges3__45__cpo7advanceE)
_ZN34_INTERNAL_10fd7b14_4_k_cu_a10b4c224cuda3std6ranges3__45__cpo7advanceE:
	.zero		1
	.type		_ZN34_INTERNAL_10fd7b14_4_k_cu_a10b4c226thrust24THRUST_300001_SM_1000_NS12placeholders3_10E,@object
	.size		_ZN34_INTERNAL_10fd7b14_4_k_cu_a10b4c226thrust24THRUST_300001_SM_1000_NS12placeholders3_10E,(_ZN34_INTERNAL_10fd7b14_4_k_cu_a10b4c224cuda3std3__48in_placeE - _ZN34_INTERNAL_10fd7b14_4_k_cu_a10b4c226thrust24THRUST_300001_SM_1000_NS12placeholders3_10E)
_ZN34_INTERNAL_10fd7b14_4_k_cu_a10b4c226thrust24THRUST_300001_SM_1000_NS12placeholders3_10E:
	.zero		1
	.type		_ZN34_INTERNAL_10fd7b14_4_k_cu_a10b4c224cuda3std3__48in_placeE,@object
	.size		_ZN34_INTERNAL_10fd7b14_4_k_cu_a10b4c224cuda3std3__48in_placeE,(_ZN34_INTERNAL_10fd7b14_4_k_cu_a10b4c224cuda3std6ranges3__45__cpo4sizeE - _ZN34_INTERNAL_10fd7b14_4_k_cu_a10b4c224cuda3std3__48in_placeE)
_ZN34_INTERNAL_10fd7b14_4_k_cu_a10b4c224cuda3std3__48in_placeE:
	.zero		1
	.type		_ZN34_INTERNAL_10fd7b14_4_k_cu_a10b4c224cuda3std6ranges3__45__cpo4sizeE,@object
	.size		_ZN34_INTERNAL_10fd7b14_4_k_cu_a10b4c224cuda3std6ranges3__45__cpo4sizeE,(_ZN34_INTERNAL_10fd7b14_4_k_cu_a10b4c226thrust24THRUST_300001_SM_1000_NS12placeholders2_2E - _ZN34_INTERNAL_10fd7b14_4_k_cu_a10b4c224cuda3std6ranges3__45__cpo4sizeE)
_ZN34_INTERNAL_10fd7b14_4_k_cu_a10b4c224cuda3std6ranges3__45__cpo4sizeE:
	.zero		1
	.type		_ZN34_INTERNAL_10fd7b14_4_k_cu_a10b4c226thrust24THRUST_300001_SM_1000_NS12placeholders2_2E,@object
	.size		_ZN34_INTERNAL_10fd7b14_4_k_cu_a10b4c226thrust24THRUST_300001_SM_1000_NS12placeholders2_2E,(_ZN34_INTERNAL_10fd7b14_4_k_cu_a10b4c224cuda3std3__45__cpo6cbeginE - _ZN34_INTERNAL_10fd7b14_4_k_cu_a10b4c226thrust24THRUST_300001_SM_1000_NS12placeholders2_2E)
_ZN34_INTERNAL_10fd7b14_4_k_cu_a10b4c226thrust24THRUST_300001_SM_1000_NS12placeholders2_2E:
	.zero		1
	.type		_ZN34_INTERNAL_10fd7b14_4_k_cu_a10b4c224cuda3std3__45__cpo6cbeginE,@object
	.size		_ZN34_INTERNAL_10fd7b14_4_k_cu_a10b4c224cuda3std3__45__cpo6cbeginE,(_ZN34_INTERNAL_10fd7b14_4_k_cu_a10b4c224cuda3std6ranges3__45__cpo6cbeginE - _ZN34_INTERNAL_10fd7b14_4_k_cu_a10b4c224cuda3std3__45__cpo6cbeginE)
_ZN34_INTERNAL_10fd7b14_4_k_cu_a10b4c224cuda3std3__45__cpo6cbeginE:
	.zero		1
	.type		_ZN34_INTERNAL_10fd7b14_4_k_cu_a10b4c224cuda3std6ranges3__45__cpo6cbeginE,@object
	.size		_ZN34_INTERNAL_10fd7b14_4_k_cu_a10b4c224cuda3std6ranges3__45__cpo6cbeginE,(_ZN34_INTERNAL_10fd7b14_4_k_cu_a10b4c226thrust24THRUST_300001_SM_1000_NS12placeholders2_6E - _ZN34_INTERNAL_10fd7b14_4_k_cu_a10b4c224cuda3std6ranges3__45__cpo6cbeginE)
_ZN34_INTERNAL_10fd7b14_4_k_cu_a10b4c224cuda3std6ranges3__45__cpo6cbeginE:
	.zero		1
	.type		_ZN34_INTERNAL_10fd7b14_4_k_cu_a10b4c226thrust24THRUST_300001_SM_1000_NS12placeholders2_6E,@object
	.size		_ZN34_INTERNAL_10fd7b14_4_k_cu_a10b4c226thrust24THRUST_300001_SM_1000_NS12placeholders2_6E,(_ZN34_INTERNAL_10fd7b14_4_k_cu_a10b4c224cuda3std3__45__cpo7crbeginE - _ZN34_INTERNAL_10fd7b14_4_k_cu_a10b4c226thrust24THRUST_300001_SM_1000_NS12placeholders2_6E)
_ZN34_INTERNAL_10fd7b14_4_k_cu_a10b4c226thrust24THRUST_300001_SM_1000_NS12placeholders2_6E:
	.zero		1
	.type		_ZN34_INTERNAL_10fd7b14_4_k_cu_a10b4c224cuda3std3__45__cpo7crbeginE,@object
	.size		_ZN34_INTERNAL_10fd7b14_4_k_cu_a10b4c224cuda3std3__45__cpo7crbeginE,(_ZN34_INTERNAL_10fd7b14_4_k_cu_a10b4c224cuda3std6ranges3__45__cpo4nextE - _ZN34_INTERNAL_10fd7b14_4_k_cu_a10b4c224cuda3std3__45__cpo7crbeginE)
_ZN34_INTERNAL_10fd7b14_4_k_cu_a10b4c224cuda3std3__45__cpo7crbeginE:
	.zero		1
	.type		_ZN34_INTERNAL_10fd7b14_4_k_cu_a10b4c224cuda3std6ranges3__45__cpo4nextE,@object
	.size		_ZN34_INTERNAL_10fd7b14_4_k_cu_a10b4c224cuda3std6ranges3__45__cpo4nextE,(_ZN34_INTERNAL_10fd7b14_4_k_cu_a10b4c224cuda3std6ranges3__45__cpo4swapE - _ZN34_INTERNAL_10fd7b14_4_k_cu_a10b4c224cuda3std6ranges3__45__cpo4nextE)
_ZN34_INTERNAL_10fd7b14_4_k_cu_a10b4c224cuda3std6ranges3__45__cpo4nextE:
	.zero		1
	.type		_ZN34_INTERNAL_10fd7b14_4_k_cu_a10b4c224cuda3std6ranges3__45__cpo4swapE,@object
	.size		_ZN34_INTERNAL_10fd7b14_4_k_cu_a10b4c224cuda3std6ranges3__45__cpo4swapE,(_ZN34_INTERNAL_10fd7b14_4_k_cu_a10b4c226thrust24THRUST_300001_SM_1000_NS8cuda_cub10par_nosyncE - _ZN34_INTERNAL_10fd7b14_4_k_cu_a10b4c224cuda3std6ranges3__45__cpo4swapE)
_ZN34_INTERNAL_10fd7b14_4_k_cu_a10b4c224cuda3std6ranges3__45__cpo4swapE:
	.zero		1
	.type		_ZN34_INTERNAL_10fd7b14_4_k_cu_a10b4c226thrust24THRUST_300001_SM_1000_NS8cuda_cub10par_nosyncE,@object
	.size		_ZN34_INTERNAL_10fd7b14_4_k_cu_a10b4c226thrust24THRUST_300001_SM_1000_NS8cuda_cub10par_nosyncE,(_ZN34_INTERNAL_10fd7b14_4_k_cu_a10b4c226thrust24THRUST_300001_SM_1000_NS3seqE - _ZN34_INTERNAL_10fd7b14_4_k_cu_a10b4c226thrust24THRUST_300001_SM_1000_NS8cuda_cub10par_nosyncE)
_ZN34_INTERNAL_10fd7b14_4_k_cu_a10b4c226thrust24THRUST_300001_SM_1000_NS8cuda_cub10par_nosyncE:
	.zero		1
	.type		_ZN34_INTERNAL_10fd7b14_4_k_cu_a10b4c226thrust24THRUST_300001_SM_1000_NS3seqE,@object
	.size		_ZN34_INTERNAL_10fd7b14_4_k_cu_a10b4c226thrust24THRUST_300001_SM_1000_NS3seqE,(_ZN34_INTERNAL_10fd7b14_4_k_cu_a10b4c224cuda3std3__420unreachable_sentinelE - _ZN34_INTERNAL_10fd7b14_4_k_cu_a10b4c226thrust24THRUST_300001_SM_1000_NS3seqE)
_ZN34_INTERNAL_10fd7b14_4_k_cu_a10b4c226thrust24THRUST_300001_SM_1000_NS3seqE:
	.zero		1
	.type		_ZN34_INTERNAL_10fd7b14_4_k_cu_a10b4c224cuda3std3__420unreachable_sentinelE,@object
	.size		_ZN34_INTERNAL_10fd7b14_4_k_cu_a10b4c224cuda3std3__420unreachable_sentinelE,(_ZN34_INTERNAL_10fd7b14_4_k_cu_a10b4c224cuda3std6ranges3__45__cpo5ssizeE - _ZN34_INTERNAL_10fd7b14_4_k_cu_a10b4c224cuda3std3__420unreachable_sentinelE)
_ZN34_INTERNAL_10fd7b14_4_k_cu_a10b4c224cuda3std3__420unreachable_sentinelE:
	.zero		1
	.type		_ZN34_INTERNAL_10fd7b14_4_k_cu_a10b4c224cuda3std6ranges3__45__cpo5ssizeE,@object
	.size		_ZN34_INTERNAL_10fd7b14_4_k_cu_a10b4c224cuda3std6ranges3__45__cpo5ssizeE,(_ZN34_INTERNAL_10fd7b14_4_k_cu_a10b4c226thrust24THRUST_300001_SM_1000_NS12placeholders2_3E - _ZN34_INTERNAL_10fd7b14_4_k_cu_a10b4c224cuda3std6ranges3__45__cpo5ssizeE)
_ZN34_INTERNAL_10fd7b14_4_k_cu_a10b4c224cuda3std6ranges3__45__cpo5ssizeE:
	.zero		1
	.type		_ZN34_INTERNAL_10fd7b14_4_k_cu_a10b4c226thrust24THRUST_300001_SM_1000_NS12placeholders2_3E,@object
	.size		_ZN34_INTERNAL_10fd7b14_4_k_cu_a10b4c226thrust24THRUST_300001_SM_1000_NS12placeholders2_3E,(_ZN34_INTERNAL_10fd7b14_4_k_cu_a10b4c224cuda3std3__45__cpo4cendE - _ZN34_INTERNAL_10fd7b14_4_k_cu_a10b4c226thrust24THRUST_300001_SM_1000_NS12placeholders2_3E)
_ZN34_INTERNAL_10fd7b14_4_k_cu_a10b4c226thrust24THRUST_300001_SM_1000_NS12placeholders2_3E:
	.zero		1
	.type		_ZN34_INTERNAL_10fd7b14_4_k_cu_a10b4c224cuda3std3__45__cpo4cendE,@object
	.size		_ZN34_INTERNAL_10fd7b14_4_k_cu_a10b4c224cuda3std3__45__cpo4cendE,(_ZN34_INTERNAL_10fd7b14_4_k_cu_a10b4c224cuda3std6ranges3__45__cpo4cendE - _ZN34_INTERNAL_10fd7b14_4_k_cu_a10b4c224cuda3std3__45__cpo4cendE)
_ZN34_INTERNAL_10fd7b14_4_k_cu_a10b4c224cuda3std3__45__cpo4cendE:
	.zero		1
	.type		_ZN34_INTERNAL_10fd7b14_4_k_cu_a10b4c224cuda3std6ranges3__45__cpo4cendE,@object
	.size		_ZN34_INTERNAL_10fd7b14_4_k_cu_a10b4c224cuda3std6ranges3__45__cpo4cendE,(_ZN34_INTERNAL_10fd7b14_4_k_cu_a10b4c226thrust24THRUST_300001_SM_1000_NS12placeholders2_7E - _ZN34_INTERNAL_10fd7b14_4_k_cu_a10b4c224cuda3std6ranges3__45__cpo4cendE)
_ZN34_INTERNAL_10fd7b14_4_k_cu_a10b4c224cuda3std6ranges3__45__cpo4cendE:
	.zero		1
	.type		_ZN34_INTERNAL_10fd7b14_4_k_cu_a10b4c226thrust24THRUST_300001_SM_1000_NS12placeholders2_7E,@object
	.size		_ZN34_INTERNAL_10fd7b14_4_k_cu_a10b4c226thrust24THRUST_300001_SM_1000_NS12placeholders2_7E,(_ZN34_INTERNAL_10fd7b14_4_k_cu_a10b4c224cuda3std3__45__cpo5crendE - _ZN34_INTERNAL_10fd7b14_4_k_cu_a10b4c226thrust24THRUST_300001_SM_1000_NS12placeholders2_7E)
_ZN34_INTERNAL_10fd7b14_4_k_cu_a10b4c226thrust24THRUST_300001_SM_1000_NS12placeholders2_7E:
	.zero		1
	.type		_ZN34_INTERNAL_10fd7b14_4_k_cu_a10b4c224cuda3std3__45__cpo5crendE,@object
	.size		_ZN34_INTERNAL_10fd7b14_4_k_cu_a10b4c224cuda3std3__45__cpo5crendE,(_ZN34_INTERNAL_10fd7b14_4_k_cu_a10b4c224cuda3std6ranges3__45__cpo4prevE - _ZN34_INTERNAL_10fd7b14_4_k_cu_a10b4c224cuda3std3__45__cpo5crendE)
_ZN34_INTERNAL_10fd7b14_4_k_cu_a10b4c224cuda3std3__45__cpo5crendE:
	.zero		1
	.type		_ZN34_INTERNAL_10fd7b14_4_k_cu_a10b4c224cuda3std6ranges3__45__cpo4prevE,@object
	.size		_ZN34_INTERNAL_10fd7b14_4_k_cu_a10b4c224cuda3std6ranges3__45__cpo4prevE,(_ZN34_INTERNAL_10fd7b14_4_k_cu_a10b4c224cuda3std6ranges3__45__cpo9iter_moveE - _ZN34_INTERNAL_10fd7b14_4_k_cu_a10b4c224cuda3std6ranges3__45__cpo4prevE)
_ZN34_INTERNAL_10fd7b14_4_k_cu_a10b4c224cuda3std6ranges3__45__cpo4prevE:
	.zero		1
	.type		_ZN34_INTERNAL_10fd7b14_4_k_cu_a10b4c224cuda3std6ranges3__45__cpo9iter_moveE,@object
	.size		_ZN34_INTERNAL_10fd7b14_4_k_cu_a10b4c224cuda3std6ranges3__45__cpo9iter_moveE,(_ZN34_INTERNAL_10fd7b14_4_k_cu_a10b4c226thrust24THRUST_300001_SM_1000_NS6system6detail10sequential3seqE - _ZN34_INTERNAL_10fd7b14_4_k_cu_a10b4c224cuda3std6ranges3__45__cpo9iter_moveE)
_ZN34_INTERNAL_10fd7b14_4_k_cu_a10b4c224cuda3std6ranges3__45__cpo9iter_moveE:
	.zero		1
	.type		_ZN34_INTERNAL_10fd7b14_4_k_cu_a10b4c226thrust24THRUST_300001_SM_1000_NS6system6detail10sequential3seqE,@object
	.size		_ZN34_INTERNAL_10fd7b14_4_k_cu_a10b4c226thrust24THRUST_300001_SM_1000_NS6system6detail10sequential3seqE,(_ZN34_INTERNAL_10fd7b14_4_k_cu_a10b4c226thrust24THRUST_300001_SM_1000_NS12placeholders2_9E - _ZN34_INTERNAL_10fd7b14_4_k_cu_a10b4c226thrust24THRUST_300001_SM_1000_NS6system6detail10sequential3seqE)
_ZN34_INTERNAL_10fd7b14_4_k_cu_a10b4c226thrust24THRUST_300001_SM_1000_NS6system6detail10sequential3seqE:
	.zero		1
	.type		_ZN34_INTERNAL_10fd7b14_4_k_cu_a10b4c226thrust24THRUST_300001_SM_1000_NS12placeholders2_9E,@object
	.size		_ZN34_INTERNAL_10fd7b14_4_k_cu_a10b4c226thrust24THRUST_300001_SM_1000_NS12placeholders2_9E,(_ZN34_INTERNAL_10fd7b14_4_k_cu_a10b4c224cuda3std3__419piecewise_constructE - _ZN34_INTERNAL_10fd7b14_4_k_cu_a10b4c226thrust24THRUST_300001_SM_1000_NS12placeholders2_9E)
_ZN34_INTERNAL_10fd7b14_4_k_cu_a10b4c226thrust24THRUST_300001_SM_1000_NS12placeholders2_9E:
	.zero		1
	.type		_ZN34_INTERNAL_10fd7b14_4_k_cu_a10b4c224cuda3std3__419piecewise_constructE,@object
	.size		_ZN34_INTERNAL_10fd7b14_4_k_cu_a10b4c224cuda3std3__419piecewise_constructE,(_ZN34_INTERNAL_10fd7b14_4_k_cu_a10b4c224cuda3std6ranges3__45__cpo5cdataE - _ZN34_INTERNAL_10fd7b14_4_k_cu_a10b4c224cuda3std3__419piecewise_constructE)
_ZN34_INTERNAL_10fd7b14_4_k_cu_a10b4c224cuda3std3__419piecewise_constructE:
	.zero		1
	.type		_ZN34_INTERNAL_10fd7b14_4_k_cu_a10b4c224cuda3std6ranges3__45__cpo5cdataE,@object
	.size		_ZN34_INTERNAL_10fd7b14_4_k_cu_a10b4c224cuda3std6ranges3__45__cpo5cdataE,(_ZN34_INTERNAL_10fd7b14_4_k_cu_a10b4c226thrust24THRUST_300001_SM_1000_NS12placeholders2_1E - _ZN34_INTERNAL_10fd7b14_4_k_cu_a10b4c224cuda3std6ranges3__45__cpo5cdataE)
_ZN34_INTERNAL_10fd7b14_4_k_cu_a10b4c224cuda3std6ranges3__45__cpo5cdataE:
	.zero		1
	.type		_ZN34_INTERNAL_10fd7b14_4_k_cu_a10b4c226thrust24THRUST_300001_SM_1000_NS12placeholders2_1E,@object
	.size		_ZN34_INTERNAL_10fd7b14_4_k_cu_a10b4c226thrust24THRUST_300001_SM_1000_NS12placeholders2_1E,(_ZN34_INTERNAL_10fd7b14_4_k_cu_a10b4c224cuda3std3__45__cpo3endE - _ZN34_INTERNAL_10fd7b14_4_k_cu_a10b4c226thrust24THRUST_300001_SM_1000_NS12placeholders2_1E)
_ZN34_INTERNAL_10fd7b14_4_k_cu_a10b4c226thrust24THRUST_300001_SM_1000_NS12placeholders2_1E:
	.zero		1
	.type		_ZN34_INTERNAL_10fd7b14_4_k_cu_a10b4c224cuda3std3__45__cpo3endE,@object
	.size		_ZN34_INTERNAL_10fd7b14_4_k_cu_a10b4c224cuda3std3__45__cpo3endE,(_ZN34_INTERNAL_10fd7b14_4_k_cu_a10b4c224cuda3std6ranges3__45__cpo3endE - _ZN34_INTERNAL_10fd7b14_4_k_cu_a10b4c224cuda3std3__45__cpo3endE)
_ZN34_INTERNAL_10fd7b14_4_k_cu_a10b4c224cuda3std3__45__cpo3endE:
	.zero		1
	.type		_ZN34_INTERNAL_10fd7b14_4_k_cu_a10b4c224cuda3std6ranges3__45__cpo3endE,@object
	.size		_ZN34_INTERNAL_10fd7b14_4_k_cu_a10b4c224cuda3std6ranges3__45__cpo3endE,(_ZN34_INTERNAL_10fd7b14_4_k_cu_a10b4c226thrust24THRUST_300001_SM_1000_NS12placeholders2_5E - _ZN34_INTERNAL_10fd7b14_4_k_cu_a10b4c224cuda3std6ranges3__45__cpo3endE)
_ZN34_INTERNAL_10fd7b14_4_k_cu_a10b4c224cuda3std6ranges3__45__cpo3endE:
	.zero		1
	.type		_ZN34_INTERNAL_10fd7b14_4_k_cu_a10b4c226thrust24THRUST_300001_SM_1000_NS12placeholders2_5E,@object
	.size		_ZN34_INTERNAL_10fd7b14_4_k_cu_a10b4c226thrust24THRUST_300001_SM_1000_NS12placeholders2_5E,(_ZN34_INTERNAL_10fd7b14_4_k_cu_a10b4c224cuda3std3__45__cpo4rendE - _ZN34_INTERNAL_10fd7b14_4_k_cu_a10b4c226thrust24THRUST_300001_SM_1000_NS12placeholders2_5E)
_ZN34_INTERNAL_10fd7b14_4_k_cu_a10b4c226thrust24THRUST_300001_SM_1000_NS12placeholders2_5E:
	.zero		1
	.type		_ZN34_INTERNAL_10fd7b14_4_k_cu_a10b4c224cuda3std3__45__cpo4rendE,@object
	.size		_ZN34_INTERNAL_10fd7b14_4_k_cu_a10b4c224cuda3std3__45__cpo4rendE,(_ZN34_INTERNAL_10fd7b14_4_k_cu_a10b4c224cuda3std6ranges3__45__cpo9iter_swapE - _ZN34_INTERNAL_10fd7b14_4_k_cu_a10b4c224cuda3std3__45__cpo4rendE)
_ZN34_INTERNAL_10fd7b14_4_k_cu_a10b4c224cuda3std3__45__cpo4rendE:
	.zero		1
	.type		_ZN34_INTERNAL_10fd7b14_4_k_cu_a10b4c224cuda3std6ranges3__45__cpo9iter_swapE,@object
	.size		_ZN34_INTERNAL_10fd7b14_4_k_cu_a10b4c224cuda3std6ranges3__45__cpo9iter_swapE,(_ZN34_INTERNAL_10fd7b14_4_k_cu_a10b4c224cuda3std3__48unexpectE - _ZN34_INTERNAL_10fd7b14_4_k_cu_a10b4c224cuda3std6ranges3__45__cpo9iter_swapE)
_ZN34_INTERNAL_10fd7b14_4_k_cu_a10b4c224cuda3std6ranges3__45__cpo9iter_swapE:
	.zero		1
	.type		_ZN34_INTERNAL_10fd7b14_4_k_cu_a10b4c224cuda3std3__48unexpectE,@object
	.size		_ZN34_INTERNAL_10fd7b14_4_k_cu_a10b4c224cuda3std3__48unexpectE,(_ZN34_INTERNAL_10fd7b14_4_k_cu_a10b4c226thrust24THRUST_300001_SM_1000_NS8cuda_cub3parE - _ZN34_INTERNAL_10fd7b14_4_k_cu_a10b4c224cuda3std3__48unexpectE)
_ZN34_INTERNAL_10fd7b14_4_k_cu_a10b4c224cuda3std3__48unexpectE:
	.zero		1
	.type		_ZN34_INTERNAL_10fd7b14_4_k_cu_a10b4c226thrust24THRUST_300001_SM_1000_NS8cuda_cub3parE,@object
	.size		_ZN34_INTERNAL_10fd7b14_4_k_cu_a10b4c226thrust24THRUST_300001_SM_1000_NS8cuda_cub3parE,(.L_29 - _ZN34_INTERNAL_10fd7b14_4_k_cu_a10b4c226thrust24THRUST_300001_SM_1000_NS8cuda_cub3parE)
_ZN34_INTERNAL_10fd7b14_4_k_cu_a10b4c226thrust24THRUST_300001_SM_1000_NS8cuda_cub3parE:
	.zero		1
.L_29:


//--------------------- .nv.shared._ZN6thrust24THRUST_300001_SM_1000_NS8cuda_cub4core6detail13_kernel_agentINS1_8__reduce11ReduceAgentIPN4cuda3std3__45tupleIJdlEEESC_SB_lNS1_9__extrema9arg_max_fIdl15compareKeyValueEEEEJSC_SC_iSG_EEEvDpT0_ --------------------------
	.section	.nv.shared._ZN6thrust24THRUST_300001_SM_1000_NS8cuda_cub4core6detail13_kernel_agentINS1_8__reduce11ReduceAgentIPN4cuda3std3__45tupleIJdlEEESC_SB_lNS1_9__extrema9arg_max_fIdl15compareKeyValueEEEEJSC_SC_iSG_EEEvDpT0_,"aw",@nobits
	.sectionflags	@""
	.align	16
	.zero		1024


//--------------------- .nv.shared._ZN6thrust24THRUST_300001_SM_1000_NS8cuda_cub4core6detail13_kernel_agentINS1_8__reduce10DrainAgentIlEEJN3cub18CUB_300001_SM_10009GridQueueIyEElEEEvDpT0_ --------------------------
	.section	.nv.shared._ZN6thrust24THRUST_300001_SM_1000_NS8cuda_cub4core6detail13_kernel_agentINS1_8__reduce10DrainAgentIlEEJN3cub18CUB_300001_SM_10009GridQueueIyEElEEEvDpT0_,"aw",@nobits
	.sectionflags	@""
	.align	16
	.zero		1024


//--------------------- .nv.shared._ZN6thrust24THRUST_300001_SM_1000_NS8cuda_cub4core6detail13_kernel_agentINS1_8__reduce11ReduceAgentINS0_12zip_iteratorIN4cuda3std3__45tupleIJNS0_10device_ptrIdEENS0_17counting_iteratorIlNS0_11use_defaultESF_SF_EEEEEEEPNSB_IJdlEEESJ_lNS1_9__extrema9arg_max_fIdl15compareKeyValueEEEEJSI_SK_lN3cub18CUB_300001_SM_100013GridEvenShareIlEENSR_9GridQueueIyEESO_EEEvDpT0_ --------------------------
	.section	.nv.shared._ZN6thrust24THRUST_300001_SM_1000_NS8cuda_cub4core6detail13_kernel_agentINS1_8__reduce11ReduceAgentINS0_12zip_iteratorIN4cuda3std3__45tupleIJNS0_10device_ptrIdEENS0_17counting_iteratorIlNS0_11use_defaultESF_SF_EEEEEEEPNSB_IJdlEEESJ_lNS1_9__extrema9arg_max_fIdl15compareKeyValueEEEEJSI_SK_lN3cub18CUB_300001_SM_100013GridEvenShareIlEENSR_9GridQueueIyEESO_EEEvDpT0_,"aw",@nobits
	.sectionflags	@""
	.align	16
	.zero		1024


//--------------------- .nv.shared._ZN6thrust24THRUST_300001_SM_1000_NS8cuda_cub4core6detail13_kernel_agentINS1_8__reduce11ReduceAgentINS0_12zip_iteratorIN4cuda3std3__45tupleIJNS0_10device_ptrIdEENS0_17counting_iteratorIlNS0_11use_defaultESF_SF_EEEEEEEPNSB_IJdlEEESJ_lNS1_9__extrema9arg_max_fIdl15compareKeyValueEEEEJSI_SK_lSO_EEEvDpT0_ --------------------------
	.section	.nv.shared._ZN6thrust24THRUST_300001_SM_1000_NS8cuda_cub4core6detail13_kernel_agentINS1_8__reduce11ReduceAgentINS0_12zip_iteratorIN4cuda3std3__45tupleIJNS0_10device_ptrIdEENS0_17counting_iteratorIlNS0_11use_defaultESF_SF_EEEEEEEPNSB_IJdlEEESJ_lNS1_9__extrema9arg_max_fIdl15compareKeyValueEEEEJSI_SK_lSO_EEEvDpT0_,"aw",@nobits
	.sectionflags	@""
	.align	16
	.zero		1024


//--------------------- .nv.shared._ZN6thrust24THRUST_300001_SM_1000_NS8cuda_cub4core6detail13_kernel_agentINS1_8__reduce11ReduceAgentIPN4cuda3std3__45tupleIJdlEEESC_SB_iNS1_9__extrema9arg_max_fIdl15compareKeyValueEEEEJSC_SC_iSG_EEEvDpT0_ --------------------------
	.section	.nv.shared._ZN6thrust24THRUST_300001_SM_1000_NS8cuda_cub4core6detail13_kernel_agentINS1_8__reduce11ReduceAgentIPN4cuda3std3__45tupleIJdlEEESC_SB_iNS1_9__extrema9arg_max_fIdl15compareKeyValueEEEEJSC_SC_iSG_EEEvDpT0_,"aw",@nobits
	.sectionflags	@""
	.align	16
	.zero		1024


//--------------------- .nv.shared._ZN6thrust24THRUST_300001_SM_1000_NS8cuda_cub4core6detail13_kernel_agentINS1_8__reduce10DrainAgentIiEEJN3cub18CUB_300001_SM_10009GridQueueIjEEiEEEvDpT0_ --------------------------
	.section	.nv.shared._ZN6thrust24THRUST_300001_SM_1000_NS8cuda_cub4core6detail13_kernel_agentINS1_8__reduce10DrainAgentIiEEJN3cub18CUB_300001_SM_10009GridQueueIjEEiEEEvDpT0_,"aw",@nobits
	.sectionflags	@""
	.align	16
	.zero		1024


//--------------------- .nv.shared._ZN6thrust24THRUST_300001_SM_1000_NS8cuda_cub4core6detail13_kernel_agentINS1_8__reduce11ReduceAgentINS0_12zip_iteratorIN4cuda3std3__45tupleIJNS0_10device_ptrIdEENS0_17counting_iteratorIlNS0_11use_defaultESF_SF_EEEEEEEPNSB_IJdlEEESJ_iNS1_9__extrema9arg_max_fIdl15compareKeyValueEEEEJSI_SK_iN3cub18CUB_300001_SM_100013GridEvenShareIiEENSR_9GridQueueIjEESO_EEEvDpT0_ --------------------------
	.section	.nv.shared._ZN6thrust24THRUST_300001_SM_1000_NS8cuda_cub4core6detail13_kernel_agentINS1_8__reduce11ReduceAgentINS0_12zip_iteratorIN4cuda3std3__45tupleIJNS0_10device_ptrIdEENS0_17counting_iteratorIlNS0_11use_defaultESF_SF_EEEEEEEPNSB_IJdlEEESJ_iNS1_9__extrema9arg_max_fIdl15compareKeyValueEEEEJSI_SK_iN3cub18CUB_300001_SM_100013GridEvenShareIiEENSR_9GridQueueIjEESO_EEEvDpT0_,"aw",@nobits
	.sectionflags	@""
	.align	16
	.zero		1024


//--------------------- .nv.shared._ZN6thrust24THRUST_300001_SM_1000_NS8cuda_cub4core6detail13_kernel_agentINS1_8__reduce11ReduceAgentINS0_12zip_iteratorIN4cuda3std3__45tupleIJNS0_10device_ptrIdEENS0_17counting_iteratorIlNS0_11use_defaultESF_SF_EEEEEEEPNSB_IJdlEEESJ_iNS1_9__extrema9arg_max_fIdl15compareKeyValueEEEEJSI_SK_iSO_EEEvDpT0_ --------------------------
	.section	.nv.shared._ZN6thrust24THRUST_300001_SM_1000_NS8cuda_cub4core6detail13_kernel_agentINS1_8__reduce11ReduceAgentINS0_12zip_iteratorIN4cuda3std3__45tupleIJNS0_10device_ptrIdEENS0_17counting_iteratorIlNS0_11use_defaultESF_SF_EEEEEEEPNSB_IJdlEEESJ_iNS1_9__extrema9arg_max_fIdl15compareKeyValueEEEEJSI_SK_iSO_EEEvDpT0_,"aw",@nobits
	.sectionflags	@""
	.align	16
	.zero		1024


//--------------------- .nv.shared._Z12kernelModifyiPdS_i --------------------------
	.section	.nv.shared._Z12kernelModifyiPdS_i,"aw",@nobits
	.sectionflags	@""
	.align	16
	.zero		1024


//--------------------- .nv.shared._Z10kernelSwapiPdS_ii --------------------------
	.section	.nv.shared._Z10kernelSwapiPdS_ii,"aw",@nobits
	.sectionflags	@""
	.align	16
	.zero		1024


//--------------------- .nv.constant0._ZN3cub18CUB_300001_SM_10006detail11EmptyKernelIvEEvv --------------------------
	.section	.nv.constant0._ZN3cub18CUB_300001_SM_10006detail11EmptyKernelIvEEvv,"a",@progbits
	.sectionflags	@""
	.align	4
.nv.constant0._ZN3cub18CUB_300001_SM_10006detail11EmptyKernelIvEEvv:
	.zero		896


//--------------------- .nv.constant0._ZN6thrust24THRUST_300001_SM_1000_NS8cuda_cub4core6detail13_kernel_agentINS1_8__reduce11ReduceAgentIPN4cuda3std3__45tupleIJdlEEESC_SB_lNS1_9__extrema9arg_max_fIdl15compareKeyValueEEEEJSC_SC_iSG_EEEvDpT0_ --------------------------
	.section	.nv.constant0._ZN6thrust24THRUST_300001_SM_1000_NS8cuda_cub4core6detail13_kernel_agentINS1_8__reduce11ReduceAgentIPN4cuda3std3__45tupleIJdlEEESC_SB_lNS1_9__extrema9arg_max_fIdl15compareKeyValueEEEEJSC_SC_iSG_EEEvDpT0_,"a",@progbits
	.sectionflags	@""
	.align	4
.nv.constant0._ZN6thrust24THRUST_300001_SM_1000_NS8cuda_cub4core6detail13_kernel_agentINS1_8__reduce11ReduceAgentIPN4cuda3std3__45tupleIJdlEEESC_SB_lNS1_9__extrema9arg_max_fIdl15compareKeyValueEEEEJSC_SC_iSG_EEEvDpT0_:
	.zero		917


//--------------------- .nv.constant0._ZN6thrust24THRUST_300001_SM_1000_NS8cuda_cub4core6detail13_kernel_agentINS1_8__reduce10DrainAgentIlEEJN3cub18CUB_300001_SM_10009GridQueueIyEElEEEvDpT0_ --------------------------
	.section	.nv.constant0._ZN6thrust24THRUST_300001_SM_1000_NS8cuda_cub4core6detail13_kernel_agentINS1_8__reduce10DrainAgentIlEEJN3cub18CUB_300001_SM_10009GridQueueIyEElEEEvDpT0_,"a",@progbits
	.sectionflags	@""
	.align	4
.nv.constant0._ZN6thrust24THRUST_300001_SM_1000_NS8cuda_cub4core6detail13_kernel_agentINS1_8__reduce10DrainAgentIlEEJN3cub18CUB_300001_SM_10009GridQueueIyEElEEEvDpT0_:
	.zero		912


//--------------------- .nv.constant0._ZN6thrust24THRUST_300001_SM_1000_NS8cuda_cub4core6detail13_kernel_agentINS1_8__reduce11ReduceAgentINS0_12zip_iteratorIN4cuda3std3__45tupleIJNS0_10device_ptrIdEENS0_17counting_iteratorIlNS0_11use_defaultESF_SF_EEEEEEEPNSB_IJdlEEESJ_lNS1_9__extrema9arg_max_fIdl15compareKeyValueEEEEJSI_SK_lN3cub18CUB_300001_SM_100013GridEvenShareIlEENSR_9GridQueueIyEESO_EEEvDpT0_ --------------------------
	.section	.nv.constant0._ZN6thrust24THRUST_300001_SM_1000_NS8cuda_cub4core6detail13_kernel_agentINS1_8__reduce11ReduceAgentINS0_12zip_iteratorIN4cuda3std3__45tupleIJNS0_10device_ptrIdEENS0_17counting_iteratorIlNS0_11use_defaultESF_SF_EEEEEEEPNSB_IJdlEEESJ_lNS1_9__extrema9arg_max_fIdl15compareKeyValueEEEEJSI_SK_lN3cub18CUB_300001_SM_100013GridEvenShareIlEENSR_9GridQueueIyEESO_EEEvDpT0_,"a",@progbits
	.sectionflags	@""
	.align	4
.nv.constant0._ZN6thrust24THRUST_300001_SM_1000_NS8cuda_cub4core6detail13_kernel_agentINS1_8__reduce11ReduceAgentINS0_12zip_iteratorIN4cuda3std3__45tupleIJNS0_10device_ptrIdEENS0_17counting_iteratorIlNS0_11use_defaultESF_SF_EEEEEEEPNSB_IJdlEEESJ_lNS1_9__extrema9arg_max_fIdl15compareKeyValueEEEEJSI_SK_lN3cub18CUB_300001_SM_100013GridEvenShareIlEENSR_9GridQueueIyEESO_EEEvDpT0_:
	.zero		1009


//--------------------- .nv.constant0._ZN6thrust24THRUST_300001_SM_1000_NS8cuda_cub4core6detail13_kernel_agentINS1_8__reduce11ReduceAgentINS0_12zip_iteratorIN4cuda3std3__45tupleIJNS0_10device_ptrIdEENS0_17counting_iteratorIlNS0_11use_defaultESF_SF_EEEEEEEPNSB_IJdlEEESJ_lNS1_9__extrema9arg_max_fIdl15compareKeyValueEEEEJSI_SK_lSO_EEEvDpT0_ --------------------------
	.section	.nv.constant0._ZN6thrust24THRUST_300001_SM_1000_NS8cuda_cub4core6detail13_kernel_agentINS1_8__reduce11ReduceAgentINS0_12zip_iteratorIN4cuda3std3__45tupleIJNS0_10device_ptrIdEENS0_17counting_iteratorIlNS0_11use_defaultESF_SF_EEEEEEEPNSB_IJdlEEESJ_lNS1_9__extrema9arg_max_fIdl15compareKeyValueEEEEJSI_SK_lSO_EEEvDpT0_,"a",@progbits
	.sectionflags	@""
	.align	4
.nv.constant0._ZN6thrust24THRUST_300001_SM_1000_NS8cuda_cub4core6detail13_kernel_agentINS1_8__reduce11ReduceAgentINS0_12zip_iteratorIN4cuda3std3__45tupleIJNS0_10device_ptrIdEENS0_17counting_iteratorIlNS0_11use_defaultESF_SF_EEEEEEEPNSB_IJdlEEESJ_lNS1_9__extrema9arg_max_fIdl15compareKeyValueEEEEJSI_SK_lSO_EEEvDpT0_:
	.zero		929


//--------------------- .nv.constant0._ZN6thrust24THRUST_300001_SM_1000_NS8cuda_cub4core6detail13_kernel_agentINS1_8__reduce11ReduceAgentIPN4cuda3std3__45tupleIJdlEEESC_SB_iNS1_9__extrema9arg_max_fIdl15compareKeyValueEEEEJSC_SC_iSG_EEEvDpT0_ --------------------------
	.section	.nv.constant0._ZN6thrust24THRUST_300001_SM_1000_NS8cuda_cub4core6detail13_kernel_agentINS1_8__reduce11ReduceAgentIPN4cuda3std3__45tupleIJdlEEESC_SB_iNS1_9__extrema9arg_max_fIdl15compareKeyValueEEEEJSC_SC_iSG_EEEvDpT0_,"a",@progbits
	.sectionflags	@""
	.align	4
.nv.constant0._ZN6thrust24THRUST_300001_SM_1000_NS8cuda_cub4core6detail13_kernel_agentINS1_8__reduce11ReduceAgentIPN4cuda3std3__45tupleIJdlEEESC_SB_iNS1_9__extrema9arg_max_fIdl15compareKeyValueEEEEJSC_SC_iSG_EEEvDpT0_:
	.zero		917


//--------------------- .nv.constant0._ZN6thrust24THRUST_300001_SM_1000_NS8cuda_cub4core6detail13_kernel_agentINS1_8__reduce10DrainAgentIiEEJN3cub18CUB_300001_SM_10009GridQueueIjEEiEEEvDpT0_ --------------------------
	.section	.nv.constant0._ZN6thrust24THRUST_300001_SM_1000_NS8cuda_cub4core6detail13_kernel_agentINS1_8__reduce10DrainAgentIiEEJN3cub18CUB_300001_SM_10009GridQueueIjEEiEEEvDpT0_,"a",@progbits
	.sectionflags	@""
	.align	4
.nv.constant0._ZN6thrust24THRUST_300001_SM_1000_NS8cuda_cub4core6detail13_kernel_agentINS1_8__reduce10DrainAgentIiEEJN3cub18CUB_300001_SM_10009GridQueueIjEEiEEEvDpT0_:
	.zero		908


//--------------------- .nv.constant0._ZN6thrust24THRUST_300001_SM_1000_NS8cuda_cub4core6detail13_kernel_agentINS1_8__reduce11ReduceAgentINS0_12zip_iteratorIN4cuda3std3__45tupleIJNS0_10device_ptrIdEENS0_17counting_iteratorIlNS0_11use_defaultESF_SF_EEEEEEEPNSB_IJdlEEESJ_iNS1_9__extrema9arg_max_fIdl15compareKeyValueEEEEJSI_SK_iN3cub18CUB_300001_SM_100013GridEvenShareIiEENSR_9GridQueueIjEESO_EEEvDpT0_ --------------------------
	.section	.nv.constant0._ZN6thrust24THRUST_300001_SM_1000_NS8cuda_cub4core6detail13_kernel_agentINS1_8__reduce11ReduceAgentINS0_12zip_iteratorIN4cuda3std3__45tupleIJNS0_10device_ptrIdEENS0_17counting_iteratorIlNS0_11use_defaultESF_SF_EEEEEEEPNSB_IJdlEEESJ_iNS1_9__extrema9arg_max_fIdl15compareKeyValueEEEEJSI_SK_iN3cub18CUB_300001_SM_100013GridEvenShareIiEENSR_9GridQueueIjEESO_EEEvDpT0_,"a",@progbits
	.sectionflags	@""
	.align	4
.nv.constant0._ZN6thrust24THRUST_300001_SM_1000_NS8cuda_cub4core6detail13_kernel_agentINS1_8__reduce11ReduceAgentINS0_12zip_iteratorIN4cuda3std3__45tupleIJNS0_10device_ptrIdEENS0_17counting_iteratorIlNS0_11use_defaultESF_SF_EEEEEEEPNSB_IJdlEEESJ_iNS1_9__extrema9arg_max_fIdl15compareKeyValueEEEEJSI_SK_iN3cub18CUB_300001_SM_100013GridEvenShareIiEENSR_9GridQueueIjEESO_EEEvDpT0_:
	.zero		977


//--------------------- .nv.constant0._ZN6thrust24THRUST_300001_SM_1000_NS8cuda_cub4core6detail13_kernel_agentINS1_8__reduce11ReduceAgentINS0_12zip_iteratorIN4cuda3std3__45tupleIJNS0_10device_ptrIdEENS0_17counting_iteratorIlNS0_11use_defaultESF_SF_EEEEEEEPNSB_IJdlEEESJ_iNS1_9__extrema9arg_max_fIdl15compareKeyValueEEEEJSI_SK_iSO_EEEvDpT0_ --------------------------
	.section	.nv.constant0._ZN6thrust24THRUST_300001_SM_1000_NS8cuda_cub4core6detail13_kernel_agentINS1_8__reduce11ReduceAgentINS0_12zip_iteratorIN4cuda3std3__45tupleIJNS0_10device_ptrIdEENS0_17counting_iteratorIlNS0_11use_defaultESF_SF_EEEEEEEPNSB_IJdlEEESJ_iNS1_9__extrema9arg_max_fIdl15compareKeyValueEEEEJSI_SK_iSO_EEEvDpT0_,"a",@progbits
	.sectionflags	@""
	.align	4
.nv.constant0._ZN6thrust24THRUST_300001_SM_1000_NS8cuda_cub4core6detail13_kernel_agentINS1_8__reduce11ReduceAgentINS0_12zip_iteratorIN4cuda3std3__45tupleIJNS0_10device_ptrIdEENS0_17counting_iteratorIlNS0_11use_defaultESF_SF_EEEEEEEPNSB_IJdlEEESJ_iNS1_9__extrema9arg_max_fIdl15compareKeyValueEEEEJSI_SK_iSO_EEEvDpT0_:
	.zero		925


//--------------------- .nv.constant0._Z12kernelModifyiPdS_i --------------------------
	.section	.nv.constant0._Z12kernelModifyiPdS_i,"a",@progbits
	.sectionflags	@""
	.align	4
.nv.constant0._Z12kernelModifyiPdS_i:
	.zero		924


//--------------------- .nv.constant0._Z10kernelSwapiPdS_ii --------------------------
	.section	.nv.constant0._Z10kernelSwapiPdS_ii,"a",@progbits
	.sectionflags	@""
	.align	4
.nv.constant0._Z10kernelSwapiPdS_ii:
	.zero		928


//--------------------- SYMBOLS --------------------------

	.type		.nv.reservedSmem.offset0,@object
	.size		.nv.reservedSmem.offset0,0x4
	.type		.nv.reservedSmem.cap,@object
	.size		.nv.reservedSmem.cap,0x4
